def attn_fwd(
    Q,
    K,
    V,
    Out,
    Lse,
    sm_scale,
    stride_qz,
    stride_qh,
    stride_qm,
    stride_qk,
    stride_kz,
    stride_kh,
    stride_kn,
    stride_kk,
    stride_vz,
    stride_vh,
    stride_vn,
    stride_vk,
    stride_oz,
    stride_oh,
    stride_om,
    stride_ok,
    seqlen_q,
    seqlen_k,
    BLOCK_M: tl.constexpr,
    BLOCK_N: tl.constexpr,
    HEAD_DIM: tl.constexpr,
    CAUSAL: tl.constexpr,
):
    start_m = tl.program_id(0)
    off_hz = tl.program_id(1)
    q_off = off_hz * stride_qh
    k_off = off_hz * stride_kh
    v_off = off_hz * stride_vh
    offs_m = start_m * BLOCK_M + tl.arange(0, BLOCK_M)
    offs_d = tl.arange(0, HEAD_DIM)
    offs_n = tl.arange(0, BLOCK_N)
    q_ptrs = Q + q_off + offs_m[:, None] * stride_qm + offs_d[None, :] * stride_qk
    k_ptrs = K + k_off + offs_d[:, None] * stride_kk + offs_n[None, :] * stride_kn
    v_ptrs = V + v_off + offs_n[:, None] * stride_vn + offs_d[None, :] * stride_vk
    m_i = tl.full([BLOCK_M], float("-inf"), dtype=tl.float32)
    l_i = tl.zeros([BLOCK_M], dtype=tl.float32) + 1.0
    acc = tl.zeros([BLOCK_M, HEAD_DIM], dtype=tl.float32)
    q = tl.load(q_ptrs)
    acc, l_i, m_i = _attn_fwd_inner(
        acc,
        l_i,
        m_i,
        q,
        k_ptrs,
        v_ptrs,
        sm_scale,
        stride_kn,
        stride_vn,
        start_m,
        seqlen_k,
        BLOCK_M,
        BLOCK_N,
        HEAD_DIM,
        CAUSAL,
    )
    acc = acc / l_i[:, None]
    lse = m_i + tl.math.log2(l_i) / 1.4426950408889634
    o_ptrs = (
        Out
        + off_hz * stride_oh
        + offs_m[:, None] * stride_om
        + offs_d[None, :] * stride_ok
    )
    tl.store(o_ptrs, acc.to(Out.dtype.element_ty))
    tl.store(Lse + off_hz * seqlen_q + offs_m, lse)

# config = {"BLOCK_M": 64, "BLOCK_N": 128, "HEAD_DIM": 512, "arch": "sm_100", "causal": false, "dtype": "fp8e4m3", "num_stages": 3, "num_warps": 4}
# arch = sm_100


// ===== COMPILED SASS (sm_100a) =====

	.target	sm_100a

	.elftype	@"ET_EXEC"


//--------------------- .note.nv.tkinfo           --------------------------
	.section	.note.nv.tkinfo,"",@"SHT_NOTE"
	.sectionflags	@"SHF_NOTE_NV_TKINFO"
	.tkinfo
        /*0018*/ 	.word	0x00000081
        /*0030*/ 	.string	""
        /*0030*/ 	.string	"ptxas-blackwell"
        /*0030*/ 	.string	"Cuda compilation tools, release 12.9, V12.9.86"
        /*0030*/ 	.string	"Build cuda_12.9.r12.9/compiler.36037853_0"
        /*0030*/ 	.string	"-v  -suppress-debug-info  -lineinfo  -arch sm_100a "



//--------------------- .note.nv.cuver            --------------------------
	.section	.note.nv.cuver,"",@"SHT_NOTE"
	.sectionflags	@"SHF_NOTE_NV_CUVER"
        /*0018*/ 	.short	0x0001
        /*001a*/ 	.short	0x0064
        /*001c*/ 	.short	0x0001
        /*001e*/ 	.short	0x0000
        /*0020*/ 	.short	0x0001
        /*0022*/ 	.short	0x0000


//--------------------- .nv.info                  --------------------------
	.section	.nv.info,"",@"SHT_CUDA_INFO"
	.align	4


	//----- nvinfo : EIATTR_REGCOUNT
	.align		4
        /*0000*/ 	.byte	0x04, 0x2f
        /*0002*/ 	.short	(.L_5 - .L_4)
	.align		4
.L_4:
        /*0004*/ 	.word	index@(attn_fwd)
        /*0008*/ 	.word	0x00000060


	//----- nvinfo : EIATTR_FRAME_SIZE
	.align		4
.L_5:
        /*000c*/ 	.byte	0x04, 0x11
        /*000e*/ 	.short	(.L_7 - .L_6)
	.align		4
.L_6:
        /*0010*/ 	.word	index@($__internal_2_$__cuda_sm10x_tcgen05_guardrail_trap_unallocated_columns_being_dealloced)
        /*0014*/ 	.word	0x00002f48


	//----- nvinfo : EIATTR_FRAME_SIZE
	.align		4
.L_7:
        /*0018*/ 	.byte	0x04, 0x11
        /*001a*/ 	.short	(.L_9 - .L_8)
	.align		4
.L_8:
        /*001c*/ 	.word	index@($__internal_1_$__cuda_sm10x_tcgen05_guardrail_trap_phase_invalid_during_alloc)
        /*0020*/ 	.word	0x00002f48


	//----- nvinfo : EIATTR_FRAME_SIZE
	.align		4
.L_9:
        /*0024*/ 	.byte	0x04, 0x11
        /*0026*/ 	.short	(.L_11 - .L_10)
	.align		4
.L_10:
        /*0028*/ 	.word	index@($__internal_0_$__cuda_sm10x_tcgen05_guardrail_trap_col_being_dealloced_not_returned_by_alloc)
        /*002c*/ 	.word	0x00002f48


	//----- nvinfo : EIATTR_FRAME_SIZE
	.align		4
.L_11:
        /*0030*/ 	.byte	0x04, 0x11
        /*0032*/ 	.short	(.L_13 - .L_12)
	.align		4
.L_12:
        /*0034*/ 	.word	index@(attn_fwd)
        /*0038*/ 	.word	0x00002f48


	//----- nvinfo : EIATTR_MIN_STACK_SIZE
	.align		4
.L_13:
        /*003c*/ 	.byte	0x04, 0x12
        /*003e*/ 	.short	(.L_15 - .L_14)
	.align		4
.L_14:
        /*0040*/ 	.word	index@(attn_fwd)
        /*0044*/ 	.word	0x00002f48
.L_15:


//--------------------- .nv.info.attn_fwd         --------------------------
	.section	.nv.info.attn_fwd,"",@"SHT_CUDA_INFO"
	.sectionflags	@""
	.align	4


	//----- nvinfo : EIATTR_CUDA_API_VERSION
	.align		4
        /*0000*/ 	.byte	0x04, 0x37
        /*0002*/ 	.short	(.L_17 - .L_16)
.L_16:
        /*0004*/ 	.word	0x00000081


	//----- nvinfo : EIATTR_KPARAM_INFO
	.align		4
.L_17:
        /*0008*/ 	.byte	0x04, 0x17
        /*000a*/ 	.short	(.L_19 - .L_18)
.L_18:
        /*000c*/ 	.word	0x00000000
        /*0010*/ 	.short	0x0019
        /*0012*/ 	.short	0x0080
        /*0014*/ 	.byte	0x00, 0xf4, 0x21, 0x00


	//----- nvinfo : EIATTR_KPARAM_INFO
	.align		4
.L_19:
        /*0018*/ 	.byte	0x04, 0x17
        /*001a*/ 	.short	(.L_21 - .L_20)
.L_20:
        /*001c*/ 	.word	0x00000000
        /*0020*/ 	.short	0x0018
        /*0022*/ 	.short	0x0078
        /*0024*/ 	.byte	0x00, 0xf4, 0x21, 0x00


	//----- nvinfo : EIATTR_KPARAM_INFO
	.align		4
.L_21:
        /*0028*/ 	.byte	0x04, 0x17
        /*002a*/ 	.short	(.L_23 - .L_22)
.L_22:
        /*002c*/ 	.word	0x00000000
        /*0030*/ 	.short	0x0017
        /*0032*/ 	.short	0x0070
        /*0034*/ 	.byte	0x00, 0xf0, 0x11, 0x00


	//----- nvinfo : EIATTR_KPARAM_INFO
	.align		4
.L_23:
        /*0038*/ 	.byte	0x04, 0x17
        /*003a*/ 	.short	(.L_25 - .L_24)
.L_24:
        /*003c*/ 	.word	0x00000000
        /*0040*/ 	.short	0x0016
        /*0042*/ 	.short	0x006c
        /*0044*/ 	.byte	0x00, 0xf0, 0x11, 0x00


	//----- nvinfo : EIATTR_KPARAM_INFO
	.align		4
.L_25:
        /*0048*/ 	.byte	0x04, 0x17
        /*004a*/ 	.short	(.L_27 - .L_26)
.L_26:
        /*004c*/ 	.word	0x00000000
        /*0050*/ 	.short	0x0015
        /*0052*/ 	.short	0x0068
        /*0054*/ 	.byte	0x00, 0xf0, 0x11, 0x00


	//----- nvinfo : EIATTR_KPARAM_INFO
	.align		4
.L_27:
        /*0058*/ 	.byte	0x04, 0x17
        /*005a*/ 	.short	(.L_29 - .L_28)
.L_28:
        /*005c*/ 	.word	0x00000000
        /*0060*/ 	.short	0x0014
        /*0062*/ 	.short	0x0064
        /*0064*/ 	.byte	0x00, 0xf0, 0x11, 0x00


	//----- nvinfo : EIATTR_KPARAM_INFO
	.align		4
.L_29:
        /*0068*/ 	.byte	0x04, 0x17
        /*006a*/ 	.short	(.L_31 - .L_30)
.L_30:
        /*006c*/ 	.word	0x00000000
        /*0070*/ 	.short	0x0013
        /*0072*/ 	.short	0x0060
        /*0074*/ 	.byte	0x00, 0xf0, 0x11, 0x00


	//----- nvinfo : EIATTR_KPARAM_INFO
	.align		4
.L_31:
        /*0078*/ 	.byte	0x04, 0x17
        /*007a*/ 	.short	(.L_33 - .L_32)
.L_32:
        /*007c*/ 	.word	0x00000000
        /*0080*/ 	.short	0x0012
        /*0082*/ 	.short	0x005c
        /*0084*/ 	.byte	0x00, 0xf0, 0x11, 0x00


	//----- nvinfo : EIATTR_KPARAM_INFO
	.align		4
.L_33:
        /*0088*/ 	.byte	0x04, 0x17
        /*008a*/ 	.short	(.L_35 - .L_34)
.L_34:
        /*008c*/ 	.word	0x00000000
        /*0090*/ 	.short	0x0011
        /*0092*/ 	.short	0x0058
        /*0094*/ 	.byte	0x00, 0xf0, 0x11, 0x00


	//----- nvinfo : EIATTR_KPARAM_INFO
	.align		4
.L_35:
        /*0098*/ 	.byte	0x04, 0x17
        /*009a*/ 	.short	(.L_37 - .L_36)
.L_36:
        /*009c*/ 	.word	0x00000000
        /*00a0*/ 	.short	0x0010
        /*00a2*/ 	.short	0x0054
        /*00a4*/ 	.byte	0x00, 0xf0, 0x11, 0x00


	//----- nvinfo : EIATTR_KPARAM_INFO
	.align		4
.L_37:
        /*00a8*/ 	.byte	0x04, 0x17
        /*00aa*/ 	.short	(.L_39 - .L_38)
.L_38:
        /*00ac*/ 	.word	0x00000000
        /*00b0*/ 	.short	0x000f
        /*00b2*/ 	.short	0x0050
        /*00b4*/ 	.byte	0x00, 0xf0, 0x11, 0x00


	//----- nvinfo : EIATTR_KPARAM_INFO
	.align		4
.L_39:
        /*00b8*/ 	.byte	0x04, 0x17
        /*00ba*/ 	.short	(.L_41 - .L_40)
.L_40:
        /*00bc*/ 	.word	0x00000000
        /*00c0*/ 	.short	0x000e
        /*00c2*/ 	.short	0x004c
        /*00c4*/ 	.byte	0x00, 0xf0, 0x11, 0x00


	//----- nvinfo : EIATTR_KPARAM_INFO
	.align		4
.L_41:
        /*00c8*/ 	.byte	0x04, 0x17
        /*00ca*/ 	.short	(.L_43 - .L_42)
.L_42:
        /*00cc*/ 	.word	0x00000000
        /*00d0*/ 	.short	0x000d
        /*00d2*/ 	.short	0x0048
        /*00d4*/ 	.byte	0x00, 0xf0, 0x11, 0x00


	//----- nvinfo : EIATTR_KPARAM_INFO
	.align		4
.L_43:
        /*00d8*/ 	.byte	0x04, 0x17
        /*00da*/ 	.short	(.L_45 - .L_44)
.L_44:
        /*00dc*/ 	.word	0x00000000
        /*00e0*/ 	.short	0x000c
        /*00e2*/ 	.short	0x0044
        /*00e4*/ 	.byte	0x00, 0xf0, 0x11, 0x00


	//----- nvinfo : EIATTR_KPARAM_INFO
	.align		4
.L_45:
        /*00e8*/ 	.byte	0x04, 0x17
        /*00ea*/ 	.short	(.L_47 - .L_46)
.L_46:
        /*00ec*/ 	.word	0x00000000
        /*00f0*/ 	.short	0x000b
        /*00f2*/ 	.short	0x0040
        /*00f4*/ 	.byte	0x00, 0xf0, 0x11, 0x00


	//----- nvinfo : EIATTR_KPARAM_INFO
	.align		4
.L_47:
        /*00f8*/ 	.byte	0x04, 0x17
        /*00fa*/ 	.short	(.L_49 - .L_48)
.L_48:
        /*00fc*/ 	.word	0x00000000
        /*0100*/ 	.short	0x000a
        /*0102*/ 	.short	0x003c
        /*0104*/ 	.byte	0x00, 0xf0, 0x11, 0x00


	//----- nvinfo : EIATTR_KPARAM_INFO
	.align		4
.L_49:
        /*0108*/ 	.byte	0x04, 0x17
        /*010a*/ 	.short	(.L_51 - .L_50)
.L_50:
        /*010c*/ 	.word	0x00000000
        /*0110*/ 	.short	0x0009
        /*0112*/ 	.short	0x0038
        /*0114*/ 	.byte	0x00, 0xf0, 0x11, 0x00


	//----- nvinfo : EIATTR_KPARAM_INFO
	.align		4
.L_51:
        /*0118*/ 	.byte	0x04, 0x17
        /*011a*/ 	.short	(.L_53 - .L_52)
.L_52:
        /*011c*/ 	.word	0x00000000
        /*0120*/ 	.short	0x0008
        /*0122*/ 	.short	0x0034
        /*0124*/ 	.byte	0x00, 0xf0, 0x11, 0x00


	//----- nvinfo : EIATTR_KPARAM_INFO
	.align		4
.L_53:
        /*0128*/ 	.byte	0x04, 0x17
        /*012a*/ 	.short	(.L_55 - .L_54)
.L_54:
        /*012c*/ 	.word	0x00000000
        /*0130*/ 	.short	0x0007
        /*0132*/ 	.short	0x0030
        /*0134*/ 	.byte	0x00, 0xf0, 0x11, 0x00


	//----- nvinfo : EIATTR_KPARAM_INFO
	.align		4
.L_55:
        /*0138*/ 	.byte	0x04, 0x17
        /*013a*/ 	.short	(.L_57 - .L_56)
.L_56:
        /*013c*/ 	.word	0x00000000
        /*0140*/ 	.short	0x0006
        /*0142*/ 	.short	0x002c
        /*0144*/ 	.byte	0x00, 0xf0, 0x11, 0x00


	//----- nvinfo : EIATTR_KPARAM_INFO
	.align		4
.L_57:
        /*0148*/ 	.byte	0x04, 0x17
        /*014a*/ 	.short	(.L_59 - .L_58)
.L_58:
        /*014c*/ 	.word	0x00000000
        /*0150*/ 	.short	0x0005
        /*0152*/ 	.short	0x0028
        /*0154*/ 	.byte	0x00, 0xf0, 0x11, 0x00


	//----- nvinfo : EIATTR_KPARAM_INFO
	.align		4
.L_59:
        /*0158*/ 	.byte	0x04, 0x17
        /*015a*/ 	.short	(.L_61 - .L_60)
.L_60:
        /*015c*/ 	.word	0x00000000
        /*0160*/ 	.short	0x0004
        /*0162*/ 	.short	0x0020
        /*0164*/ 	.byte	0x00, 0xf4, 0x21, 0x00


	//----- nvinfo : EIATTR_KPARAM_INFO
	.align		4
.L_61:
        /*0168*/ 	.byte	0x04, 0x17
        /*016a*/ 	.short	(.L_63 - .L_62)
.L_62:
        /*016c*/ 	.word	0x00000000
        /*0170*/ 	.short	0x0003
        /*0172*/ 	.short	0x0018
        /*0174*/ 	.byte	0x00, 0xf4, 0x21, 0x00


	//----- nvinfo : EIATTR_KPARAM_INFO
	.align		4
.L_63:
        /*0178*/ 	.byte	0x04, 0x17
        /*017a*/ 	.short	(.L_65 - .L_64)
.L_64:
        /*017c*/ 	.word	0x00000000
        /*0180*/ 	.short	0x0002
        /*0182*/ 	.short	0x0010
        /*0184*/ 	.byte	0x00, 0xf4, 0x21, 0x00


	//----- nvinfo : EIATTR_KPARAM_INFO
	.align		4
.L_65:
        /*0188*/ 	.byte	0x04, 0x17
        /*018a*/ 	.short	(.L_67 - .L_66)
.L_66:
        /*018c*/ 	.word	0x00000000
        /*0190*/ 	.short	0x0001
        /*0192*/ 	.short	0x0008
        /*0194*/ 	.byte	0x00, 0xf4, 0x21, 0x00


	//----- nvinfo : EIATTR_KPARAM_INFO
	.align		4
.L_67:
        /*0198*/ 	.byte	0x04, 0x17
        /*019a*/ 	.short	(.L_69 - .L_68)
.L_68:
        /*019c*/ 	.word	0x00000000
        /*01a0*/ 	.short	0x0000
        /*01a2*/ 	.short	0x0000
        /*01a4*/ 	.byte	0x00, 0xf4, 0x21, 0x00


	//----- nvinfo : EIATTR_AT_ENTRY_FRAGMENTS
	.align		4
.L_69:
        /*01a8*/ 	.byte	0x04, 0x4f
        /*01aa*/ 	.short	(.L_71 - .L_70)


	//   ....[0]....
.L_70:
        /*01ac*/ 	.word	0x00000004


	//----- nvinfo : EIATTR_RESERVED_SMEM_USED
	.align		4
.L_71:
        /*01b0*/ 	.byte	0x01, 0x41
	.zero		2


	//----- nvinfo : EIATTR_SPARSE_MMA_MASK
	.align		4
        /*01b4*/ 	.byte	0x03, 0x50
        /*01b6*/ 	.short	0x0000


	//----- nvinfo : EIATTR_TCGEN05_1CTA_USED
	.align		4
        /*01b8*/ 	.byte	0x01, 0x51
	.zero		2


	//----- nvinfo : EIATTR_MAXREG_COUNT
	.align		4
        /*01bc*/ 	.byte	0x03, 0x1b
        /*01be*/ 	.short	0x00ff


	//----- nvinfo : EIATTR_NUM_BARRIERS
	.align		4
        /*01c0*/ 	.byte	0x02, 0x4c
        /*01c2*/ 	.byte	0x01
	.zero		1


	//----- nvinfo : EIATTR_ANNOTATIONS
	.align		4
        /*01c4*/ 	.byte	0x04, 0x55
        /*01c6*/ 	.short	(.L_73 - .L_72)


	//   ....[0]....
.L_72:
        /*01c8*/ 	.word	0x00000001
        /*01cc*/ 	.byte	0x50, 0x04, 0x00, 0x00, 0x01, 0x00, 0x00, 0x00, 0x30, 0x05, 0x00, 0x00, 0x01, 0x00, 0x00, 0x00
        /* <DEDUP_REMOVED lines=408> */
        /*1b5c*/ 	.byte	0x50, 0xcc, 0x00, 0x00


	//----- nvinfo : EIATTR_INT_WARP_WIDE_INSTR_OFFSETS
	.align		4
.L_73:
        /*1b60*/ 	.byte	0x04, 0x31
        /*1b62*/ 	.short	(.L_75 - .L_74)


	//   ....[0]....
.L_74:
        /*1b64*/ 	.word	0x00007660


	//   ....[1]....
        /*1b68*/ 	.word	0x000076b0


	//   ....[2]....
        /*1b6c*/ 	.word	0x0000cf40


	//   ....[3]....
        /*1b70*/ 	.word	0x000192a0


	//   ....[4]....
        /*1b74*/ 	.word	0x00042e60


	//   ....[5]....
        /*1b78*/ 	.word	0x00066770


	//   ....[6]....
        /*1b7c*/ 	.word	0x000667b0


	//----- nvinfo : EIATTR_COOP_GROUP_MASK_REGIDS
	.align		4
.L_75:
        /*1b80*/ 	.byte	0x04, 0x29
        /*1b82*/ 	.short	(.L_77 - .L_76)


	//   ....[0]....
.L_76:
        /*1b84*/ 	.word	0xffffffff


	//   ....[1]....
        /*1b88*/ 	.word	0xffffffff


	//   ....[2]....
        /*1b8c*/ 	.word	0xffffffff


	//   ....[3]....
        /*1b90*/ 	.word	0xffffffff


	//   ....[4]....
        /*1b94*/ 	.word	0xffffffff


	//   ....[5]....
        /*1b98*/ 	.word	0xffffffff


	//   ....[6]....
        /*1b9c*/ 	.word	0xffffffff


	//   ....[7]....
        /*1ba0*/ 	.word	0xffffffff


	//----- nvinfo : EIATTR_COOP_GROUP_INSTR_OFFSETS
	.align		4
.L_77:
        /*1ba4*/ 	.byte	0x04, 0x28
        /*1ba6*/ 	.short	(.L_79 - .L_78)


	//   ....[0]....
.L_78:
        /*1ba8*/ 	.word	0x00000060


	//   ....[1]....
        /*1bac*/ 	.word	0x00000320


	//   ....[2]....
        /*1bb0*/ 	.word	0x0002d1a0


	//   ....[3]....
        /*1bb4*/ 	.word	0x00032130


	//   ....[4]....
        /*1bb8*/ 	.word	0x00043c50


	//   ....[5]....
        /*1bbc*/ 	.word	0x00044f20


	//   ....[6]....
        /*1bc0*/ 	.word	0x000665f0


	//   ....[7]....
        /*1bc4*/ 	.word	0x00066860


	//----- nvinfo : EIATTR_VRC_CTA_INIT_COUNT
	.align		4
.L_79:
        /*1bc8*/ 	.byte	0x02, 0x4a
        /*1bca*/ 	.byte	0x80
	.zero		1


	//----- nvinfo : EIATTR_MBARRIER_INSTR_OFFSETS
	.align		4
        /*1bcc*/ 	.byte	0x04, 0x39
        /*1bce*/ 	.short	(.L_81 - .L_80)


	//   ....[0]....
.L_80:
        /*1bd0*/ 	.word	0x00007740
        /*1bd4*/ 	.word	0x000000ff
        /*1bd8*/ 	.word	0x00000000
        /*1bdc*/ 	.short	0x0100
        /*1bde*/ 	.byte	0x07
	.zero		1


	//   ....[1]....
        /*1be0*/ 	.word	0x0000cf80
        /*1be4*/ 	.word	0x000000ff
        /*1be8*/ 	.word	0x0003a008
        /*1bec*/ 	.short	0x0100
        /*1bee*/ 	.byte	0x04
	.zero		1


	//   ....[2]....
        /*1bf0*/ 	.word	0x00019320
        /*1bf4*/ 	.word	0x000000ff
        /*1bf8*/ 	.word	0x00010000
        /*1bfc*/ 	.short	0x0100
        /*1bfe*/ 	.byte	0x04
	.zero		1


	//   ....[3]....
        /*1c00*/ 	.word	0x00019ac0
        /*1c04*/ 	.word	0x000000ff
        /*1c08*/ 	.word	0x00010000
        /*1c0c*/ 	.short	0x010a
        /*1c0e*/ 	.byte	0x04
	.zero		1


	//   ....[4]....
        /*1c10*/ 	.word	0x00019df0
        /*1c14*/ 	.word	0x000000ff
        /*1c18*/ 	.word	0x00010000
        /*1c1c*/ 	.short	0x0108
        /*1c1e*/ 	.byte	0x04
	.zero		1


	//   ....[5]....
        /*1c20*/ 	.word	0x00043150
        /*1c24*/ 	.word	0x000000ff
        /*1c28*/ 	.word	0x0003a010
        /*1c2c*/ 	.short	0x0100
        /*1c2e*/ 	.byte	0x04
	.zero		1


	//   ....[6]....
        /*1c30*/ 	.word	0x000435c0
        /*1c34*/ 	.word	0x000000ff
        /*1c38*/ 	.word	0x0003a010
        /*1c3c*/ 	.short	0x010a
        /*1c3e*/ 	.byte	0x04
	.zero		1


	//   ....[7]....
        /*1c40*/ 	.word	0x00043630
        /*1c44*/ 	.word	0x000000ff
        /*1c48*/ 	.word	0x0003a010
        /*1c4c*/ 	.short	0x0108
        /*1c4e*/ 	.byte	0x04
	.zero		1


	//   ....[8]....
        /*1c50*/ 	.word	0x00044e60
        /*1c54*/ 	.word	0x000000ff
        /*1c58*/ 	.word	0x00000000
        /*1c5c*/ 	.short	0x010a
        /*1c5e*/ 	.byte	0x07
	.zero		1


	//   ....[9]....
        /*1c60*/ 	.word	0x000576f0
        /*1c64*/ 	.word	0x000000ff
        /*1c68*/ 	.word	0x00000000
        /*1c6c*/ 	.short	0x010a
        /*1c6e*/ 	.byte	0x07
	.zero		1


	//   ....[10]....
        /*1c70*/ 	.word	0x00057820
        /*1c74*/ 	.word	0x000000ff
        /*1c78*/ 	.word	0x0003a000
        /*1c7c*/ 	.short	0x0108
        /*1c7e*/ 	.byte	0x04
	.zero		1


	//   ....[11]....
        /*1c80*/ 	.word	0x000578e0
        /*1c84*/ 	.word	0x000000ff
        /*1c88*/ 	.word	0x0003a008
        /*1c8c*/ 	.short	0x0108
        /*1c8e*/ 	.byte	0x04
	.zero		1


	//   ....[12]....
        /*1c90*/ 	.word	0x00066880
        /*1c94*/ 	.word	0x000000ff
        /*1c98*/ 	.word	0x00010000
        /*1c9c*/ 	.short	0x010a
        /*1c9e*/ 	.byte	0x04
	.zero		1


	//   ....[13]....
        /*1ca0*/ 	.word	0x000668b0
        /*1ca4*/ 	.word	0x000000ff
        /*1ca8*/ 	.word	0x0003a010
        /*1cac*/ 	.short	0x010a
        /*1cae*/ 	.byte	0x04
	.zero		1


	//   ....[14]....
        /*1cb0*/ 	.word	0x000668e0
        /*1cb4*/ 	.word	0x000000ff
        /*1cb8*/ 	.word	0x00000000
        /*1cbc*/ 	.short	0x010a
        /*1cbe*/ 	.byte	0x07
	.zero		1


	//   ....[15]....
        /*1cc0*/ 	.word	0x00066910
        /*1cc4*/ 	.word	0x000000ff
        /*1cc8*/ 	.word	0x00000000
        /*1ccc*/ 	.short	0x010a
        /*1cce*/ 	.byte	0x07
	.zero		1


	//----- nvinfo : EIATTR_NUM_MBARRIERS
	.align		4
.L_81:
        /*1cd0*/ 	.byte	0x03, 0x38
        /*1cd2*/ 	.short	0xffff


	//----- nvinfo : EIATTR_EXIT_INSTR_OFFSETS
	.align		4
        /*1cd4*/ 	.byte	0x04, 0x1c
        /*1cd6*/ 	.short	(.L_83 - .L_82)


	//   ....[0]....
.L_82:
        /*1cd8*/ 	.word	0x00066870


	//----- nvinfo : EIATTR_REQNTID
	.align		4
.L_83:
        /*1cdc*/ 	.byte	0x04, 0x10
        /*1cde*/ 	.short	(.L_85 - .L_84)
.L_84:
        /*1ce0*/ 	.word	0x00000080
        /*1ce4*/ 	.word	0x00000001
        /*1ce8*/ 	.word	0x00000001


	//----- nvinfo : EIATTR_CRS_STACK_SIZE
	.align		4
.L_85:
        /*1cec*/ 	.byte	0x04, 0x1e
        /*1cee*/ 	.short	(.L_87 - .L_86)
.L_86:
        /*1cf0*/ 	.word	0x00000000


	//----- nvinfo : EIATTR_CBANK_PARAM_SIZE
	.align		4
.L_87:
        /*1cf4*/ 	.byte	0x03, 0x19
        /*1cf6*/ 	.short	0x0088


	//----- nvinfo : EIATTR_PARAM_CBANK
	.align		4
        /*1cf8*/ 	.byte	0x04, 0x0a
        /*1cfa*/ 	.short	(.L_89 - .L_88)
	.align		4
.L_88:
        /*1cfc*/ 	.word	index@(.nv.constant0.attn_fwd)
        /*1d00*/ 	.short	0x0380
        /*1d02*/ 	.short	0x0088


	//----- nvinfo : EIATTR_SW_WAR
	.align		4
.L_89:
        /*1d04*/ 	.byte	0x04, 0x36
        /*1d06*/ 	.short	(.L_91 - .L_90)
.L_90:
        /*1d08*/ 	.word	0x00000008
.L_91:


//--------------------- .nv.compat                --------------------------
	.section	.nv.compat,"",@"SHT_CUDA_COMPAT_INFO"
	.align	4
        /*0000*/ 	.byte	0x02, 0x02, 0x02, 0x00, 0x02, 0x05, 0x05, 0x00, 0x02, 0x03, 0x00, 0x00, 0x02, 0x06, 0x01, 0x00


//--------------------- .nv.callgraph             --------------------------
	.section	.nv.callgraph,"",@"SHT_CUDA_CALLGRAPH"
	.align	4
	.sectionentsize	8
	.align		4
        /*0000*/ 	.word	0x00000000
	.align		4
        /*0004*/ 	.word	0xffffffff
	.align		4
        /*0008*/ 	.word	0x00000000
	.align		4
        /*000c*/ 	.word	0xfffffffe
	.align		4
        /*0010*/ 	.word	0x00000000
	.align		4
        /*0014*/ 	.word	0xfffffffd
	.align		4
        /*0018*/ 	.word	0x00000000
	.align		4
        /*001c*/ 	.word	0xfffffffc


//--------------------- .nv.constant4             --------------------------
	.section	.nv.constant4,"a",@progbits
	.align	8
	.align		8
.nv.constant4:
        /*0000*/ 	.dword	_$_str


//--------------------- .text.attn_fwd            --------------------------
	.section	.text.attn_fwd,"ax",@progbits
	.align	128
        .global         attn_fwd
        .type           attn_fwd,@function
        .size           attn_fwd,(.L_x_28 - attn_fwd)
        .other          attn_fwd,@"STO_CUDA_ENTRY STV_DEFAULT"
attn_fwd:
.text.attn_fwd:
[----:B------:R-:W0:Y:S01]  /*0000*/  LDC R1, c[0x0][0x37c] ;  /* 0x0000df00ff017b82 */ /* 0x000e220000000800 */
[----:B------:R-:W1:Y:S01]  /*0010*/  S2R R0, SR_TID.X ;  /* 0x0000000000007919 */ /* 0x000e620000002100 */
[----:B0-----:R-:W-:Y:S01]  /*0020*/  VIADD R1, R1, 0xffffd0b8 ;  /* 0xffffd0b801017836 */ /* 0x001fe20000000000 */
[----:B-1----:R-:W-:-:S13]  /*0030*/  ISETP.GE.U32.AND P0, PT, R0, 0x20, PT ;  /* 0x000000200000780c */ /* 0x002fda0003f06070 */
[----:B------:R-:W-:Y:S05]  /*0040*/  @P0 BRA `(.L_x_0) ;  /* 0x0000000000b80947 */ /* 0x000fea0003800000 */
[----:B------:R-:W0:Y:S01]  /*0050*/  S2R R7, SR_CgaCtaId ;  /* 0x0000000000077919 */ /* 0x000e220000008800 */
[----:B------:R-:W-:Y:S01]  /*0060*/  NOP ;  /* 0x0000000000007918 */ /* 0x000fe20000000000 */
[----:B------:R-:W-:-:S04]  /*0070*/  MOV R0, 0x40 ;  /* 0x0000004000007802 */ /* 0x000fc80000000f00 */
[----:B0-----:R-:W-:Y:S02]  /*0080*/  LEA R2, R7, R0, 0x18 ;  /* 0x0000000007027211 */ /* 0x001fe400078ec0ff */
[----:B------:R-:W-:-:S04]  /*0090*/  MOV R0, 0x400 ;  /* 0x0000040000007802 */ /* 0x000fc80000000f00 */
[----:B------:R-:W0:Y:S01]  /*00a0*/  LDS.U8 R2, [R2] ;  /* 0x0000000002027984 */ /* 0x000e220000000000 */
[----:B------:R-:W-:Y:S02]  /*00b0*/  LEA R0, R7, R0, 0x18 ;  /* 0x0000000007007211 */ /* 0x000fe400078ec0ff */
[----:B0-----:R-:W-:-:S13]  /*00c0*/  ISETP.NE.AND P1, PT, R2, RZ, PT ;  /* 0x000000ff0200720c */ /* 0x001fda0003f25270 */
[----:B------:R-:W-:Y:S05]  /*00d0*/  @P1 BRA `(.L_x_1) ;  /* 0x00000000007c1947 */ /* 0x000fea0003800000 */
[----:B------:R-:W-:-:S13]  /*00e0*/  ELECT P1, URZ, PT ;  /* 0x0000000000ff782f */ /* 0x000fda0003820000 */
[----:B------:R-:W-:Y:S05]  /*00f0*/  @!P1 BRA `(.L_x_2) ;  /* 0x0000000000849947 */ /* 0x000fea0003800000 */
[----:B------:R-:W-:Y:S01]  /*0100*/  UMOV UR4, 0x10 ;  /* 0x0000001000047882 */ /* 0x000fe20000000000 */
[----:B------:R-:W-:Y:S02]  /*0110*/  IMAD.MOV.U32 R9, RZ, RZ, 0x1 ;  /* 0x00000001ff097424 */ /* 0x000fe400078e00ff */
[----:B------:R-:W-:Y:S02]  /*0120*/  IMAD.MOV.U32 R3, RZ, RZ, 0xffff ;  /* 0x0000ffffff037424 */ /* 0x000fe400078e00ff */
[----:B------:R-:W-:Y:S04]  /*0130*/  DEPBAR.LE SB0, 0x36 ;  /* 0x00008d800000791a */ /* 0x000fe80000000000 */
[----:B------:R-:W0:Y:S02]  /*0140*/  UTCATOMSWS.FIND_AND_SET.ALIGN UP0, UR4, UR4 ;  /* 0x00000004000475e3 */ /* 0x000e240008000800 */
[----:B0-----:R-:W-:-:S04]  /*0150*/  PLOP3.LUT P1, PT, PT, PT, UP0, 0x80, 0x8 ;  /* 0x000000000008781c */ /* 0x001fc80003f2f008 */
[----:B------:R-:W-:-:S04]  /*0160*/  SEL R2, RZ, 0xffffffff, !P1 ;  /* 0xffffffffff027807 */ /* 0x000fc80004800000 */
[----:B------:R-:W-:Y:S01]  /*0170*/  ISETP.NE.AND P1, PT, R2, RZ, PT ;  /* 0x000000ff0200720c */ /* 0x000fe20003f25270 */
[----:B------:R-:W-:-:S12]  /*0180*/  IMAD.U32 R2, RZ, RZ, UR4 ;  /* 0x00000004ff027e24 */ /* 0x000fd8000f8e00ff */
[----:B------:R-:W-:Y:S05]  /*0190*/  @P1 BRA `(.L_x_3) ;  /* 0x0000000000241947 */ /* 0x000fea0003800000 */
.L_x_4:
[----:B------:R-:W-:Y:S05]  /*01a0*/  NANOSLEEP 0x64 ;  /* 0x000000640000795d */ /* 0x000fea0003800000 */
[----:B------:R-:W-:-:S05]  /*01b0*/  UMOV UR4, 0x10 ;  /* 0x0000001000047882 */ /* 0x000fca0000000000 */
[----:B------:R-:W-:Y:S04]  /*01c0*/  DEPBAR.LE SB0, 0x36 ;  /* 0x00008d800000791a */ /* 0x000fe80000000000 */
[----:B------:R-:W0:Y:S02]  /*01d0*/  UTCATOMSWS.FIND_AND_SET.ALIGN UP0, UR4, UR4 ;  /* 0x00000004000475e3 */ /* 0x000e240008000800 */
[----:B0-----:R-:W-:-:S04]  /*01e0*/  PLOP3.LUT P1, PT, PT, PT, UP0, 0x80, 0x8 ;  /* 0x000000000008781c */ /* 0x001fc80003f2f008 */
[----:B------:R-:W-:-:S04]  /*01f0*/  SEL R2, RZ, 0xffffffff, !P1 ;  /* 0xffffffffff027807 */ /* 0x000fc80004800000 */
[----:B------:R-:W-:Y:S01]  /*0200*/  ISETP.NE.AND P1, PT, R2, RZ, PT ;  /* 0x000000ff0200720c */ /* 0x000fe20003f25270 */
[----:B------:R-:W-:-:S12]  /*0210*/  IMAD.U32 R2, RZ, RZ, UR4 ;  /* 0x00000004ff027e24 */ /* 0x000fd8000f8e00ff */
[----:B------:R-:W-:Y:S05]  /*0220*/  @!P1 BRA `(.L_x_4) ;  /* 0xfffffffc00dc9947 */ /* 0x000fea000383ffff */
.L_x_3:
[C---:B------:R-:W-:Y:S01]  /*0230*/  VIADD R4, R2.reuse, 0x10 ;  /* 0x0000001002047836 */ /* 0x040fe20000000000 */
[----:B------:R-:W-:Y:S02]  /*0240*/  SHF.L.U32 R3, R3, R2, RZ ;  /* 0x0000000203037219 */ /* 0x000fe400000006ff */
[----:B------:R-:W-:Y:S02]  /*0250*/  MOV R5, 0x50 ;  /* 0x0000005000057802 */ /* 0x000fe40000000f00 */
[----:B------:R-:W-:Y:S02]  /*0260*/  SHF.L.U32 R4, R9, R4, RZ ;  /* 0x0000000409047219 */ /* 0x000fe400000006ff */
[----:B------:R-:W-:Y:S01]  /*0270*/  LEA R6, R7, R5, 0x18 ;  /* 0x0000000507067211 */ /* 0x000fe200078ec0ff */
[----:B------:R-:W-:Y:S01]  /*0280*/  IMAD.SHL.U32 R5, R2, 0x20, RZ ;  /* 0x0000002002057824 */ /* 0x000fe200078e00ff */
[----:B------:R-:W-:-:S05]  /*0290*/  LOP3.LUT R3, R4, R3, RZ, 0xfc, !PT ;  /* 0x0000000304037212 */ /* 0x000fca00078efcff */
[----:B------:R0:W-:Y:S04]  /*02a0*/  ATOMS.OR RZ, [R6], R3 ;  /* 0x0000000306ff738c */ /* 0x0001e80003000000 */
[----:B------:R0:W-:Y:S01]  /*02b0*/  STS [R0], R5 ;  /* 0x0000000500007388 */ /* 0x0001e20000000800 */
[----:B------:R-:W-:Y:S05]  /*02c0*/  BRA `(.L_x_2) ;  /* 0x0000000000107947 */ /* 0x000fea0003800000 */
.L_x_1:
[----:B------:R-:W-:Y:S01]  /*02d0*/  IMAD.MOV.U32 R3, RZ, RZ, -0x1 ;  /* 0xffffffffff037424 */ /* 0x000fe200078e00ff */
[----:B------:R-:W-:-:S04]  /*02e0*/  MOV R2, 0x310 ;  /* 0x0000031000027802 */ /* 0x000fc80000000f00 */
[----:B------:R0:W-:Y:S03]  /*02f0*/  STS [R0], R3 ;  /* 0x0000000300007388 */ /* 0x0001e60000000800 */
[----:B0-----:R-:W-:Y:S05]  /*0300*/  CALL.REL.NOINC `($__internal_1_$__cuda_sm10x_tcgen05_guardrail_trap_phase_invalid_during_alloc) ;  /* 0x0000066400987944 */ /* 0x001fea0003c00000 */
.L_x_2:
[----:B------:R-:W-:Y:S05]  /*0310*/  WARPSYNC.ALL ;  /* 0x0000000000007948 */ /* 0x000fea0003800000 */
[----:B------:R-:W-:Y:S01]  /*0320*/  NOP ;  /* 0x0000000000007918 */ /* 0x000fe20000000000 */
.L_x_0:
[----:B------:R-:W1:Y:S01]  /*0330*/  S2R R11, SR_TID.X ;  /* 0x00000000000b7919 */ /* 0x000e620000002100 */
[----:B------:R-:W2:Y:S01]  /*0340*/  S2UR UR5, SR_CgaCtaId ;  /* 0x00000000000579c3 */ /* 0x000ea20000008800 */
[----:B------:R-:W-:Y:S01]  /*0350*/  MOV R2, 0x400 ;  /* 0x0000040000027802 */ /* 0x000fe20000000f00 */
[----:B------:R-:W3:Y:S01]  /*0360*/  LDCU.64 UR8, c[0x0][0x358] ;  /* 0x00006b00ff0877ac */ /* 0x000ee20008000a00 */
[----:B0-----:R-:W0:Y:S02]  /*0370*/  S2R R3, SR_CTAID.X ;  /* 0x0000000000037919 */ /* 0x001e240000002500 */
[----:B------:R-:W-:Y:S01]  /*0380*/  R2UR UR4, R2 ;  /* 0x00000000020472ca */ /* 0x000fe200000e0000 */
[----:B------:R-:W4:Y:S02]  /*0390*/  S2R R5, SR_CTAID.Y ;  /* 0x0000000000057919 */ /* 0x000f240000002600 */
[----:B------:R-:W4:Y:S01]  /*03a0*/  LDC.64 R6, c[0x0][0x3b0] ;  /* 0x0000ec00ff067b82 */ /* 0x000f220000000a00 */
[----:B------:R-:W3:Y:S07]  /*03b0*/  S2R R10, SR_CgaCtaId ;  /* 0x00000000000a7919 */ /* 0x000eee0000008800 */
[----:B------:R-:W5:Y:S02]  /*03c0*/  LDC.64 R8, c[0x0][0x380] ;  /* 0x0000e000ff087b82 */ /* 0x000f640000000a00 */
[----:B--2---:R-:W-:-:S06]  /*03d0*/  ULEA UR4, UR5, UR4, 0x18 ;  /* 0x0000000405047291 */ /* 0x004fcc000f8ec0ff */
[----:B------:R-:W2:Y:S01]  /*03e0*/  LDC R27, c[0x0][0x3b8] ;  /* 0x0000ee00ff1b7b82 */ /* 0x000ea20000000800 */
[----:B-1----:R-:W-:Y:S02]  /*03f0*/  LOP3.LUT R0, R11, 0x3f, RZ, 0xc0, !PT ;  /* 0x0000003f0b007812 */ /* 0x002fe400078ec0ff */
[----:B------:R-:W-:-:S03]  /*0400*/  SHF.R.U32.HI R2, RZ, 0x6, R11 ;  /* 0x00000006ff027819 */ /* 0x000fc6000001160b */
[----:B0-----:R-:W-:Y:S01]  /*0410*/  IMAD R4, R3, 0x40, R0 ;  /* 0x0000004003047824 */ /* 0x001fe200078e0200 */
[----:B------:R-:W-:Y:S01]  /*0420*/  SGXT.U32 R2, R2, 0x1 ;  /* 0x000000010202781a */ /* 0x000fe20000000000 */
[----:B----4-:R-:W-:Y:S02]  /*0430*/  IMAD R5, R5, R6, RZ ;  /* 0x0000000605057224 */ /* 0x010fe400078e02ff */
[----:B------:R-:W-:Y:S01]  /*0440*/  IMAD R0, R4, R7, RZ ;  /* 0x0000000704007224 */ /* 0x000fe200078e02ff */
[----:B------:R0:W-:Y:S01]  /*0450*/  STL [R1+0x24ec], R4 ;  /* 0x0024ec0401007387 */ /* 0x0001e20000100800 */
[----:B------:R-:W-:Y:S03]  /*0460*/  BAR.SYNC.DEFER_BLOCKING 0x0 ;  /* 0x0000000000007b1d */ /* 0x000fe60000010000 */
[----:B-----5:R-:W-:Y:S02]  /*0470*/  IADD3 R3, P1, P2, R0, R8, R5 ;  /* 0x0000000800037210 */ /* 0x020fe40007a3e005 */
[----:B------:R-:W-:Y:S01]  /*0480*/  SHF.R.S32.HI R7, RZ, 0x1f, R0 ;  /* 0x0000001fff077819 */ /* 0x000fe20000011400 */
[----:B--2---:R-:W-:Y:S01]  /*0490*/  IMAD R2, R2, R27, RZ ;  /* 0x0000001b02027224 */ /* 0x004fe200078e02ff */
[----:B------:R-:W-:-:S02]  /*04a0*/  LEA.HI R0, R11, 0xe, RZ, 0x1a ;  /* 0x0000000e0b007811 */ /* 0x000fc400078fd0ff */
[----:B0-----:R-:W-:Y:S01]  /*04b0*/  SHF.R.S32.HI R4, RZ, 0x1f, R5 ;  /* 0x0000001fff047819 */ /* 0x001fe20000011405 */
[----:B------:R-:W-:-:S03]  /*04c0*/  IMAD R6, R27, 0x2, R2 ;  /* 0x000000021b067824 */ /* 0x000fc600078e0202 */
[----:B------:R-:W-:Y:S01]  /*04d0*/  IADD3.X R7, PT, PT, R7, R9, R4, P1, P2 ;  /* 0x0000000907077210 */ /* 0x000fe20000fe4404 */
[----:B------:R-:W-:Y:S01]  /*04e0*/  IMAD R12, R27, 0x2, R6 ;  /* 0x000000021b0c7824 */ /* 0x000fe200078e0206 */
[-C--:B------:R-:W-:Y:S02]  /*04f0*/  IADD3 R4, P1, PT, R2, R3.reuse, RZ ;  /* 0x0000000302047210 */ /* 0x080fe40007f3e0ff */
[----:B------:R-:W-:Y:S02]  /*0500*/  IADD3 R8, P2, PT, R6, R3, RZ ;  /* 0x0000000306087210 */ /* 0x000fe40007f5e0ff */
[----:B------:R-:W-:Y:S01]  /*0510*/  LEA.HI.X.SX32 R5, R2, R7, 0x1, P1 ;  /* 0x0000000702057211 */ /* 0x000fe200008f0eff */
[----:B------:R-:W0:Y:S04]  /*0520*/  LDS R11, [UR4] ;  /* 0x00000004ff0b7984 */ /* 0x000e280008000800 */
[----:B0-----:R0:W-:Y:S01]  /*0530*/  STL [R1+0x294], R11 ;  /* 0x0002940b01007387 */ /* 0x0011e20000100800 */
[----:B------:R-:W-:Y:S06]  /*0540*/  BAR.SYNC.DEFER_BLOCKING 0x0 ;  /* 0x0000000000007b1d */ /* 0x000fec0000010000 */
[----:B---3--:R-:W-:Y:S05]  /*0550*/  @P0 BRA `(.L_x_5) ;  /* 0x0000000000180947 */ /* 0x008fea0003800000 */
[----:B------:R-:W-:Y:S01]  /*0560*/  ELECT P1, URZ, PT ;  /* 0x0000000000ff782f */ /* 0x000fe20003820000 */
[----:B------:R-:W-:Y:S01]  /*0570*/  IMAD.MOV.U32 R2, RZ, RZ, 0x1 ;  /* 0x00000001ff027424 */ /* 0x000fe200078e00ff */
[----:B------:R-:W-:Y:S11]  /*0580*/  UVIRTCOUNT.DEALLOC.SMPOOL 0x80 ;  /* 0x000000800000784c */ /* 0x000ff60000000000 */
[----:B0-----:R-:W-:-:S04]  /*0590*/  @P1 MOV R11, 0x40 ;  /* 0x00000040000b1802 */ /* 0x001fc80000000f00 */
[----:B------:R-:W-:-:S05]  /*05a0*/  @P1 LEA R11, R10, R11, 0x18 ;  /* 0x0000000b0a0b1211 */ /* 0x000fca00078ec0ff */
[----:B------:R1:W-:Y:S02]  /*05b0*/  @P1 STS.U8 [R11], R2 ;  /* 0x000000020b001388 */ /* 0x0003e40000000000 */
.L_x_5:
[----:B-1----:R-:W-:Y:S01]  /*05c0*/  IMAD R2, R0, R27, RZ ;  /* 0x0000001b00027224 */ /* 0x002fe200078e02ff */
[----:B------:R-:W-:Y:S01]  /*05d0*/  LEA.HI.X.SX32 R9, R6, R7, 0x1, P2 ;  /* 0x0000000706097211 */ /* 0x000fe200010f0eff */
[C---:B------:R-:W-:Y:S01]  /*05e0*/  IMAD R0, R27.reuse, 0x2, R12 ;  /* 0x000000021b007824 */ /* 0x040fe200078e020c */
[-C--:B------:R-:W-:Y:S01]  /*05f0*/  IADD3 R10, P1, PT, R12, R3.reuse, RZ ;  /* 0x000000030c0a7210 */ /* 0x080fe20007f3e0ff */
[----:B------:R1:W2:Y:S01]  /*0600*/  LDG.E.U8 R24, desc[UR8][R4.64] ;  /* 0x0000000804187981 */ /* 0x0002a2000c1e1100 */
[----:B------:R-:W-:Y:S01]  /*0610*/  IADD3 R16, P2, PT, R2, R3, RZ ;  /* 0x0000000302107210 */ /* 0x000fe20007f5e0ff */
[----:B------:R-:W3:Y:S01]  /*0620*/  LDC R53, c[0x0][0x3b8] ;  /* 0x0000ee00ff357b82 */ /* 0x000ee20000000800 */
[-C--:B0-----:R-:W-:Y:S01]  /*0630*/  LEA.HI.X.SX32 R11, R12, R7.reuse, 0x1, P1 ;  /* 0x000000070c0b7211 */ /* 0x081fe200008f0eff */
[----:B------:R0:W4:Y:S01]  /*0640*/  LDG.E.U8 R23, desc[UR8][R8.64] ;  /* 0x0000000808177981 */ /* 0x000122000c1e1100 */
[----:B------:R-:W-:Y:S01]  /*0650*/  LEA.HI.X.SX32 R17, R2, R7, 0x1, P2 ;  /* 0x0000000702117211 */ /* 0x000fe200010f0eff */
[C---:B------:R-:W-:Y:S01]  /*0660*/  IMAD R2, R27.reuse, 0x2, R0 ;  /* 0x000000021b027824 */ /* 0x040fe200078e0200 */
[-C--:B------:R-:W-:Y:S01]  /*0670*/  IADD3 R12, P1, PT, R0, R3.reuse, RZ ;  /* 0x00000003000c7210 */ /* 0x080fe20007f3e0ff */
[----:B------:R0:W3:Y:S02]  /*0680*/  LDG.E.U8 R18, desc[UR8][R10.64] ;  /* 0x000000080a127981 */ /* 0x0000e4000c1e1100 */
[----:B------:R-:W-:Y:S01]  /*0690*/  IMAD R6, R27, 0x2, R2 ;  /* 0x000000021b067824 */ /* 0x000fe200078e0202 */
[----:B------:R-:W-:Y:S01]  /*06a0*/  IADD3 R14, P2, PT, R2, R3, RZ ;  /* 0x00000003020e7210 */ /* 0x000fe20007f5e0ff */
[----:B------:R0:W3:Y:S01]  /*06b0*/  LDG.E.U8 R21, desc[UR8][R16.64] ;  /* 0x0000000810157981 */ /* 0x0000e2000c1e1100 */
[-C--:B------:R-:W-:Y:S01]  /*06c0*/  LEA.HI.X.SX32 R13, R0, R7.reuse, 0x1, P1 ;  /* 0x00000007000d7211 */ /* 0x080fe200008f0eff */
[----:B------:R-:W2:Y:S01]  /*06d0*/  LDC R55, c[0x0][0x3b8] ;  /* 0x0000ee00ff377b82 */ /* 0x000ea20000000800 */
[----:B------:R-:W-:-:S03]  /*06e0*/  LEA.HI.X.SX32 R15, R2, R7, 0x1, P2 ;  /* 0x00000007020f7211 */ /* 0x000fc600010f0eff */
[----:B------:R0:W3:Y:S04]  /*06f0*/  LDG.E.U8 R20, desc[UR8][R12.64] ;  /* 0x000000080c147981 */ /* 0x0000e8000c1e1100 */
[----:B------:R0:W3:Y:S01]  /*0700*/  LDG.E.U8 R19, desc[UR8][R14.64] ;  /* 0x000000080e137981 */ /* 0x0000e2000c1e1100 */
[C---:B------:R-:W-:Y:S01]  /*0710*/  IMAD R0, R27.reuse, 0x2, R6 ;  /* 0x000000021b007824 */ /* 0x040fe200078e0206 */
[C---:B-1----:R-:W-:Y:S01]  /*0720*/  IADD3 R4, P1, PT, R6.reuse, R3, RZ ;  /* 0x0000000306047210 */ /* 0x042fe20007f3e0ff */
[----:B------:R-:W1:Y:S02]  /*0730*/  LDC R58, c[0x0][0x3b8] ;  /* 0x0000ee00ff3a7b82 */ /* 0x000e640000000800 */
[----:B------:R-:W-:Y:S01]  /*0740*/  IMAD R2, R27, 0x4, R0 ;  /* 0x000000041b027824 */ /* 0x000fe200078e0200 */
[----:B------:R-:W-:-:S02]  /*0750*/  LEA.HI.X.SX32 R5, R6, R7, 0x1, P1 ;  /* 0x0000000706057211 */ /* 0x000fc400008f0eff */
[-C--:B0-----:R-:W-:Y:S01]  /*0760*/  IADD3 R8, P1, PT, R0, R3.reuse, RZ ;  /* 0x0000000300087210 */ /* 0x081fe20007f3e0ff */
[C---:B------:R-:W-:Y:S01]  /*0770*/  IMAD R6, R27.reuse, 0x2, R2 ;  /* 0x000000021b067824 */ /* 0x040fe200078e0202 */
[----:B------:R-:W-:Y:S01]  /*0780*/  IADD3 R10, P2, PT, R2, R3, RZ ;  /* 0x00000003020a7210 */ /* 0x000fe20007f5e0ff */
[----:B------:R0:W3:Y:S01]  /*0790*/  LDG.E.U8 R22, desc[UR8][R4.64] ;  /* 0x0000000804167981 */ /* 0x0000e2000c1e1100 */
[----:B------:R-:W-:Y:S01]  /*07a0*/  LEA.HI.X.SX32 R9, R0, R7, 0x1, P1 ;  /* 0x0000000700097211 */ /* 0x000fe200008f0eff */
[C---:B------:R-:W-:Y:S01]  /*07b0*/  IMAD R16, R27.reuse, 0x2, R6 ;  /* 0x000000021b107824 */ /* 0x040fe200078e0206 */
[C---:B------:R-:W-:Y:S01]  /*07c0*/  IADD3 R12, P1, PT, R6.reuse, R3, RZ ;  /* 0x00000003060c7210 */ /* 0x040fe20007f3e0ff */
[----:B------:R-:W1:Y:S02]  /*07d0*/  LDC R71, c[0x0][0x3b8] ;  /* 0x0000ee00ff477b82 */ /* 0x000e640000000800 */
[C---:B------:R-:W-:Y:S01]  /*07e0*/  IMAD R0, R27.reuse, 0x2, R16 ;  /* 0x000000021b007824 */ /* 0x040fe200078e0210 */
[-C--:B------:R-:W-:Y:S01]  /*07f0*/  LEA.HI.X.SX32 R13, R6, R7.reuse, 0x1, P1 ;  /* 0x00000007060d7211 */ /* 0x080fe200008f0eff */
[----:B------:R0:W3:Y:S01]  /*0800*/  LDG.E.U8 R28, desc[UR8][R8.64] ;  /* 0x00000008081c7981 */ /* 0x0000e2000c1e1100 */
[----:B------:R-:W-:Y:S01]  /*0810*/  LEA.HI.X.SX32 R11, R2, R7, 0x1, P2 ;  /* 0x00000007020b7211 */ /* 0x000fe200010f0eff */
[C---:B------:R-:W-:Y:S01]  /*0820*/  IMAD R2, R27.reuse, 0x2, R0 ;  /* 0x000000021b027824 */ /* 0x040fe200078e0200 */
[C---:B------:R-:W-:Y:S01]  /*0830*/  IADD3 R14, P1, PT, R16.reuse, R3, RZ ;  /* 0x00000003100e7210 */ /* 0x040fe20007f3e0ff */
[----:B------:R-:W3:Y:S01]  /*0840*/  LDG.E.U8 R17, desc[UR8][R12.64] ;  /* 0x000000080c117981 */ /* 0x000ee2000c1e1100 */
[----:B------:R-:W1:Y:S01]  /*0850*/  LDC R68, c[0x0][0x3b8] ;  /* 0x0000ee00ff447b82 */ /* 0x000e620000000800 */
[----:B------:R-:W-:Y:S01]  /*0860*/  IMAD R6, R27, 0x2, R2 ;  /* 0x000000021b067824 */ /* 0x000fe200078e0202 */
[----:B------:R-:W-:Y:S01]  /*0870*/  LEA.HI.X.SX32 R15, R16, R7, 0x1, P1 ;  /* 0x00000007100f7211 */ /* 0x000fe200008f0eff */
[----:B------:R0:W3:Y:S02]  /*0880*/  LDG.E.U8 R26, desc[UR8][R10.64] ;  /* 0x000000080a1a7981 */ /* 0x0000e4000c1e1100 */
[----:B0-----:R-:W-:-:S02]  /*0890*/  IADD3 R4, P1, PT, R0, R3, RZ ;  /* 0x0000000300047210 */ /* 0x001fc40007f3e0ff */
[----:B------:R-:W-:Y:S01]  /*08a0*/  IADD3 R8, P2, PT, R2, R3, RZ ;  /* 0x0000000302087210 */ /* 0x000fe20007f5e0ff */
[----:B------:R0:W3:Y:S01]  /*08b0*/  LDG.E.U8 R25, desc[UR8][R14.64] ;  /* 0x000000080e197981 */ /* 0x0000e2000c1e1100 */
[-C--:B------:R-:W-:Y:S01]  /*08c0*/  LEA.HI.X.SX32 R5, R0, R7.reuse, 0x1, P1 ;  /* 0x0000000700057211 */ /* 0x080fe200008f0eff */
[----:B------:R-:W0:Y:S01]  /*08d0*/  LDC R69, c[0x0][0x3b8] ;  /* 0x0000ee00ff457b82 */ /* 0x000e220000000800 */
[----:B------:R-:W-:Y:S02]  /*08e0*/  LEA.HI.X.SX32 R9, R2, R7, 0x1, P2 ;  /* 0x0000000702097211 */ /* 0x000fe400010f0eff */
[----:B------:R-:W-:-:S04]  /*08f0*/  IADD3 R10, P1, PT, R6, R3, RZ ;  /* 0x00000003060a7210 */ /* 0x000fc80007f3e0ff */
[----:B------:R-:W-:Y:S01]  /*0900*/  LEA.HI.X.SX32 R11, R6, R7, 0x1, P1 ;  /* 0x00000007060b7211 */ /* 0x000fe200008f0eff */
[----:B------:R-:W0:Y:S08]  /*0910*/  LDC R73, c[0x0][0x3b8] ;  /* 0x0000ee00ff497b82 */ /* 0x000e300000000800 */
[----:B------:R-:W0:Y:S08]  /*0920*/  LDC R72, c[0x0][0x3b8] ;  /* 0x0000ee00ff487b82 */ /* 0x000e300000000800 */
[----:B------:R-:W0:Y:S08]  /*0930*/  LDC R70, c[0x0][0x3b8] ;  /* 0x0000ee00ff467b82 */ /* 0x000e300000000800 */
[----:B------:R-:W0:Y:S08]  /*0940*/  LDC R75, c[0x0][0x3b8] ;  /* 0x0000ee00ff4b7b82 */ /* 0x000e300000000800 */
[----:B------:R-:W0:Y:S01]  /*0950*/  LDC R74, c[0x0][0x3b8] ;  /* 0x0000ee00ff4a7b82 */ /* 0x000e220000000800 */
[----:B--2---:R-:W-:Y:S04]  /*0960*/  STL [R1+0x1b0], R24 ;  /* 0x0001b01801007387 */ /* 0x004fe80000100800 */
[----:B----4-:R2:W-:Y:S04]  /*0970*/  STL [R1+0x240], R23 ;  /* 0x0002401701007387 */ /* 0x0105e80000100800 */
[----:B---3--:R-:W-:Y:S04]  /*0980*/  STL [R1+0x280], R18 ;  /* 0x0002801201007387 */ /* 0x008fe80000100800 */
[----:B------:R3:W-:Y:S04]  /*0990*/  STL [R1+0x28c], R21 ;  /* 0x00028c1501007387 */ /* 0x0007e80000100800 */
[----:B--2---:R2:W4:Y:S04]  /*09a0*/  LDG.E.U8 R23, desc[UR8][R4.64] ;  /* 0x0000000804177981 */ /* 0x004528000c1e1100 */
[----:B------:R-:W-:Y:S04]  /*09b0*/  STL [R1+0x290], R20 ;  /* 0x0002901401007387 */ /* 0x000fe80000100800 */
[----:B------:R0:W-:Y:S04]  /*09c0*/  STL [R1+0x1ac], R19 ;  /* 0x0001ac1301007387 */ /* 0x0001e80000100800 */
[----:B---3--:R-:W3:Y:S04]  /*09d0*/  LDG.E.U8 R21, desc[UR8][R10.64] ;  /* 0x000000080a157981 */ /* 0x008ee8000c1e1100 */
[----:B0-----:R0:W3:Y:S01]  /*09e0*/  LDG.E.U8 R19, desc[UR8][R8.64] ;  /* 0x0000000808137981 */ /* 0x0010e2000c1e1100 */
[----:B------:R-:W-:-:S04]  /*09f0*/  IMAD R16, R27, 0x2, R6 ;  /* 0x000000021b107824 */ /* 0x000fc800078e0206 */
[----:B------:R-:W-:Y:S01]  /*0a00*/  IMAD R18, R27, 0x4, R16 ;  /* 0x000000041b127824 */ /* 0x000fe200078e0210 */
[----:B------:R-:W-:-:S03]  /*0a10*/  IADD3 R12, P1, PT, R16, R3, RZ ;  /* 0x00000003100c7210 */ /* 0x000fc60007f3e0ff */
[C---:B------:R-:W-:Y:S01]  /*0a20*/  IMAD R0, R27.reuse, 0x2, R18 ;  /* 0x000000021b007824 */ /* 0x040fe200078e0212 */
[----:B------:R-:W-:Y:S02]  /*0a30*/  IADD3 R14, P2, PT, R18, R3, RZ ;  /* 0x00000003120e7210 */ /* 0x000fe40007f5e0ff */
[----:B------:R-:W-:Y:S01]  /*0a40*/  LEA.HI.X.SX32 R13, R16, R7, 0x1, P1 ;  /* 0x00000007100d7211 */ /* 0x000fe200008f0eff */
[C---:B------:R-:W-:Y:S01]  /*0a50*/  IMAD R2, R27.reuse, 0x2, R0 ;  /* 0x000000021b027824 */ /* 0x040fe200078e0200 */
[----:B--2---:R-:W-:Y:S02]  /*0a60*/  IADD3 R4, P1, PT, R0, R3, RZ ;  /* 0x0000000300047210 */ /* 0x004fe40007f3e0ff */
[-C--:B------:R-:W-:Y:S01]  /*0a70*/  LEA.HI.X.SX32 R15, R18, R7.reuse, 0x1, P2 ;  /* 0x00000007120f7211 */ /* 0x080fe200010f0eff */
[C---:B------:R-:W-:Y:S01]  /*0a80*/  IMAD R6, R27.reuse, 0x2, R2 ;  /* 0x000000021b067824 */ /* 0x040fe200078e0202 */
[----:B------:R-:W-:Y:S01]  /*0a90*/  LEA.HI.X.SX32 R5, R0, R7, 0x1, P1 ;  /* 0x0000000700057211 */ /* 0x000fe200008f0eff */
[----:B------:R-:W2:Y:S01]  /*0aa0*/  LDG.E.U8 R13, desc[UR8][R12.64] ;  /* 0x000000080c0d7981 */ /* 0x000ea2000c1e1100 */
[----:B0-----:R-:W-:Y:S01]  /*0ab0*/  IADD3 R8, P1, PT, R2, R3, RZ ;  /* 0x0000000302087210 */ /* 0x001fe20007f3e0ff */
[----:B------:R-:W-:-:S02]  /*0ac0*/  IMAD R20, R27, 0x2, R6 ;  /* 0x000000021b147824 */ /* 0x000fc400078e0206 */
[----:B------:R0:W-:Y:S01]  /*0ad0*/  STL [R1+0x23c], R22 ;  /* 0x00023c1601007387 */ /* 0x0001e20000100800 */
[----:B------:R-:W-:-:S03]  /*0ae0*/  LEA.HI.X.SX32 R9, R2, R7, 0x1, P1 ;  /* 0x0000000702097211 */ /* 0x000fc600008f0eff */
[----:B------:R-:W2:Y:S04]  /*0af0*/  LDG.E.U8 R29, desc[UR8][R4.64] ;  /* 0x00000008041d7981 */ /* 0x000ea8000c1e1100 */
[----:B------:R1:W2:Y:S01]  /*0b00*/  LDG.E.U8 R12, desc[UR8][R14.64] ;  /* 0x000000080e0c7981 */ /* 0x0002a2000c1e1100 */
[-C--:B------:R-:W-:Y:S01]  /*0b10*/  IADD3 R10, P1, PT, R6, R3.reuse, RZ ;  /* 0x00000003060a7210 */ /* 0x080fe20007f3e0ff */
[----:B0-----:R-:W-:Y:S01]  /*0b20*/  IMAD R22, R27, 0x2, R20 ;  /* 0x000000021b167824 */ /* 0x001fe200078e0214 */
[----:B------:R-:W-:Y:S01]  /*0b30*/  IADD3 R16, P2, PT, R20, R3, RZ ;  /* 0x0000000314107210 */ /* 0x000fe20007f5e0ff */
[----:B------:R-:W-:Y:S01]  /*0b40*/  STL [R1+0x27c], R28 ;  /* 0x00027c1c01007387 */ /* 0x000fe20000100800 */
[----:B------:R-:W-:-:S03]  /*0b50*/  LEA.HI.X.SX32 R11, R6, R7, 0x1, P1 ;  /* 0x00000007060b7211 */ /* 0x000fc600008f0eff */
[----:B------:R-:W-:Y:S01]  /*0b60*/  STL [R1+0x1a0], R26 ;  /* 0x0001a01a01007387 */ /* 0x000fe20000100800 */
[----:B-1----:R-:W-:-:S03]  /*0b70*/  IADD3 R14, P1, PT, R22, R3, RZ ;  /* 0x00000003160e7210 */ /* 0x002fc60007f3e0ff */
[----:B------:R0:W-:Y:S01]  /*0b80*/  STL [R1+0x238], R17 ;  /* 0x0002381101007387 */ /* 0x0001e20000100800 */
[----:B------:R-:W-:-:S03]  /*0b90*/  IMAD R24, R27, 0x2, R22 ;  /* 0x000000021b187824 */ /* 0x000fc600078e0216 */
[----:B------:R1:W-:Y:S01]  /*0ba0*/  STL [R1+0x278], R25 ;  /* 0x0002781901007387 */ /* 0x0003e20000100800 */
[----:B------:R-:W-:-:S03]  /*0bb0*/  LEA.HI.X.SX32 R15, R22, R7, 0x1, P1 ;  /* 0x00000007160f7211 */ /* 0x000fc600008f0eff */
[----:B------:R2:W2:Y:S01]  /*0bc0*/  LDG.E.U8 R30, desc[UR8][R10.64] ;  /* 0x000000080a1e7981 */ /* 0x0004a2000c1e1100 */
[----:B0-----:R-:W-:-:S03]  /*0bd0*/  LEA.HI.X.SX32 R17, R20, R7, 0x1, P2 ;  /* 0x0000000714117211 */ /* 0x001fc600010f0eff */
[----:B-1----:R-:W2:Y:S01]  /*0be0*/  LDG.E.U8 R25, desc[UR8][R8.64] ;  /* 0x0000000808197981 */ /* 0x002ea2000c1e1100 */
[----:B------:R-:W-:Y:S01]  /*0bf0*/  IMAD R0, R27, 0x4, R24 ;  /* 0x000000041b007824 */ /* 0x000fe200078e0218 */
[----:B------:R-:W-:-:S04]  /*0c00*/  IADD3 R4, P1, PT, R24, R3, RZ ;  /* 0x0000000318047210 */ /* 0x000fc80007f3e0ff */
[----:B------:R-:W-:Y:S02]  /*0c10*/  IADD3 R18, P2, PT, R0, R3, RZ ;  /* 0x0000000300127210 */ /* 0x000fe40007f5e0ff */
[-C--:B------:R-:W-:Y:S01]  /*0c20*/  LEA.HI.X.SX32 R5, R24, R7.reuse, 0x1, P1 ;  /* 0x0000000718057211 */ /* 0x080fe200008f0eff */
[----:B----4-:R0:W-:Y:S04]  /*0c30*/  STL [R1+0x288], R23 ;  /* 0x0002881701007387 */ /* 0x0101e80000100800 */
[----:B0-----:R0:W4:Y:S04]  /*0c40*/  LDG.E.U8 R23, desc[UR8][R16.64] ;  /* 0x0000000810177981 */ /* 0x001128000c1e1100 */
[----:B---3--:R-:W-:Y:S04]  /*0c50*/  STL [R1+0x19c], R19 ;  /* 0x00019c1301007387 */ /* 0x008fe80000100800 */
[----:B------:R1:W-:Y:S04]  /*0c60*/  STL [R1+0x230], R21 ;  /* 0x0002301501007387 */ /* 0x0003e80000100800 */
[----:B-1----:R-:W3:Y:S01]  /*0c70*/  LDG.E.U8 R21, desc[UR8][R14.64] ;  /* 0x000000080e157981 */ /* 0x002ee2000c1e1100 */
[----:B------:R-:W-:-:S03]  /*0c80*/  LEA.HI.X.SX32 R19, R0, R7, 0x1, P2 ;  /* 0x0000000700137211 */ /* 0x000fc600010f0eff */
[----:B------:R-:W3:Y:S04]  /*0c90*/  LDG.E.U8 R15, desc[UR8][R4.64] ;  /* 0x00000008040f7981 */ /* 0x000ee8000c1e1100 */
[----:B------:R1:W3:Y:S01]  /*0ca0*/  LDG.E.U8 R14, desc[UR8][R18.64] ;  /* 0x00000008120e7981 */ /* 0x0002e2000c1e1100 */
[----:B------:R-:W-:-:S04]  /*0cb0*/  IMAD R2, R27, 0x2, R0 ;  /* 0x000000021b027824 */ /* 0x000fc800078e0200 */
[----:B------:R-:W-:-:S04]  /*0cc0*/  IMAD R26, R27, 0x2, R2 ;  /* 0x000000021b1a7824 */ /* 0x000fc800078e0202 */
[----:B------:R-:W-:-:S04]  /*0cd0*/  IMAD R28, R27, 0x2, R26 ;  /* 0x000000021b1c7824 */ /* 0x000fc800078e021a */
[----:B------:R-:W-:-:S04]  /*0ce0*/  IMAD R6, R27, 0x2, R28 ;  /* 0x000000021b067824 */ /* 0x000fc800078e021c */
[----:B------:R-:W-:-:S04]  /*0cf0*/  IMAD R20, R27, 0x2, R6 ;  /* 0x000000021b147824 */ /* 0x000fc800078e0206 */
[----:B------:R-:W-:Y:S01]  /*0d00*/  IMAD R22, R27, 0x2, R20 ;  /* 0x000000021b167824 */ /* 0x000fe200078e0214 */
[----:B--2---:R-:W-:-:S03]  /*0d10*/  IADD3 R10, P1, PT, R2, R3, RZ ;  /* 0x00000003020a7210 */ /* 0x004fc60007f3e0ff */
[----:B------:R-:W-:Y:S01]  /*0d20*/  IMAD R24, R27, 0x4, R22 ;  /* 0x000000041b187824 */ /* 0x000fe200078e0216 */
[----:B------:R-:W-:-:S03]  /*0d30*/  LEA.HI.X.SX32 R11, R2, R7, 0x1, P1 ;  /* 0x00000007020b7211 */ /* 0x000fc600008f0eff */
[C---:B------:R-:W-:Y:S01]  /*0d40*/  IMAD R0, R27.reuse, 0x2, R24 ;  /* 0x000000021b007824 */ /* 0x040fe200078e0218 */
[C---:B0-----:R-:W-:Y:S01]  /*0d50*/  IADD3 R16, P1, PT, R26.reuse, R3, RZ ;  /* 0x000000031a107210 */ /* 0x041fe20007f3e0ff */
[----:B------:R-:W-:Y:S02]  /*0d60*/  STL [R1+0x274], R13 ;  /* 0x0002740d01007387 */ /* 0x000fe40000100800 */
[C---:B------:R-:W-:Y:S01]  /*0d70*/  IMAD R2, R27.reuse, 0x2, R0 ;  /* 0x000000021b027824 */ /* 0x040fe200078e0200 */
[----:B------:R-:W-:Y:S01]  /*0d80*/  LEA.HI.X.SX32 R17, R26, R7, 0x1, P1 ;  /* 0x000000071a117211 */ /* 0x000fe200008f0eff */
[----:B------:R0:W-:Y:S02]  /*0d90*/  STL [R1+0x188], R12 ;  /* 0x0001880c01007387 */ /* 0x0001e40000100800 */
[C---:B------:R-:W-:Y:S01]  /*0da0*/  IMAD R67, R27.reuse, 0x2, R2 ;  /* 0x000000021b437824 */ /* 0x040fe200078e0202 */
[-C--:B------:R-:W-:Y:S01]  /*0db0*/  IADD3 R8, P1, PT, R20, R3.reuse, RZ ;  /* 0x0000000314087210 */ /* 0x080fe20007f3e0ff */
[----:B------:R2:W3:Y:S02]  /*0dc0*/  LDG.E.U8 R31, desc[UR8][R10.64] ;  /* 0x000000080a1f7981 */ /* 0x0004e4000c1e1100 */
[----:B------:R-:W-:Y:S01]  /*0dd0*/  IMAD R26, R27, 0x2, R67 ;  /* 0x000000021b1a7824 */ /* 0x000fe200078e0243 */
[----:B0-----:R-:W-:-:S04]  /*0de0*/  IADD3 R12, P2, PT, R6, R3, RZ ;  /* 0x00000003060c7210 */ /* 0x001fc80007f5e0ff */
[-C--:B------:R-:W-:Y:S01]  /*0df0*/  LEA.HI.X.SX32 R13, R6, R7.reuse, 0x1, P2 ;  /* 0x00000007060d7211 */ /* 0x080fe200010f0eff */
[C---:B------:R-:W-:Y:S01]  /*0e00*/  IMAD R6, R27.reuse, 0x2, R26 ;  /* 0x000000021b067824 */ /* 0x040fe200078e021a */
[----:B------:R-:W-:Y:S01]  /*0e10*/  LEA.HI.X.SX32 R9, R20, R7, 0x1, P1 ;  /* 0x0000000714097211 */ /* 0x000fe200008f0eff */
[----:B------:R0:W-:Y:S02]  /*0e20*/  STL [R1+0x22c], R29 ;  /* 0x00022c1d01007387 */ /* 0x0001e40000100800 */
[----:B------:R-:W-:Y:S01]  /*0e30*/  IMAD R20, R27, 0x2, R6 ;  /* 0x000000021b147824 */ /* 0x000fe200078e0206 */
[-C--:B-1----:R-:W-:Y:S01]  /*0e40*/  IADD3 R18, P1, PT, R22, R3.reuse, RZ ;  /* 0x0000000316127210 */ /* 0x082fe20007f3e0ff */
[----:B------:R-:W-:Y:S01]  /*0e50*/  STL [R1+0x2910], R67 ;  /* 0x0029104301007387 */ /* 0x000fe20000100800 */
[----:B------:R-:W-:-:S03]  /*0e60*/  IADD3 R4, P2, PT, R24, R3, RZ ;  /* 0x0000000318047210 */ /* 0x000fc60007f5e0ff */
[----:B------:R1:W-:Y:S01]  /*0e70*/  STL [R1+0x270], R25 ;  /* 0x0002701901007387 */ /* 0x0003e20000100800 */
[----:B------:R-:W-:-:S03]  /*0e80*/  LEA.HI.X.SX32 R19, R22, R7, 0x1, P1 ;  /* 0x0000000716137211 */ /* 0x000fc600008f0eff */
[----:B------:R1:W-:Y:S01]  /*0e90*/  STL [R1+0x284], R30 ;  /* 0x0002841e01007387 */ /* 0x0003e20000100800 */
[----:B------:R-:W-:Y:S02]  /*0ea0*/  LEA.HI.X.SX32 R5, R24, R7, 0x1, P2 ;  /* 0x0000000718057211 */ /* 0x000fe400010f0eff */
[C---:B--2---:R-:W-:Y:S01]  /*0eb0*/  IADD3 R10, P1, PT, R0.reuse, R3, RZ ;  /* 0x00000003000a7210 */ /* 0x044fe20007f3e0ff */
[----:B0-----:R0:W2:Y:S04]  /*0ec0*/  LDG.E.U8 R29, desc[UR8][R16.64] ;  /* 0x00000008101d7981 */ /* 0x0010a8000c1e1100 */
[----:B-1----:R1:W2:Y:S01]  /*0ed0*/  LDG.E.U8 R25, desc[UR8][R12.64] ;  /* 0x000000080c197981 */ /* 0x0022a2000c1e1100 */
[----:B------:R-:W-:Y:S01]  /*0ee0*/  IMAD R30, R27, 0x4, R20 ;  /* 0x000000041b1e7824 */ /* 0x000fe200078e0214 */
[----:B------:R-:W-:-:S02]  /*0ef0*/  LEA.HI.X.SX32 R11, R0, R7, 0x1, P1 ;  /* 0x00000007000b7211 */ /* 0x000fc400008f0eff */
[----:B------:R-:W2:Y:S01]  /*0f00*/  LDG.E.U8 R0, desc[UR8][R4.64] ;  /* 0x0000000804007981 */ /* 0x000ea2000c1e1100 */
[----:B------:R-:W-:Y:S01]  /*0f10*/  IMAD R32, R27, 0x2, R30 ;  /* 0x000000021b207824 */ /* 0x000fe200078e021e */
[----:B0-----:R-:W-:-:S03]  /*0f20*/  IADD3 R16, P1, PT, R2, R3, RZ ;  /* 0x0000000302107210 */ /* 0x001fc60007f3e0ff */
[----:B------:R-:W-:Y:S01]  /*0f30*/  IMAD R24, R27, 0x2, R32 ;  /* 0x000000021b187824 */ /* 0x000fe200078e0220 */
[----:B------:R-:W-:-:S03]  /*0f40*/  LEA.HI.X.SX32 R17, R2, R7, 0x1, P1 ;  /* 0x0000000702117211 */ /* 0x000fc600008f0eff */
[----:B------:R-:W-:Y:S01]  /*0f50*/  IMAD R66, R27, 0x2, R24 ;  /* 0x000000021b427824 */ /* 0x000fe200078e0218 */
[C---:B-1----:R-:W-:Y:S01]  /*0f60*/  IADD3 R12, P1, PT, R6.reuse, R3, RZ ;  /* 0x00000003060c7210 */ /* 0x042fe20007f3e0ff */
[----:B------:R-:W2:Y:S03]  /*0f70*/  LDG.E.U8 R16, desc[UR8][R16.64] ;  /* 0x0000000810107981 */ /* 0x000ea6000c1e1100 */
[----:B------:R-:W-:Y:S01]  /*0f80*/  LEA.HI.X.SX32 R13, R6, R7, 0x1, P1 ;  /* 0x00000007060d7211 */ /* 0x000fe200008f0eff */
[----:B----4-:R0:W-:Y:S04]  /*0f90*/  STL [R1+0x184], R23 ;  /* 0x0001841701007387 */ /* 0x0101e80000100800 */
[----:B0-----:R0:W4:Y:S04]  /*0fa0*/  LDG.E.U8 R23, desc[UR8][R8.64] ;  /* 0x0000000808177981 */ /* 0x001128000c1e1100 */
[----:B---3--:R1:W-:Y:S04]  /*0fb0*/  STL [R1+0x228], R21 ;  /* 0x0002281501007387 */ /* 0x0083e80000100800 */
[----:B-1----:R-:W3:Y:S04]  /*0fc0*/  LDG.E.U8 R21, desc[UR8][R18.64] ;  /* 0x0000000812157981 */ /* 0x002ee8000c1e1100 */
[----:B------:R-:W-:Y:S04]  /*0fd0*/  STL [R1+0x26c], R15 ;  /* 0x00026c0f01007387 */ /* 0x000fe80000100800 */
[----:B------:R-:W-:Y:S04]  /*0fe0*/  STL [R1+0x2914], R66 ;  /* 0x0029144201007387 */ /* 0x000fe80000100800 */
[----:B------:R1:W3:Y:S04]  /*0ff0*/  LDG.E.U8 R18, desc[UR8][R10.64] ;  /* 0x000000080a127981 */ /* 0x0002e8000c1e1100 */
[----:B------:R0:W-:Y:S04]  /*1000*/  STL [R1+0x178], R14 ;  /* 0x0001780e01007387 */ /* 0x0001e80000100800 */
[----:B------:R-:W3:Y:S01]  /*1010*/  LDG.E.U8 R19, desc[UR8][R12.64] ;  /* 0x000000080c137981 */ /* 0x000ee2000c1e1100 */
[----:B0-----:R-:W-:-:S04]  /*1020*/  IADD3 R14, P2, PT, R26, R3, RZ ;  /* 0x000000031a0e7210 */ /* 0x001fc80007f5e0ff */
[----:B------:R-:W-:-:S05]  /*1030*/  LEA.HI.X.SX32 R15, R26, R7, 0x1, P2 ;  /* 0x000000071a0f7211 */ /* 0x000fca00010f0eff */
[----:B------:R0:W3:Y:S01]  /*1040*/  LDG.E.U8 R17, desc[UR8][R14.64] ;  /* 0x000000080e117981 */ /* 0x0000e2000c1e1100 */
[----:B------:R-:W-:-:S04]  /*1050*/  IMAD R34, R27, 0x2, R66 ;  /* 0x000000021b227824 */ /* 0x000fc800078e0242 */
[----:B------:R-:W-:-:S04]  /*1060*/  IMAD R2, R27, 0x2, R34 ;  /* 0x000000021b027824 */ /* 0x000fc800078e0222 */
[----:B------:R-:W-:-:S04]  /*1070*/  IMAD R26, R27, 0x2, R2 ;  /* 0x000000021b1a7824 */ /* 0x000fc800078e0202 */
[----:B------:R-:W-:-:S04]  /*1080*/  IMAD R6, R27, 0x4, R26 ;  /* 0x000000041b067824 */ /* 0x000fc800078e021a */
[----:B------:R-:W-:Y:S01]  /*1090*/  IMAD R36, R27, 0x2, R6 ;  /* 0x000000021b247824 */ /* 0x000fe200078e0206 */
[----:B------:R-:W-:-:S03]  /*10a0*/  IADD3 R8, P1, PT, R20, R3, RZ ;  /* 0x0000000314087210 */ /* 0x000fc60007f3e0ff */
[C---:B------:R-:W-:Y:S01]  /*10b0*/  IMAD R22, R27.reuse, 0x2, R36 ;  /* 0x000000021b167824 */ /* 0x040fe200078e0224 */
[----:B------:R-:W-:Y:S02]  /*10c0*/  IADD3 R4, P2, PT, R30, R3, RZ ;  /* 0x000000031e047210 */ /* 0x000fe40007f5e0ff */
[-C--:B------:R-:W-:Y:S01]  /*10d0*/  LEA.HI.X.SX32 R9, R20, R7.reuse, 0x1, P1 ;  /* 0x0000000714097211 */ /* 0x080fe200008f0eff */
[C---:B------:R-:W-:Y:S01]  /*10e0*/  IMAD R63, R27.reuse, 0x2, R22 ;  /* 0x000000021b3f7824 */ /* 0x040fe200078e0216 */
[----:B------:R-:W-:Y:S02]  /*10f0*/  LEA.HI.X.SX32 R5, R30, R7, 0x1, P2 ;  /* 0x000000071e057211 */ /* 0x000fe400010f0eff */
[C---:B-1----:R-:W-:Y:S01]  /*1100*/  IADD3 R10, P1, PT, R32.reuse, R3, RZ ;  /* 0x00000003200a7210 */ /* 0x042fe20007f3e0ff */
[----:B0-----:R-:W-:Y:S01]  /*1110*/  IMAD R14, R27, 0x2, R63 ;  /* 0x000000021b0e7824 */ /* 0x001fe200078e023f */
[----:B------:R-:W-:Y:S02]  /*1120*/  STL [R1+0x220], R31 ;  /* 0x0002201f01007387 */ /* 0x000fe40000100800 */
[----:B------:R-:W-:-:S02]  /*1130*/  LEA.HI.X.SX32 R11, R32, R7, 0x1, P1 ;  /* 0x00000007200b7211 */ /* 0x000fc400008f0eff */
[----:B------:R0:W3:Y:S01]  /*1140*/  LDG.E.U8 R15, desc[UR8][R8.64] ;  /* 0x00000008080f7981 */ /* 0x0000e2000c1e1100 */
[----:B------:R-:W-:-:S03]  /*1150*/  IMAD R30, R27, 0x2, R14 ;  /* 0x000000021b1e7824 */ /* 0x000fc600078e020e */
[----:B--2---:R-:W-:Y:S04]  /*1160*/  STL [R1+0x268], R29 ;  /* 0x0002681d01007387 */ /* 0x004fe80000100800 */
[----:B------:R-:W-:Y:S01]  /*1170*/  STL [R1+0x174], R25 ;  /* 0x0001741901007387 */ /* 0x000fe20000100800 */
[----:B0-----:R-:W-:-:S03]  /*1180*/  IADD3 R8, P1, PT, R24, R3, RZ ;  /* 0x0000000318087210 */ /* 0x001fc60007f3e0ff */
[----:B------:R0:W2:Y:S01]  /*1190*/  LDG.E.U8 R13, desc[UR8][R4.64] ;  /* 0x00000008040d7981 */ /* 0x0000a2000c1e1100 */
[----:B------:R-:W-:-:S03]  /*11a0*/  LEA.HI.X.SX32 R9, R24, R7, 0x1, P1 ;  /* 0x0000000718097211 */ /* 0x000fc600008f0eff */
[----:B------:R1:W2:Y:S04]  /*11b0*/  LDG.E.U8 R12, desc[UR8][R10.64] ;  /* 0x000000080a0c7981 */ /* 0x0002a8000c1e1100 */
[----:B------:R1:W2:Y:S01]  /*11c0*/  LDG.E.U8 R24, desc[UR8][R8.64] ;  /* 0x0000000808187981 */ /* 0x0002a2000c1e1100 */
[----:B0-----:R-:W-:-:S04]  /*11d0*/  IADD3 R4, P2, PT, R34, R3, RZ ;  /* 0x0000000322047210 */ /* 0x001fc80007f5e0ff */
[----:B------:R-:W-:Y:S02]  /*11e0*/  LEA.HI.X.SX32 R5, R34, R7, 0x1, P2 ;  /* 0x0000000722057211 */ /* 0x000fe400010f0eff */
[----:B-1----:R-:W-:-:S04]  /*11f0*/  IADD3 R10, P1, PT, R2, R3, RZ ;  /* 0x00000003020a7210 */ /* 0x002fc80007f3e0ff */
[----:B------:R-:W-:Y:S02]  /*1200*/  LEA.HI.X.SX32 R11, R2, R7, 0x1, P1 ;  /* 0x00000007020b7211 */ /* 0x000fe400008f0eff */
[----:B------:R-:W-:-:S04]  /*1210*/  IADD3 R8, P1, PT, R26, R3, RZ ;  /* 0x000000031a087210 */ /* 0x000fc80007f3e0ff */
[----:B------:R-:W-:Y:S02]  /*1220*/  LEA.HI.X.SX32 R9, R26, R7, 0x1, P1 ;  /* 0x000000071a097211 */ /* 0x000fe400008f0eff */
[----:B------:R-:W2:Y:S04]  /*1230*/  LDG.E.U8 R26, desc[UR8][R10.64] ;  /* 0x000000080a1a7981 */ /* 0x000ea8000c1e1100 */
[----:B----4-:R-:W-:Y:S04]  /*1240*/  STL [R1+0x21c], R23 ;  /* 0x00021c1701007387 */ /* 0x010fe80000100800 */
[----:B------:R-:W-:Y:S04]  /*1250*/  STL [R1+0x2918], R63 ;  /* 0x0029183f01007387 */ /* 0x000fe80000100800 */
[----:B---3--:R0:W-:Y:S04]  /*1260*/  STL [R1+0x264], R21 ;  /* 0x0002641501007387 */ /* 0x0081e80000100800 */
[----:B------:R1:W-:Y:S04]  /*1270*/  STL [R1+0x168], R0 ;  /* 0x0001680001007387 */ /* 0x0003e80000100800 */
[----:B0-----:R0:W3:Y:S01]  /*1280*/  LDG.E.U8 R21, desc[UR8][R4.64] ;  /* 0x0000000804157981 */ /* 0x0010e2000c1e1100 */
[----:B-1----:R-:W-:-:S03]  /*1290*/  IMAD R0, R27, 0x2, R30 ;  /* 0x000000021b007824 */ /* 0x002fc600078e021e */
[----:B------:R1:W-:Y:S01]  /*12a0*/  STL [R1+0x218], R18 ;  /* 0x0002181201007387 */ /* 0x0003e20000100800 */
[----:B------:R-:W-:-:S03]  /*12b0*/  IMAD R20, R27, 0x4, R0 ;  /* 0x000000041b147824 */ /* 0x000fc600078e0200 */
[----:B------:R4:W-:Y:S01]  /*12c0*/  STL [R1+0x260], R16 ;  /* 0x0002601001007387 */ /* 0x0009e20000100800 */
[----:B0-----:R-:W-:Y:S01]  /*12d0*/  IADD3 R4, P2, PT, R6, R3, RZ ;  /* 0x0000000306047210 */ /* 0x001fe20007f5e0ff */
[----:B-1----:R-:W-:-:S04]  /*12e0*/  IMAD R18, R27, 0x2, R20 ;  /* 0x000000021b127824 */ /* 0x002fc800078e0214 */
[----:B----4-:R-:W-:Y:S01]  /*12f0*/  IMAD R16, R27, 0x2, R18 ;  /* 0x000000021b107824 */ /* 0x010fe200078e0212 */
[----:B------:R-:W-:-:S03]  /*1300*/  LEA.HI.X.SX32 R5, R6, R7, 0x1, P2 ;  /* 0x0000000706057211 */ /* 0x000fc600010f0eff */
[C---:B------:R-:W-:Y:S01]  /*1310*/  IMAD R25, R27.reuse, 0x2, R16 ;  /* 0x000000021b197824 */ /* 0x040fe200078e0210 */
[----:B------:R0:W-:Y:S04]  /*1320*/  STL [R1+0x164], R17 ;  /* 0x0001641101007387 */ /* 0x0001e80000100800 */
[----:B------:R1:W-:Y:S04]  /*1330*/  STL [R1+0x210], R19 ;  /* 0x0002101301007387 */ /* 0x0003e80000100800 */
[----:B------:R4:W-:Y:S01]  /*1340*/  STL [R1+0x291c], R25 ;  /* 0x00291c1901007387 */ /* 0x0009e20000100800 */
[----:B0-----:R-:W-:-:S03]  /*1350*/  IMAD R17, R27, 0x2, R25 ;  /* 0x000000021b117824 */ /* 0x001fc600078e0219 */
[----:B-1----:R0:W3:Y:S04]  /*1360*/  LDG.E.U8 R19, desc[UR8][R8.64] ;  /* 0x0000000808137981 */ /* 0x0020e8000c1e1100 */
[----:B----4-:R1:W4:Y:S01]  /*1370*/  LDG.E.U8 R25, desc[UR8][R4.64] ;  /* 0x0000000804197981 */ /* 0x010322000c1e1100 */
[----:B------:R-:W-:-:S04]  /*1380*/  IADD3 R10, P1, PT, R36, R3, RZ ;  /* 0x00000003240a7210 */ /* 0x000fc80007f3e0ff */
[----:B------:R-:W-:-:S05]  /*1390*/  LEA.HI.X.SX32 R11, R36, R7, 0x1, P1 ;  /* 0x00000007240b7211 */ /* 0x000fca00008f0eff */
[----:B------:R1:W4:Y:S01]  /*13a0*/  LDG.E.U8 R23, desc[UR8][R10.64] ;  /* 0x000000080a177981 */ /* 0x000322000c1e1100 */
[-C--:B0-----:R-:W-:Y:S01]  /*13b0*/  IADD3 R8, P1, PT, R22, R3.reuse, RZ ;  /* 0x0000000316087210 */ /* 0x081fe20007f3e0ff */
[C---:B------:R-:W-:Y:S01]  /*13c0*/  IMAD R6, R27.reuse, 0x2, R17 ;  /* 0x000000021b067824 */ /* 0x040fe200078e0211 */
[----:B-1----:R-:W-:Y:S02]  /*13d0*/  IADD3 R4, P2, PT, R14, R3, RZ ;  /* 0x000000030e047210 */ /* 0x002fe40007f5e0ff */
[-C--:B------:R-:W-:Y:S01]  /*13e0*/  LEA.HI.X.SX32 R9, R22, R7.reuse, 0x1, P1 ;  /* 0x0000000716097211 */ /* 0x080fe200008f0eff */
[C---:B------:R-:W-:Y:S01]  /*13f0*/  IMAD R2, R27.reuse, 0x2, R6 ;  /* 0x000000021b027824 */ /* 0x040fe200078e0206 */
[----:B------:R-:W-:Y:S02]  /*1400*/  LEA.HI.X.SX32 R5, R14, R7, 0x1, P2 ;  /* 0x000000070e057211 */ /* 0x000fe400010f0eff */
[C---:B------:R-:W-:Y:S01]  /*1410*/  IADD3 R10, P1, PT, R30.reuse, R3, RZ ;  /* 0x000000031e0a7210 */ /* 0x040fe20007f3e0ff */
[----:B------:R0:W-:Y:S03]  /*1420*/  STL [R1+0x25c], R15 ;  /* 0x00025c0f01007387 */ /* 0x0001e60000100800 */
[----:B------:R-:W-:Y:S01]  /*1430*/  LEA.HI.X.SX32 R11, R30, R7, 0x1, P1 ;  /* 0x000000071e0b7211 */ /* 0x000fe200008f0eff */
[----:B------:R1:W4:Y:S04]  /*1440*/  LDG.E.U8 R32, desc[UR8][R8.64] ;  /* 0x0000000808207981 */ /* 0x000328000c1e1100 */
[----:B--2---:R2:W-:Y:S01]  /*1450*/  STL [R1+0x150], R13 ;  /* 0x0001500d01007387 */ /* 0x0045e20000100800 */
[----:B0-----:R-:W-:-:S03]  /*1460*/  IMAD R15, R27, 0x4, R2 ;  /* 0x000000041b0f7824 */ /* 0x001fc600078e0202 */
[----:B------:R0:W-:Y:S01]  /*1470*/  STL [R1+0x20c], R12 ;  /* 0x00020c0c01007387 */ /* 0x0001e20000100800 */
[----:B-1----:R-:W-:-:S03]  /*1480*/  IADD3 R8, P1, PT, R0, R3, RZ ;  /* 0x0000000300087210 */ /* 0x002fc60007f3e0ff */
[----:B------:R1:W-:Y:S01]  /*1490*/  STL [R1+0x258], R24 ;  /* 0x0002581801007387 */ /* 0x0003e20000100800 */
[----:B--2---:R-:W-:-:S03]  /*14a0*/  IMAD R13, R27, 0x2, R15 ;  /* 0x000000021b0d7824 */ /* 0x004fc600078e020f */
[----:B------:R2:W4:Y:S01]  /*14b0*/  LDG.E.U8 R31, desc[UR8][R4.64] ;  /* 0x00000008041f7981 */ /* 0x000522000c1e1100 */
[----:B------:R-:W-:Y:S01]  /*14c0*/  LEA.HI.X.SX32 R9, R0, R7, 0x1, P1 ;  /* 0x0000000700097211 */ /* 0x000fe200008f0eff */
[----:B0-----:R-:W-:-:S04]  /*14d0*/  IMAD R12, R27, 0x2, R13 ;  /* 0x000000021b0c7824 */ /* 0x001fc800078e020d */
[----:B------:R-:W4:Y:S01]  /*14e0*/  LDG.E.U8 R30, desc[UR8][R8.64] ;  /* 0x00000008081e7981 */ /* 0x000f22000c1e1100 */
[----:B--2---:R-:W-:Y:S01]  /*14f0*/  IADD3 R4, P2, PT, R20, R3, RZ ;  /* 0x0000000314047210 */ /* 0x004fe20007f5e0ff */
[----:B-1----:R-:W-:-:S03]  /*1500*/  IMAD R24, R27, 0x2, R12 ;  /* 0x000000021b187824 */ /* 0x002fc600078e020c */
[----:B------:R-:W-:-:S05]  /*1510*/  LEA.HI.X.SX32 R5, R20, R7, 0x1, P2 ;  /* 0x0000000714057211 */ /* 0x000fca00010f0eff */
[----:B------:R-:W2:Y:S04]  /*1520*/  LDG.E.U8 R22, desc[UR8][R4.64] ;  /* 0x0000000804167981 */ /* 0x000ea8000c1e1100 */
[----:B---3--:R0:W-:Y:S04]  /*1530*/  STL [R1+0x14c], R21 ;  /* 0x00014c1501007387 */ /* 0x0081e80000100800 */
[----:B0-----:R0:W3:Y:S02]  /*1540*/  LDG.E.U8 R21, desc[UR8][R10.64] ;  /* 0x000000080a157981 */ /* 0x0010e4000c1e1100 */
[----:B0-----:R-:W-:-:S04]  /*1550*/  IADD3 R10, P1, PT, R18, R3, RZ ;  /* 0x00000003120a7210 */ /* 0x001fc80007f3e0ff */
[----:B------:R-:W-:Y:S02]  /*1560*/  LEA.HI.X.SX32 R11, R18, R7, 0x1, P1 ;  /* 0x00000007120b7211 */ /* 0x000fe400008f0eff */
[C---:B------:R-:W-:Y:S01]  /*1570*/  IADD3 R8, P1, PT, R16.reuse, R3, RZ ;  /* 0x0000000310087210 */ /* 0x040fe20007f3e0ff */
[----:B------:R-:W-:Y:S03]  /*1580*/  STL [R1+0x2920], R24 ;  /* 0x0029201801007387 */ /* 0x000fe60000100800 */
[----:B------:R-:W-:Y:S01]  /*1590*/  LEA.HI.X.SX32 R9, R16, R7, 0x1, P1 ;  /* 0x0000000710097211 */ /* 0x000fe200008f0eff */
[----:B------:R0:W-:Y:S04]  /*15a0*/  STL [R1+0x208], R26 ;  /* 0x0002081a01007387 */ /* 0x0001e80000100800 */
[----:B------:R-:W-:Y:S04]  /*15b0*/  STL [R1+0x254], R19 ;  /* 0x0002541301007387 */ /* 0x000fe80000100800 */
[----:B0-----:R0:W2:Y:S04]  /*15c0*/  LDG.E.U8 R26, desc[UR8][R10.64] ;  /* 0x000000080a1a7981 */ /* 0x0010a8000c1e1100 */
[----:B----4-:R1:W-:Y:S04]  /*15d0*/  STL [R1+0x140], R25 ;  /* 0x0001401901007387 */ /* 0x0103e80000100800 */
[----:B-1----:R1:W4:Y:S01]  /*15e0*/  LDG.E.U8 R25, desc[UR8][R8.64] ;  /* 0x0000000808197981 */ /* 0x002322000c1e1100 */
[----:B------:R-:W-:-:S04]  /*15f0*/  IMAD R14, R27, 0x2, R24 ;  /* 0x000000021b0e7824 */ /* 0x000fc800078e0218 */
[----:B------:R-:W-:-:S04]  /*1600*/  IMAD R0, R27, 0x2, R14 ;  /* 0x000000021b007824 */ /* 0x000fc800078e020e */
[----:B------:R-:W-:-:S04]  /*1610*/  IMAD R20, R27, 0x2, R0 ;  /* 0x000000021b147824 */ /* 0x000fc800078e0200 */
[----:B------:R-:W-:-:S04]  /*1620*/  IMAD R19, R27, 0x4, R20 ;  /* 0x000000041b137824 */ /* 0x000fc800078e0214 */
[----:B------:R-:W-:Y:S01]  /*1630*/  IMAD R16, R27, 0x2, R19 ;  /* 0x000000021b107824 */ /* 0x000fe200078e0213 */
[----:B------:R-:W-:-:S03]  /*1640*/  IADD3 R4, P2, PT, R17, R3, RZ ;  /* 0x0000000311047210 */ /* 0x000fc60007f5e0ff */
[----:B------:R-:W-:Y:S01]  /*1650*/  IMAD R18, R27, 0x2, R16 ;  /* 0x000000021b127824 */ /* 0x000fe200078e0210 */
[C---:B0-----:R-:W-:Y:S01]  /*1660*/  IADD3 R10, P1, PT, R6.reuse, R3, RZ ;  /* 0x00000003060a7210 */ /* 0x041fe20007f3e0ff */
[----:B------:R0:W-:Y:S01]  /*1670*/  STL [R1+0x200], R23 ;  /* 0x0002001701007387 */ /* 0x0001e20000100800 */
[-C--:B------:R-:W-:Y:S02]  /*1680*/  LEA.HI.X.SX32 R5, R17, R7.reuse, 0x1, P2 ;  /* 0x0000000711057211 */ /* 0x080fe400010f0eff */
[----:B------:R-:W-:Y:S02]  /*1690*/  LEA.HI.X.SX32 R11, R6, R7, 0x1, P1 ;  /* 0x00000007060b7211 */ /* 0x000fe400008f0eff */
[C---:B-1----:R-:W-:Y:S01]  /*16a0*/  IADD3 R8, P1, PT, R2.reuse, R3, RZ ;  /* 0x0000000302087210 */ /* 0x042fe20007f3e0ff */
[----:B------:R1:W4:Y:S01]  /*16b0*/  LDG.E.U8 R29, desc[UR8][R4.64] ;  /* 0x00000008041d7981 */ /* 0x000322000c1e1100 */
[----:B0-----:R-:W-:Y:S02]  /*16c0*/  IMAD R23, R27, 0x2, R18 ;  /* 0x000000021b177824 */ /* 0x001fe400078e0212 */
[----:B------:R-:W-:-:S02]  /*16d0*/  LEA.HI.X.SX32 R9, R2, R7, 0x1, P1 ;  /* 0x0000000702097211 */ /* 0x000fc400008f0eff */
[----:B------:R-:W-:Y:S01]  /*16e0*/  IMAD R6, R27, 0x2, R23 ;  /* 0x000000021b067824 */ /* 0x000fe200078e0217 */
[----:B-1----:R-:W-:Y:S01]  /*16f0*/  IADD3 R4, P2, PT, R15, R3, RZ ;  /* 0x000000030f047210 */ /* 0x002fe20007f5e0ff */
[----:B------:R0:W-:Y:S02]  /*1700*/  STL [R1+0x250], R32 ;  /* 0x0002502001007387 */ /* 0x0001e40000100800 */
[----:B------:R-:W-:Y:S01]  /*1710*/  IMAD R2, R27, 0x2, R6 ;  /* 0x000000021b027824 */ /* 0x000fe200078e0206 */
[----:B------:R-:W-:Y:S01]  /*1720*/  LEA.HI.X.SX32 R5, R15, R7, 0x1, P2 ;  /* 0x000000070f057211 */ /* 0x000fe200010f0eff */
[----:B------:R-:W4:Y:S02]  /*1730*/  LDG.E.U8 R24, desc[UR8][R8.64] ;  /* 0x0000000808187981 */ /* 0x000f24000c1e1100 */
[C---:B------:R-:W-:Y:S02]  /*1740*/  IMAD R17, R27.reuse, 0x2, R2 ;  /* 0x000000021b117824 */ /* 0x040fe400078e0202 */
[----:B------:R-:W-:Y:S02]  /*1750*/  STL [R1+0x2924], R23 ;  /* 0x0029241701007387 */ /* 0x000fe40000100800 */
[----:B------:R-:W-:-:S02]  /*1760*/  IMAD R15, R27, 0x4, R17 ;  /* 0x000000041b0f7824 */ /* 0x000fc400078e0211 */
[----:B0-----:R0:W4:Y:S04]  /*1770*/  LDG.E.U8 R32, desc[UR8][R10.64] ;  /* 0x000000080a207981 */ /* 0x001128000c1e1100 */
[----:B------:R1:W-:Y:S01]  /*1780*/  STL [R1+0x13c], R31 ;  /* 0x00013c1f01007387 */ /* 0x0003e20000100800 */
[----:B0-----:R-:W-:-:S04]  /*1790*/  IADD3 R10, P1, PT, R13, R3, RZ ;  /* 0x000000030d0a7210 */ /* 0x001fc80007f3e0ff */
[----:B------:R-:W-:Y:S01]  /*17a0*/  LEA.HI.X.SX32 R11, R13, R7, 0x1, P1 ;  /* 0x000000070d0b7211 */ /* 0x000fe200008f0eff */
[----:B------:R-:W-:Y:S01]  /*17b0*/  IMAD R13, R27, 0x2, R15 ;  /* 0x000000021b0d7824 */ /* 0x000fe200078e020f */
[----:B------:R-:W-:-:S03]  /*17c0*/  IADD3 R8, P1, PT, R12, R3, RZ ;  /* 0x000000030c087210 */ /* 0x000fc60007f3e0ff */
[----:B-1----:R0:W4:Y:S01]  /*17d0*/  LDG.E.U8 R31, desc[UR8][R10.64] ;  /* 0x000000080a1f7981 */ /* 0x002122000c1e1100 */
[----:B------:R-:W-:Y:S01]  /*17e0*/  LEA.HI.X.SX32 R9, R12, R7, 0x1, P1 ;  /* 0x000000070c097211 */ /* 0x000fe200008f0eff */
[----:B------:R-:W-:Y:S01]  /*17f0*/  IMAD R12, R27, 0x2, R13 ;  /* 0x000000021b0c7824 */ /* 0x000fe200078e020d */
[----:B0-----:R-:W-:-:S04]  /*1800*/  IADD3 R10, P1, PT, R0, R3, RZ ;  /* 0x00000003000a7210 */ /* 0x001fc80007f3e0ff */
[----:B------:R-:W-:-:S05]  /*1810*/  LEA.HI.X.SX32 R11, R0, R7, 0x1, P1 ;  /* 0x00000007000b7211 */ /* 0x000fca00008f0eff */
[----:B------:R-:W4:Y:S04]  /*1820*/  LDG.E.U8 R23, desc[UR8][R10.64] ;  /* 0x000000080a177981 */ /* 0x000f28000c1e1100 */
[----:B---3--:R0:W-:Y:S04]  /*1830*/  STL [R1+0x1fc], R21 ;  /* 0x0001fc1501007387 */ /* 0x0081e80000100800 */
[----:B0-----:R0:W3:Y:S04]  /*1840*/  LDG.E.U8 R21, desc[UR8][R4.64] ;  /* 0x0000000804157981 */ /* 0x0010e8000c1e1100 */
[----:B------:R-:W-:Y:S04]  /*1850*/  STL [R1+0x24c], R30 ;  /* 0x00024c1e01007387 */ /* 0x000fe80000100800 */
[----:B--2---:R1:W-:Y:S01]  /*1860*/  STL [R1+0x130], R22 ;  /* 0x0001301601007387 */ /* 0x0043e20000100800 */
[----:B0-----:R-:W-:-:S04]  /*1870*/  IADD3 R4, P2, PT, R14, R3, RZ ;  /* 0x000000030e047210 */ /* 0x001fc80007f5e0ff */
[----:B------:R-:W-:Y:S01]  /*1880*/  LEA.HI.X.SX32 R5, R14, R7, 0x1, P2 ;  /* 0x000000070e057211 */ /* 0x000fe200010f0eff */
[C---:B-1----:R-:W-:Y:S01]  /*1890*/  IMAD R22, R27.reuse, 0x2, R12 ;  /* 0x000000021b167824 */ /* 0x042fe200078e020c */
[----:B------:R0:W-:Y:S04]  /*18a0*/  STL [R1+0x1f8], R26 ;  /* 0x0001f81a01007387 */ /* 0x0001e80000100800 */
[----:B------:R-:W-:Y:S04]  /*18b0*/  STL [R1+0x2928], R22 ;  /* 0x0029281601007387 */ /* 0x000fe80000100800 */
[----:B0-----:R0:W2:Y:S04]  /*18c0*/  LDG.E.U8 R26, desc[UR8][R8.64] ;  /* 0x00000008081a7981 */ /* 0x0010a8000c1e1100 */
[----:B----4-:R1:W-:Y:S04]  /*18d0*/  STL [R1+0x248], R25 ;  /* 0x0002481901007387 */ /* 0x0103e80000100800 */
[----:B-1----:R1:W4:Y:S01]  /*18e0*/  LDG.E.U8 R25, desc[UR8][R4.64] ;  /* 0x0000000804197981 */ /* 0x002322000c1e1100 */
[----:B0-----:R-:W-:Y:S01]  /*18f0*/  IADD3 R8, P1, PT, R20, R3, RZ ;  /* 0x0000000314087210 */ /* 0x001fe20007f3e0ff */
[----:B------:R-:W-:-:S03]  /*1900*/  IMAD R0, R27, 0x2, R22 ;  /* 0x000000021b007824 */ /* 0x000fc600078e0216 */
[----:B------:R-:W-:Y:S01]  /*1910*/  LEA.HI.X.SX32 R9, R20, R7, 0x1, P1 ;  /* 0x0000000714097211 */ /* 0x000fe200008f0eff */
[----:B------:R-:W-:-:S04]  /*1920*/  IMAD R14, R27, 0x2, R0 ;  /* 0x000000021b0e7824 */ /* 0x000fc800078e0200 */
[----:B------:R-:W-:Y:S01]  /*1930*/  IMAD R30, R27, 0x2, R14 ;  /* 0x000000021b1e7824 */ /* 0x000fe200078e020e */
[----:B------:R0:W4:Y:S01]  /*1940*/  LDG.E.U8 R20, desc[UR8][R8.64] ;  /* 0x0000000808147981 */ /* 0x000122000c1e1100 */
[CC--:B-1----:R-:W-:Y:S02]  /*1950*/  IADD3 R4, P2, PT, R19.reuse, R3.reuse, RZ ;  /* 0x0000000313047210 */ /* 0x0c2fe40007f5e0ff */
[C---:B------:R-:W-:Y:S02]  /*1960*/  IADD3 R10, P1, PT, R16.reuse, R3, RZ ;  /* 0x00000003100a7210 */ /* 0x040fe40007f3e0ff */
[-C--:B------:R-:W-:Y:S01]  /*1970*/  LEA.HI.X.SX32 R5, R19, R7.reuse, 0x1, P2 ;  /* 0x0000000713057211 */ /* 0x080fe200010f0eff */
[----:B------:R1:W-:Y:S01]  /*1980*/  STL [R1+0x12c], R29 ;  /* 0x00012c1d01007387 */ /* 0x0003e20000100800 */
[----:B------:R-:W-:-:S03]  /*1990*/  LEA.HI.X.SX32 R11, R16, R7, 0x1, P1 ;  /* 0x00000007100b7211 */ /* 0x000fc600008f0eff */
[----:B------:R0:W4:Y:S01]  /*19a0*/  LDG.E.U8 R22, desc[UR8][R4.64] ;  /* 0x0000000804167981 */ /* 0x000122000c1e1100 */
[----:B-1----:R-:W-:-:S04]  /*19b0*/  IMAD R29, R27, 0x4, R30 ;  /* 0x000000041b1d7824 */ /* 0x002fc800078e021e */
[C---:B------:R-:W-:Y:S01]  /*19c0*/  IMAD R19, R27.reuse, 0x2, R29 ;  /* 0x000000021b137824 */ /* 0x040fe200078e021d */
[-C--:B0-----:R-:W-:Y:S02]  /*19d0*/  IADD3 R8, P1, PT, R18, R3.reuse, RZ ;  /* 0x0000000312087210 */ /* 0x081fe40007f3e0ff */
[----:B------:R-:W-:Y:S01]  /*19e0*/  IADD3 R4, P2, PT, R6, R3, RZ ;  /* 0x0000000306047210 */ /* 0x000fe20007f5e0ff */
[----:B------:R-:W-:Y:S01]  /*19f0*/  IMAD R16, R27, 0x2, R19 ;  /* 0x000000021b107824 */ /* 0x000fe200078e0213 */
[-C--:B------:R-:W-:Y:S01]  /*1a00*/  LEA.HI.X.SX32 R9, R18, R7.reuse, 0x1, P1 ;  /* 0x0000000712097211 */ /* 0x080fe200008f0eff */
[----:B------:R0:W-:Y:S01]  /*1a10*/  STL [R1+0x1f0], R32 ;  /* 0x0001f02001007387 */ /* 0x0001e20000100800 */
[----:B------:R-:W-:-:S03]  /*1a20*/  LEA.HI.X.SX32 R5, R6, R7, 0x1, P2 ;  /* 0x0000000706057211 */ /* 0x000fc600010f0eff */
[----:B------:R1:W-:Y:S04]  /*1a30*/  STL [R1+0x244], R24 ;  /* 0x0002441801007387 */ /* 0x0003e80000100800 */
[----:B0-----:R-:W4:Y:S04]  /*1a40*/  LDG.E.U8 R32, desc[UR8][R8.64] ;  /* 0x0000000808207981 */ /* 0x001f28000c1e1100 */
[----:B-1----:R0:W4:Y:S02]  /*1a50*/  LDG.E.U8 R24, desc[UR8][R10.64] ;  /* 0x000000080a187981 */ /* 0x002124000c1e1100 */
[----:B0-----:R-:W-:-:S04]  /*1a60*/  IADD3 R10, P1, PT, R2, R3, RZ ;  /* 0x00000003020a7210 */ /* 0x001fc80007f3e0ff */
[----:B------:R-:W-:Y:S02]  /*1a70*/  LEA.HI.X.SX32 R11, R2, R7, 0x1, P1 ;  /* 0x00000007020b7211 */ /* 0x000fe400008f0eff */
[----:B------:R-:W-:-:S04]  /*1a80*/  IADD3 R8, P1, PT, R17, R3, RZ ;  /* 0x0000000311087210 */ /* 0x000fc80007f3e0ff */
[----:B------:R-:W-:Y:S01]  /*1a90*/  LEA.HI.X.SX32 R9, R17, R7, 0x1, P1 ;  /* 0x0000000711097211 */ /* 0x000fe200008f0eff */
[----:B---3--:R0:W-:Y:S04]  /*1aa0*/  STL [R1+0x120], R21 ;  /* 0x0001201501007387 */ /* 0x0081e80000100800 */
[----:B------:R1:W-:Y:S01]  /*1ab0*/  STL [R1+0x1ec], R31 ;  /* 0x0001ec1f01007387 */ /* 0x0003e20000100800 */
[----:B0-----:R-:W-:-:S04]  /*1ac0*/  IMAD R21, R27, 0x2, R16 ;  /* 0x000000021b157824 */ /* 0x001fc800078e0210 */
[----:B------:R-:W-:Y:S01]  /*1ad0*/  IMAD R6, R27, 0x2, R21 ;  /* 0x000000021b067824 */ /* 0x000fe200078e0215 */
[----:B------:R0:W-:Y:S04]  /*1ae0*/  STL [R1+0x292c], R21 ;  /* 0x00292c1501007387 */ /* 0x0001e80000100800 */
[----:B-1----:R-:W3:Y:S04]  /*1af0*/  LDG.E.U8 R31, desc[UR8][R10.64] ;  /* 0x000000080a1f7981 */ /* 0x002ee8000c1e1100 */
[----:B0-----:R0:W3:Y:S02]  /*1b00*/  LDG.E.U8 R21, desc[UR8][R4.64] ;  /* 0x0000000804157981 */ /* 0x0010e4000c1e1100 */
[----:B0-----:R-:W-:-:S02]  /*1b10*/  IADD3 R4, P2, PT, R15, R3, RZ ;  /* 0x000000030f047210 */ /* 0x001fc40007f5e0ff */
[----:B--2---:R-:W-:Y:S02]  /*1b20*/  STL [R1+0x234], R26 ;  /* 0x0002341a01007387 */ /* 0x004fe40000100800 */
[----:B------:R-:W-:Y:S02]  /*1b30*/  LEA.HI.X.SX32 R5, R15, R7, 0x1, P2 ;  /* 0x000000070f057211 */ /* 0x000fe400010f0eff */
[----:B----4-:R0:W-:Y:S04]  /*1b40*/  STL [R1+0x11c], R25 ;  /* 0x00011c1901007387 */ /* 0x0101e80000100800 */
[----:B------:R1:W-:Y:S04]  /*1b50*/  STL [R1+0x1e8], R23 ;  /* 0x0001e81701007387 */ /* 0x0003e80000100800 */
[----:B0-----:R0:W2:Y:S04]  /*1b60*/  LDG.E.U8 R25, desc[UR8][R8.64] ;  /* 0x0000000808197981 */ /* 0x0010a8000c1e1100 */
[----:B-1----:R1:W4:Y:S01]  /*1b70*/  LDG.E.U8 R23, desc[UR8][R4.64] ;  /* 0x0000000804177981 */ /* 0x002322000c1e1100 */
[----:B------:R-:W-:-:S04]  /*1b80*/  IMAD R2, R27, 0x2, R6 ;  /* 0x000000021b027824 */ /* 0x000fc800078e0206 */
[----:B------:R-:W-:Y:S01]  /*1b90*/  IMAD R26, R27, 0x2, R2 ;  /* 0x000000021b1a7824 */ /* 0x000fe200078e0202 */
[----:B------:R-:W-:-:S03]  /*1ba0*/  IADD3 R10, P1, PT, R13, R3, RZ ;  /* 0x000000030d0a7210 */ /* 0x000fc60007f3e0ff */
[----:B------:R-:W-:Y:S01]  /*1bb0*/  IMAD R18, R27, 0x4, R26 ;  /* 0x000000041b127824 */ /* 0x000fe200078e021a */
[----:B------:R-:W-:-:S03]  /*1bc0*/  LEA.HI.X.SX32 R11, R13, R7, 0x1, P1 ;  /* 0x000000070d0b7211 */ /* 0x000fc600008f0eff */
[C---:B------:R-:W-:Y:S01]  /*1bd0*/  IMAD R15, R27.reuse, 0x2, R18 ;  /* 0x000000021b0f7824 */ /* 0x040fe200078e0212 */
[----:B------:R1:W-:Y:S03]  /*1be0*/  STL [R1+0x224], R20 ;  /* 0x0002241401007387 */ /* 0x0003e60000100800 */
[C---:B------:R-:W-:Y:S01]  /*1bf0*/  IMAD R13, R27.reuse, 0x2, R15 ;  /* 0x000000021b0d7824 */ /* 0x040fe200078e020f */
[-C--:B0-----:R-:W-:Y:S02]  /*1c00*/  IADD3 R8, P1, PT, R12, R3.reuse, RZ ;  /* 0x000000030c087210 */ /* 0x081fe40007f3e0ff */
[----:B-1----:R-:W-:Y:S01]  /*1c10*/  IADD3 R4, P2, PT, R0, R3, RZ ;  /* 0x0000000300047210 */ /* 0x002fe20007f5e0ff */
[----:B------:R-:W-:Y:S01]  /*1c20*/  IMAD R20, R27, 0x2, R13 ;  /* 0x000000021b147824 */ /* 0x000fe200078e020d */
[----:B------:R-:W-:-:S03]  /*1c30*/  LEA.HI.X.SX32 R9, R12, R7, 0x1, P1 ;  /* 0x000000070c097211 */ /* 0x000fc600008f0eff */
[C---:B------:R-:W-:Y:S01]  /*1c40*/  IMAD R12, R27.reuse, 0x2, R20 ;  /* 0x000000021b0c7824 */ /* 0x040fe200078e0214 */
[----:B------:R-:W-:Y:S01]  /*1c50*/  LEA.HI.X.SX32 R5, R0, R7, 0x1, P2 ;  /* 0x0000000700057211 */ /* 0x000fe200010f0eff */
[----:B------:R0:W-:Y:S02]  /*1c60*/  STL [R1+0x110], R22 ;  /* 0x0001101601007387 */ /* 0x0001e40000100800 */
[C---:B------:R-:W-:Y:S02]  /*1c70*/  IMAD R0, R27.reuse, 0x2, R12 ;  /* 0x000000021b007824 */ /* 0x040fe400078e020c */
[----:B------:R-:W-:Y:S02]  /*1c80*/  STL [R1+0x2930], R20 ;  /* 0x0029301401007387 */ /* 0x000fe40000100800 */
[----:B------:R-:W-:Y:S02]  /*1c90*/  IMAD R17, R27, 0x2, R0 ;  /* 0x000000021b117824 */ /* 0x000fe400078e0200 */
[----:B------:R-:W4:Y:S04]  /*1ca0*/  LDG.E.U8 R33, desc[UR8][R8.64] ;  /* 0x0000000808217981 */ /* 0x000f28000c1e1100 */
[----:B0-----:R0:W4:Y:S04]  /*1cb0*/  LDG.E.U8 R22, desc[UR8][R10.64] ;  /* 0x000000080a167981 */ /* 0x001128000c1e1100 */
[----:B------:R1:W-:Y:S01]  /*1cc0*/  STL [R1+0x1d8], R24 ;  /* 0x0001d81801007387 */ /* 0x0003e20000100800 */
[----:B0-----:R-:W-:-:S04]  /*1cd0*/  IADD3 R10, P1, PT, R14, R3, RZ ;  /* 0x000000030e0a7210 */ /* 0x001fc80007f3e0ff */
[----:B------:R-:W-:Y:S01]  /*1ce0*/  LEA.HI.X.SX32 R11, R14, R7, 0x1, P1 ;  /* 0x000000070e0b7211 */ /* 0x000fe200008f0eff */
[----:B-1----:R0:W4:Y:S01]  /*1cf0*/  LDG.E.U8 R24, desc[UR8][R4.64] ;  /* 0x0000000804187981 */ /* 0x002122000c1e1100 */
[C---:B------:R-:W-:Y:S01]  /*1d00*/  IMAD R14, R27.reuse, 0x4, R17 ;  /* 0x000000041b0e7824 */ /* 0x040fe200078e0211 */
[C---:B------:R-:W-:Y:S02]  /*1d10*/  IADD3 R8, P1, PT, R30.reuse, R3, RZ ;  /* 0x000000031e087210 */ /* 0x040fe40007f3e0ff */
[----:B------:R1:W-:Y:S01]  /*1d20*/  STL [R1+0x214], R32 ;  /* 0x0002142001007387 */ /* 0x0003e20000100800 */
[----:B------:R-:W-:Y:S01]  /*1d30*/  IMAD R34, R27, 0x2, R14 ;  /* 0x000000021b227824 */ /* 0x000fe200078e020e */
[----:B------:R-:W-:-:S03]  /*1d40*/  LEA.HI.X.SX32 R9, R30, R7, 0x1, P1 ;  /* 0x000000071e097211 */ /* 0x000fc600008f0eff */
[----:B------:R-:W-:Y:S01]  /*1d50*/  IMAD R30, R27, 0x2, R34 ;  /* 0x000000021b1e7824 */ /* 0x000fe200078e0222 */
[C---:B0-----:R-:W-:Y:S01]  /*1d60*/  IADD3 R4, P2, PT, R29.reuse, R3, RZ ;  /* 0x000000031d047210 */ /* 0x041fe20007f5e0ff */
[----:B------:R-:W4:Y:S03]  /*1d70*/  LDG.E.U8 R20, desc[UR8][R8.64] ;  /* 0x0000000808147981 */ /* 0x000f26000c1e1100 */
[----:B------:R-:W-:-:S05]  /*1d80*/  LEA.HI.X.SX32 R5, R29, R7, 0x1, P2 ;  /* 0x000000071d057211 */ /* 0x000fca00010f0eff */
[----:B-1----:R-:W4:Y:S04]  /*1d90*/  LDG.E.U8 R32, desc[UR8][R4.64] ;  /* 0x0000000804207981 */ /* 0x002f28000c1e1100 */
[----:B---3--:R0:W-:Y:S04]  /*1da0*/  STL [R1+0x10c], R21 ;  /* 0x00010c1501007387 */ /* 0x0081e80000100800 */
[----:B0-----:R0:W3:Y:S02]  /*1db0*/  LDG.E.U8 R21, desc[UR8][R10.64] ;  /* 0x000000080a157981 */ /* 0x0010e4000c1e1100 */
[----:B0-----:R-:W-:-:S04]  /*1dc0*/  IADD3 R10, P1, PT, R19, R3, RZ ;  /* 0x00000003130a7210 */ /* 0x001fc80007f3e0ff */
[----:B------:R-:W-:Y:S01]  /*1dd0*/  LEA.HI.X.SX32 R11, R19, R7, 0x1, P1 ;  /* 0x00000007130b7211 */ /* 0x000fe200008f0eff */
[C---:B------:R-:W-:Y:S01]  /*1de0*/  IMAD R19, R27.reuse, 0x2, R30 ;  /* 0x000000021b137824 */ /* 0x040fe200078e021e */
[----:B------:R-:W-:Y:S04]  /*1df0*/  STL [R1+0x1d4], R31 ;  /* 0x0001d41f01007387 */ /* 0x000fe80000100800 */
[----:B--2---:R-:W-:Y:S04]  /*1e00*/  STL [R1+0x204], R25 ;  /* 0x0002041901007387 */ /* 0x004fe80000100800 */
[----:B------:R-:W-:Y:S04]  /*1e10*/  STL [R1+0x2934], R19 ;  /* 0x0029341301007387 */ /* 0x000fe80000100800 */
[----:B----4-:R0:W-:Y:S04]  /*1e20*/  STL [R1+0x100], R23 ;  /* 0x0001001701007387 */ /* 0x0101e80000100800 */
[----:B0-----:R0:W2:Y:S01]  /*1e30*/  LDG.E.U8 R23, desc[UR8][R10.64] ;  /* 0x000000080a177981 */ /* 0x0010a2000c1e1100 */
[-C--:B------:R-:W-:Y:S01]  /*1e40*/  IADD3 R8, P1, PT, R16, R3.reuse, RZ ;  /* 0x0000000310087210 */ /* 0x080fe20007f3e0ff */
[----:B------:R-:W-:Y:S01]  /*1e50*/  IMAD R31, R27, 0x2, R19 ;  /* 0x000000021b1f7824 */ /* 0x000fe200078e0213 */
[----:B------:R-:W-:-:S02]  /*1e60*/  IADD3 R4, P2, PT, R6, R3, RZ ;  /* 0x0000000306047210 */ /* 0x000fc40007f5e0ff */
[-C--:B------:R-:W-:Y:S01]  /*1e70*/  LEA.HI.X.SX32 R9, R16, R7.reuse, 0x1, P1 ;  /* 0x0000000710097211 */ /* 0x080fe200008f0eff */
[C---:B------:R-:W-:Y:S01]  /*1e80*/  IMAD R16, R27.reuse, 0x2, R31 ;  /* 0x000000021b107824 */ /* 0x040fe200078e021f */
[----:B------:R-:W-:Y:S02]  /*1e90*/  LEA.HI.X.SX32 R5, R6, R7, 0x1, P2 ;  /* 0x0000000706057211 */ /* 0x000fe400010f0eff */
[C---:B0-----:R-:W-:Y:S01]  /*1ea0*/  IADD3 R10, P1, PT, R2.reuse, R3, RZ ;  /* 0x00000003020a7210 */ /* 0x041fe20007f3e0ff */
[C---:B------:R-:W-:Y:S01]  /*1eb0*/  IMAD R6, R27.reuse, 0x2, R16 ;  /* 0x000000021b067824 */ /* 0x040fe200078e0210 */
[----:B------:R0:W4:Y:S02]  /*1ec0*/  LDG.E.U8 R25, desc[UR8][R8.64] ;  /* 0x0000000808197981 */ /* 0x000124000c1e1100 */
[----:B------:R-:W-:Y:S01]  /*1ed0*/  LEA.HI.X.SX32 R11, R2, R7, 0x1, P1 ;  /* 0x00000007020b7211 */ /* 0x000fe200008f0eff */
[----:B------:R-:W-:-:S04]  /*1ee0*/  IMAD R2, R27, 0x4, R6 ;  /* 0x000000041b027824 */ /* 0x000fc800078e0206 */
[C---:B------:R-:W-:Y:S01]  /*1ef0*/  IMAD R29, R27.reuse, 0x2, R2 ;  /* 0x000000021b1d7824 */ /* 0x040fe200078e0202 */
[----:B0-----:R-:W-:Y:S01]  /*1f00*/  IADD3 R8, P1, PT, R26, R3, RZ ;  /* 0x000000031a087210 */ /* 0x001fe20007f3e0ff */
[----:B------:R0:W-:Y:S04]  /*1f10*/  STL [R1+0x1d0], R22 ;  /* 0x0001d01601007387 */ /* 0x0001e80000100800 */
[----:B------:R1:W-:Y:S04]  /*1f20*/  STL [R1+0x1f4], R33 ;  /* 0x0001f42101007387 */ /* 0x0003e80000100800 */
[----:B0-----:R0:W4:Y:S01]  /*1f30*/  LDG.E.U8 R22, desc[UR8][R4.64] ;  /* 0x0000000804167981 */ /* 0x001122000c1e1100 */
[----:B-1----:R-:W-:-:S03]  /*1f40*/  IMAD R33, R27, 0x2, R29 ;  /* 0x000000021b217824 */ /* 0x002fc600078e021d */
[----:B------:R1:W-:Y:S01]  /*1f50*/  STL [R1+0xfc], R24 ;  /* 0x0000fc1801007387 */ /* 0x0003e20000100800 */
[----:B0-----:R-:W-:-:S03]  /*1f60*/  IADD3 R4, P2, PT, R18, R3, RZ ;  /* 0x0000000312047210 */ /* 0x001fc60007f5e0ff */
[----:B-1----:R0:W4:Y:S01]  /*1f70*/  LDG.E.U8 R24, desc[UR8][R10.64] ;  /* 0x000000080a187981 */ /* 0x002122000c1e1100 */
[-C--:B------:R-:W-:Y:S01]  /*1f80*/  LEA.HI.X.SX32 R5, R18, R7.reuse, 0x1, P2 ;  /* 0x0000000712057211 */ /* 0x080fe200010f0eff */
[----:B------:R-:W-:Y:S01]  /*1f90*/  IMAD R18, R27, 0x2, R33 ;  /* 0x000000021b127824 */ /* 0x000fe200078e0221 */
[----:B------:R-:W-:Y:S02]  /*1fa0*/  LEA.HI.X.SX32 R9, R26, R7, 0x1, P1 ;  /* 0x000000071a097211 */ /* 0x000fe400008f0eff */
[----:B0-----:R-:W-:-:S04]  /*1fb0*/  IADD3 R10, P1, PT, R15, R3, RZ ;  /* 0x000000030f0a7210 */ /* 0x001fc80007f3e0ff */
[----:B------:R-:W-:Y:S01]  /*1fc0*/  LEA.HI.X.SX32 R11, R15, R7, 0x1, P1 ;  /* 0x000000070f0b7211 */ /* 0x000fe200008f0eff */
[----:B------:R-:W-:-:S04]  /*1fd0*/  IMAD R26, R27, 0x2, R18 ;  /* 0x000000021b1a7824 */ /* 0x000fc800078e0212 */
[----:B------:R-:W4:Y:S04]  /*1fe0*/  LDG.E.U8 R19, desc[UR8][R10.64] ;  /* 0x000000080a137981 */ /* 0x000f28000c1e1100 */
[----:B---3--:R0:W-:Y:S04]  /*1ff0*/  STL [R1+0x1c8], R21 ;  /* 0x0001c81501007387 */ /* 0x0081e80000100800 */
[----:B------:R-:W-:Y:S04]  /*2000*/  STL [R1+0x2938], R18 ;  /* 0x0029381201007387 */ /* 0x000fe80000100800 */
[----:B------:R1:W-:Y:S04]  /*2010*/  STL [R1+0x1e4], R20 ;  /* 0x0001e41401007387 */ /* 0x0003e80000100800 */
[----:B0-----:R0:W3:Y:S04]  /*2020*/  LDG.E.U8 R21, desc[UR8][R8.64] ;  /* 0x0000000808157981 */ /* 0x0010e8000c1e1100 */
[----:B-1----:R1:W3:Y:S01]  /*2030*/  LDG.E.U8 R20, desc[UR8][R4.64] ;  /* 0x0000000804147981 */ /* 0x0022e2000c1e1100 */
[----:B0-----:R-:W-:-:S02]  /*2040*/  IADD3 R8, P1, PT, R13, R3, RZ ;  /* 0x000000030d087210 */ /* 0x001fc40007f3e0ff */
[C---:B-1----:R-:W-:Y:S02]  /*2050*/  IADD3 R4, P2, PT, R12.reuse, R3, RZ ;  /* 0x000000030c047210 */ /* 0x042fe40007f5e0ff */
[-C--:B------:R-:W-:Y:S02]  /*2060*/  LEA.HI.X.SX32 R9, R13, R7.reuse, 0x1, P1 ;  /* 0x000000070d097211 */ /* 0x080fe400008f0eff */
[----:B------:R-:W-:Y:S01]  /*2070*/  LEA.HI.X.SX32 R5, R12, R7, 0x1, P2 ;  /* 0x000000070c057211 */ /* 0x000fe200010f0eff */
[----:B------:R-:W-:Y:S04]  /*2080*/  STL [R1+0xf0], R32 ;  /* 0x0000f02001007387 */ /* 0x000fe80000100800 */
[----:B------:R-:W3:Y:S04]  /*2090*/  LDG.E.U8 R18, desc[UR8][R4.64] ;  /* 0x0000000804127981 */ /* 0x000ee8000c1e1100 */
[----:B--2---:R0:W-:Y:S04]  /*20a0*/  STL [R1+0x1c4], R23 ;  /* 0x0001c41701007387 */ /* 0x0041e80000100800 */
[----:B0-----:R0:W2:Y:S01]  /*20b0*/  LDG.E.U8 R23, desc[UR8][R8.64] ;  /* 0x0000000808177981 */ /* 0x0010a2000c1e1100 */
[----:B------:R-:W-:-:S04]  /*20c0*/  IMAD R15, R27, 0x2, R26 ;  /* 0x000000021b0f7824 */ /* 0x000fc800078e021a */
[----:B------:R-:W-:Y:S01]  /*20d0*/  IMAD R32, R27, 0x2, R15 ;  /* 0x000000021b207824 */ /* 0x000fe200078e020f */
[----:B------:R-:W-:-:S03]  /*20e0*/  IADD3 R10, P1, PT, R0, R3, RZ ;  /* 0x00000003000a7210 */ /* 0x000fc60007f3e0ff */
[----:B------:R-:W-:Y:S01]  /*20f0*/  IMAD R12, R27, 0x4, R32 ;  /* 0x000000041b0c7824 */ /* 0x000fe200078e0220 */
[----:B------:R-:W-:-:S03]  /*2100*/  LEA.HI.X.SX32 R11, R0, R7, 0x1, P1 ;  /* 0x00000007000b7211 */ /* 0x000fc600008f0eff */
[----:B------:R-:W-:Y:S01]  /*2110*/  IMAD R13, R27, 0x2, R12 ;  /* 0x000000021b0d7824 */ /* 0x000fe200078e020c */
[-C--:B0-----:R-:W-:Y:S02]  /*2120*/  IADD3 R8, P1, PT, R17, R3.reuse, RZ ;  /* 0x0000000311087210 */ /* 0x081fe40007f3e0ff */
[C---:B------:R-:W-:Y:S01]  /*2130*/  IADD3 R4, P2, PT, R14.reuse, R3, RZ ;  /* 0x000000030e047210 */ /* 0x040fe20007f5e0ff */
[----:B------:R-:W-:Y:S01]  /*2140*/  IMAD R0, R27, 0x2, R13 ;  /* 0x000000021b007824 */ /* 0x000fe200078e020d */
[-C--:B------:R-:W-:Y:S01]  /*2150*/  LEA.HI.X.SX32 R9, R17, R7.reuse, 0x1, P1 ;  /* 0x0000000711097211 */ /* 0x080fe200008f0eff */
[----:B----4-:R-:W-:Y:S01]  /*2160*/  STL [R1+0x1cc], R25 ;  /* 0x0001cc1901007387 */ /* 0x010fe20000100800 */
[----:B------:R-:W-:Y:S01]  /*2170*/  LEA.HI.X.SX32 R5, R14, R7, 0x1, P2 ;  /* 0x000000070e057211 */ /* 0x000fe200010f0eff */
[----:B------:R-:W-:-:S04]  /*2180*/  IMAD R17, R27, 0x2, R0 ;  /* 0x000000021b117824 */ /* 0x000fc800078e0200 */
[----:B------:R-:W-:Y:S01]  /*2190*/  IMAD R14, R27, 0x2, R17 ;  /* 0x000000021b0e7824 */ /* 0x000fe200078e0211 */
[----:B------:R0:W-:Y:S04]  /*21a0*/  STL [R1+0xec], R22 ;  /* 0x0000ec1601007387 */ /* 0x0001e80000100800 */
[----:B0-----:R0:W4:Y:S04]  /*21b0*/  LDG.E.U8 R22, desc[UR8][R10.64] ;  /* 0x000000080a167981 */ /* 0x001128000c1e1100 */
[----:B------:R1:W-:Y:S04]  /*21c0*/  STL [R1+0x1bc], R24 ;  /* 0x0001bc1801007387 */ /* 0x0003e80000100800 */
[----:B------:R1:W-:Y:S01]  /*21d0*/  STL [R1+0x293c], R17 ;  /* 0x00293c1101007387 */ /* 0x0003e20000100800 */
[----:B0-----:R-:W-:-:S03]  /*21e0*/  IADD3 R10, P1, PT, R34, R3, RZ ;  /* 0x00000003220a7210 */ /* 0x001fc60007f3e0ff */
[----:B-1----:R0:W4:Y:S01]  /*21f0*/  LDG.E.U8 R24, desc[UR8][R8.64] ;  /* 0x0000000808187981 */ /* 0x002122000c1e1100 */
[----:B------:R-:W-:-:S03]  /*2200*/  LEA.HI.X.SX32 R11, R34, R7, 0x1, P1 ;  /* 0x00000007220b7211 */ /* 0x000fc600008f0eff */
[----:B------:R1:W4:Y:S01]  /*2210*/  LDG.E.U8 R17, desc[UR8][R4.64] ;  /* 0x0000000804117981 */ /* 0x000322000c1e1100 */
[CC--:B0-----:R-:W-:Y:S02]  /*2220*/  IADD3 R8, P1, PT, R30.reuse, R3.reuse, RZ ;  /* 0x000000031e087210 */ /* 0x0c1fe40007f3e0ff */
[C---:B-1----:R-:W-:Y:S02]  /*2230*/  IADD3 R4, P2, PT, R31.reuse, R3, RZ ;  /* 0x000000031f047210 */ /* 0x042fe40007f5e0ff */
[-C--:B------:R-:W-:Y:S02]  /*2240*/  LEA.HI.X.SX32 R9, R30, R7.reuse, 0x1, P1 ;  /* 0x000000071e097211 */ /* 0x080fe400008f0eff */
[----:B------:R-:W-:Y:S01]  /*2250*/  LEA.HI.X.SX32 R5, R31, R7, 0x1, P2 ;  /* 0x000000071f057211 */ /* 0x000fe200010f0eff */
[----:B---3--:R0:W-:Y:S04]  /*2260*/  STL [R1+0x1b8], R21 ;  /* 0x0001b81501007387 */ /* 0x0081e80000100800 */
[----:B0-----:R0:W3:Y:S04]  /*2270*/  LDG.E.U8 R21, desc[UR8][R10.64] ;  /* 0x000000080a157981 */ /* 0x0010e8000c1e1100 */
[----:B------:R1:W-:Y:S01]  /*2280*/  STL [R1+0xe0], R20 ;  /* 0x0000e01401007387 */ /* 0x0003e20000100800 */
[----:B0-----:R-:W-:-:S03]  /*2290*/  IADD3 R10, P1, PT, R16, R3, RZ ;  /* 0x00000003100a7210 */ /* 0x001fc60007f3e0ff */
[----:B------:R0:W-:Y:S01]  /*22a0*/  STL [R1+0x1a8], R19 ;  /* 0x0001a81301007387 */ /* 0x0001e20000100800 */
[----:B------:R-:W-:-:S03]  /*22b0*/  LEA.HI.X.SX32 R11, R16, R7, 0x1, P1 ;  /* 0x00000007100b7211 */ /* 0x000fc600008f0eff */
[----:B-1----:R1:W3:Y:S04]  /*22c0*/  LDG.E.U8 R20, desc[UR8][R8.64] ;  /* 0x0000000808147981 */ /* 0x0022e8000c1e1100 */
[----:B0-----:R0:W3:Y:S04]  /*22d0*/  LDG.E.U8 R19, desc[UR8][R4.64] ;  /* 0x0000000804137981 */ /* 0x0010e8000c1e1100 */
[----:B--2---:R-:W-:Y:S04]  /*22e0*/  STL [R1+0x1a4], R23 ;  /* 0x0001a41701007387 */ /* 0x004fe80000100800 */
[----:B------:R2:W-:Y:S04]  /*22f0*/  STL [R1+0xdc], R18 ;  /* 0x0000dc1201007387 */ /* 0x0005e80000100800 */
[----:B--2---:R2:W3:Y:S01]  /*2300*/  LDG.E.U8 R18, desc[UR8][R10.64] ;  /* 0x000000080a127981 */ /* 0x0044e2000c1e1100 */
[----:B------:R-:W-:-:S04]  /*2310*/  IMAD R36, R27, 0x2, R14 ;  /* 0x000000021b247824 */ /* 0x000fc800078e020e */
[----:B------:R-:W-:-:S04]  /*2320*/  IMAD R35, R27, 0x2, R36 ;  /* 0x000000021b237824 */ /* 0x000fc800078e0224 */
[----:B------:R-:W-:-:S04]  /*2330*/  IMAD R30, R27, 0x4, R35 ;  /* 0x000000041b1e7824 */ /* 0x000fc800078e0223 */
[----:B------:R-:W-:Y:S01]  /*2340*/  IMAD R31, R27, 0x2, R30 ;  /* 0x000000021b1f7824 */ /* 0x000fe200078e021e */
[----:B-1----:R-:W-:-:S03]  /*2350*/  IADD3 R8, P1, PT, R6, R3, RZ ;  /* 0x0000000306087210 */ /* 0x002fc60007f3e0ff */
[----:B------:R-:W-:Y:S01]  /*2360*/  IMAD R44, R27, 0x2, R31 ;  /* 0x000000021b2c7824 */ /* 0x000fe200078e021f */
[----:B0-----:R-:W-:-:S03]  /*2370*/  IADD3 R4, P2, PT, R2, R3, RZ ;  /* 0x0000000302047210 */ /* 0x001fc60007f5e0ff */
[----:B------:R-:W-:Y:S01]  /*2380*/  IMAD R16, R27, 0x2, R44 ;  /* 0x000000021b107824 */ /* 0x000fe200078e022c */
[----:B------:R-:W-:-:S03]  /*2390*/  LEA.HI.X.SX32 R9, R6, R7, 0x1, P1 ;  /* 0x0000000706097211 */ /* 0x000fc600008f0eff */
[----:B------:R-:W-:Y:S01]  /*23a0*/  IMAD R6, R27, 0x2, R16 ;  /* 0x000000021b067824 */ /* 0x000fe200078e0210 */
[----:B------:R-:W-:Y:S01]  /*23b0*/  LEA.HI.X.SX32 R5, R2, R7, 0x1, P2 ;  /* 0x0000000702057211 */ /* 0x000fe200010f0eff */
[----:B------:R-:W-:Y:S01]  /*23c0*/  STL [R1+0x2940], R16 ;  /* 0x0029401001007387 */ /* 0x000fe20000100800 */
[----:B--2---:R-:W-:Y:S01]  /*23d0*/  IADD3 R10, P1, PT, R29, R3, RZ ;  /* 0x000000031d0a7210 */ /* 0x004fe20007f3e0ff */
[----:B------:R-:W-:Y:S02]  /*23e0*/  IMAD R2, R27, 0x2, R6 ;  /* 0x000000021b027824 */ /* 0x000fe400078e0206 */
[----:B------:R0:W2:Y:S01]  /*23f0*/  LDG.E.U8 R23, desc[UR8][R8.64] ;  /* 0x0000000808177981 */ /* 0x0000a2000c1e1100 */
[----:B------:R-:W-:Y:S01]  /*2400*/  LEA.HI.X.SX32 R11, R29, R7, 0x1, P1 ;  /* 0x000000071d0b7211 */ /* 0x000fe200008f0eff */
[C---:B------:R-:W-:Y:S02]  /*2410*/  IMAD R41, R27.reuse, 0x2, R2 ;  /* 0x000000021b297824 */ /* 0x040fe400078e0202 */
[----:B----4-:R1:W-:Y:S02]  /*2420*/  STL [R1+0x198], R22 ;  /* 0x0001981601007387 */ /* 0x0103e40000100800 */
[----:B------:R-:W-:-:S02]  /*2430*/  IMAD R29, R27, 0x4, R41 ;  /* 0x000000041b1d7824 */ /* 0x000fc400078e0229 */
[----:B------:R-:W-:Y:S01]  /*2440*/  STL [R1+0x194], R24 ;  /* 0x0001941801007387 */ /* 0x000fe20000100800 */
[----:B0-----:R-:W-:-:S03]  /*2450*/  IADD3 R8, P1, PT, R33, R3, RZ ;  /* 0x0000000321087210 */ /* 0x001fc60007f3e0ff */
[----:B------:R0:W-:Y:S04]  /*2460*/  STL [R1+0xd0], R17 ;  /* 0x0000d01101007387 */ /* 0x0001e80000100800 */
[----:B-1----:R1:W4:Y:S01]  /*2470*/  LDG.E.U8 R22, desc[UR8][R4.64] ;  /* 0x0000000804167981 */ /* 0x002322000c1e1100 */
[----:B------:R-:W-:Y:S01]  /*2480*/  LEA.HI.X.SX32 R9, R33, R7, 0x1, P1 ;  /* 0x0000000721097211 */ /* 0x000fe200008f0eff */
[C---:B------:R-:W-:Y:S02]  /*2490*/  IMAD R43, R27.reuse, 0x2, R29 ;  /* 0x000000021b2b7824 */ /* 0x040fe400078e021d */
[----:B0-----:R0:W4:Y:S01]  /*24a0*/  LDG.E.U8 R17, desc[UR8][R10.64] ;  /* 0x000000080a117981 */ /* 0x001122000c1e1100 */
[----:B-1----:R-:W-:Y:S01]  /*24b0*/  IADD3 R4, P2, PT, R26, R3, RZ ;  /* 0x000000031a047210 */ /* 0x002fe20007f5e0ff */
[----:B------:R-:W-:-:S03]  /*24c0*/  IMAD R40, R27, 0x2, R43 ;  /* 0x000000021b287824 */ /* 0x000fc600078e022b */
[----:B------:R-:W-:Y:S02]  /*24d0*/  LEA.HI.X.SX32 R5, R26, R7, 0x1, P2 ;  /* 0x000000071a057211 */ /* 0x000fe400010f0eff */
[----:B0-----:R-:W-:-:S03]  /*24e0*/  IADD3 R10, P1, PT, R15, R3, RZ ;  /* 0x000000030f0a7210 */ /* 0x001fc60007f3e0ff */
[----:B------:R0:W4:Y:S01]  /*24f0*/  LDG.E.U8 R16, desc[UR8][R4.64] ;  /* 0x0000000804107981 */ /* 0x000122000c1e1100 */
[----:B------:R-:W-:Y:S01]  /*2500*/  LEA.HI.X.SX32 R11, R15, R7, 0x1, P1 ;  /* 0x000000070f0b7211 */ /* 0x000fe200008f0eff */
[----:B------:R-:W-:Y:S01]  /*2510*/  IMAD R15, R27, 0x2, R40 ;  /* 0x000000021b0f7824 */ /* 0x000fe200078e0228 */
[----:B0-----:R-:W-:-:S04]  /*2520*/  IADD3 R4, P2, PT, R12, R3, RZ ;  /* 0x000000030c047210 */ /* 0x001fc80007f5e0ff */
[----:B------:R-:W-:Y:S01]  /*2530*/  LEA.HI.X.SX32 R5, R12, R7, 0x1, P2 ;  /* 0x000000070c057211 */ /* 0x000fe200010f0eff */
[----:B---3--:R0:W-:Y:S04]  /*2540*/  STL [R1+0x180], R21 ;  /* 0x0001801501007387 */ /* 0x0081e80000100800 */
[----:B0-----:R0:W3:Y:S04]  /*2550*/  LDG.E.U8 R21, desc[UR8][R8.64] ;  /* 0x0000000808157981 */ /* 0x0010e8000c1e1100 */
[----:B------:R1:W-:Y:S01]  /*2560*/  STL [R1+0x17c], R20 ;  /* 0x00017c1401007387 */ /* 0x0003e20000100800 */
[----:B0-----:R-:W-:-:S03]  /*2570*/  IADD3 R8, P1, PT, R32, R3, RZ ;  /* 0x0000000320087210 */ /* 0x001fc60007f3e0ff */
[----:B------:R-:W-:Y:S01]  /*2580*/  STL [R1+0x2944], R15 ;  /* 0x0029440f01007387 */ /* 0x000fe20000100800 */
[----:B------:R-:W-:-:S03]  /*2590*/  LEA.HI.X.SX32 R9, R32, R7, 0x1, P1 ;  /* 0x0000000720097211 */ /* 0x000fc600008f0eff */
[----:B------:R0:W-:Y:S01]  /*25a0*/  STL [R1+0xcc], R19 ;  /* 0x0000cc1301007387 */ /* 0x0001e20000100800 */
[----:B------:R-:W-:-:S03]  /*25b0*/  IADD3 R12, P1, PT, R13, R3, RZ ;  /* 0x000000030d0c7210 */ /* 0x000fc60007f3e0ff */
[----:B-1----:R1:W3:Y:S04]  /*25c0*/  LDG.E.U8 R20, desc[UR8][R8.64] ;  /* 0x0000000808147981 */ /* 0x0022e8000c1e1100 */
[----:B0-----:R-:W3:Y:S01]  /*25d0*/  LDG.E.U8 R19, desc[UR8][R10.64] ;  /* 0x000000080a137981 */ /* 0x001ee2000c1e1100 */
[----:B------:R-:W-:-:S03]  /*25e0*/  LEA.HI.X.SX32 R13, R13, R7, 0x1, P1 ;  /* 0x000000070d0d7211 */ /* 0x000fc600008f0eff */
[----:B------:R0:W-:Y:S04]  /*25f0*/  STL [R1+0x170], R18 ;  /* 0x0001701201007387 */ /* 0x0001e80000100800 */
[----:B------:R-:W3:Y:S04]  /*2600*/  LDG.E.U8 R10, desc[UR8][R12.64] ;  /* 0x000000080c0a7981 */ /* 0x000ee8000c1e1100 */
[----:B0-----:R0:W3:Y:S01]  /*2610*/  LDG.E.U8 R18, desc[UR8][R4.64] ;  /* 0x0000000804127981 */ /* 0x0010e2000c1e1100 */
        /* <DEDUP_REMOVED lines=8> */
[C---:B------:R-:W-:Y:S01]  /*26a0*/  IMAD R0, R27.reuse, 0x2, R11 ;  /* 0x000000021b007824 */ /* 0x040fe200078e020b */
[----:B------:R-:W-:Y:S01]  /*26b0*/  LEA.HI.X.SX32 R5, R14, R7, 0x1, P2 ;  /* 0x000000070e057211 */ /* 0x000fe200010f0eff */
[----:B--2---:R-:W-:Y:S01]  /*26c0*/  STL [R1+0x16c], R23 ;  /* 0x00016c1701007387 */ /* 0x004fe20000100800 */
[C---:B------:R-:W-:Y:S01]  /*26d0*/  IADD3 R12, P1, PT, R36.reuse, R3, RZ ;  /* 0x00000003240c7210 */ /* 0x040fe20007f3e0ff */
[C---:B------:R-:W-:Y:S02]  /*26e0*/  IMAD R14, R27.reuse, 0x2, R0 ;  /* 0x000000021b0e7824 */ /* 0x040fe400078e0200 */
[----:B------:R0:W2:Y:S01]  /*26f0*/  LDG.E.U8 R15, desc[UR8][R4.64] ;  /* 0x00000008040f7981 */ /* 0x0000a2000c1e1100 */
[----:B------:R-:W-:Y:S01]  /*2700*/  LEA.HI.X.SX32 R13, R36, R7, 0x1, P1 ;  /* 0x00000007240d7211 */ /* 0x000fe200008f0eff */
[----:B------:R-:W-:Y:S02]  /*2710*/  IMAD R42, R27, 0x2, R14 ;  /* 0x000000021b2a7824 */ /* 0x000fe400078e020e */
[----:B----4-:R-:W-:Y:S01]  /*2720*/  STL [R1+0xc0], R22 ;  /* 0x0000c01601007387 */ /* 0x010fe20000100800 */
[----:B0-----:R-:W-:-:S03]  /*2730*/  IADD3 R4, P2, PT, R30, R3, RZ ;  /* 0x000000031e047210 */ /* 0x001fc60007f5e0ff */
[----:B------:R0:W-:Y:S01]  /*2740*/  STL [R1+0x160], R17 ;  /* 0x0001601101007387 */ /* 0x0001e20000100800 */
[C---:B------:R-:W-:Y:S01]  /*2750*/  IMAD R38, R27.reuse, 0x2, R42 ;  /* 0x000000021b267824 */ /* 0x040fe200078e022a */
[----:B------:R-:W-:Y:S02]  /*2760*/  LEA.HI.X.SX32 R5, R30, R7, 0x1, P2 ;  /* 0x000000071e057211 */ /* 0x000fe400010f0eff */
[----:B------:R1:W-:Y:S04]  /*2770*/  STL [R1+0x2948], R14 ;  /* 0x0029480e01007387 */ /* 0x0003e80000100800 */
[----:B0-----:R0:W4:Y:S01]  /*2780*/  LDG.E.U8 R17, desc[UR8][R8.64] ;  /* 0x0000000808117981 */ /* 0x001122000c1e1100 */
[----:B------:R-:W-:Y:S01]  /*2790*/  IMAD R39, R27, 0x2, R38 ;  /* 0x000000021b277824 */ /* 0x000fe200078e0226 */
[----:B0-----:R-:W-:-:S04]  /*27a0*/  IADD3 R8, P1, PT, R35, R3, RZ ;  /* 0x0000000323087210 */ /* 0x001fc80007f3e0ff */
[----:B------:R-:W-:Y:S02]  /*27b0*/  LEA.HI.X.SX32 R9, R35, R7, 0x1, P1 ;  /* 0x0000000723097211 */ /* 0x000fe400008f0eff */
[----:B------:R-:W-:Y:S01]  /*27c0*/  IADD3 R30, P1, PT, R31, R3, RZ ;  /* 0x000000031f1e7210 */ /* 0x000fe20007f3e0ff */
[----:B------:R-:W-:-:S03]  /*27d0*/  IMAD R36, R27, 0x4, R39 ;  /* 0x000000041b247824 */ /* 0x000fc600078e0227 */
[----:B------:R-:W-:Y:S01]  /*27e0*/  LEA.HI.X.SX32 R31, R31, R7, 0x1, P1 ;  /* 0x000000071f1f7211 */ /* 0x000fe200008f0eff */
[----:B------:R-:W-:-:S04]  /*27f0*/  IMAD R37, R27, 0x2, R36 ;  /* 0x000000021b257824 */ /* 0x000fc800078e0224 */
[----:B-1----:R-:W2:Y:S01]  /*2800*/  LDG.E.U8 R14, desc[UR8][R30.64] ;  /* 0x000000081e0e7981 */ /* 0x002ea2000c1e1100 */
[----:B------:R-:W-:-:S03]  /*2810*/  IMAD R35, R27, 0x2, R37 ;  /* 0x000000021b237824 */ /* 0x000fc600078e0225 */
[----:B---3--:R-:W-:Y:S04]  /*2820*/  STL [R1+0x15c], R21 ;  /* 0x00015c1501007387 */ /* 0x008fe80000100800 */
[----:B------:R0:W-:Y:S04]  /*2830*/  STL [R1+0xbc], R16 ;  /* 0x0000bc1001007387 */ /* 0x0001e80000100800 */
[----:B0-----:R-:W3:Y:S04]  /*2840*/  LDG.E.U8 R16, desc[UR8][R12.64] ;  /* 0x000000080c107981 */ /* 0x001ee8000c1e1100 */
[----:B------:R0:W3:Y:S04]  /*2850*/  LDG.E.U8 R12, desc[UR8][R8.64] ;  /* 0x00000008080c7981 */ /* 0x0000e8000c1e1100 */
[----:B------:R1:W-:Y:S01]  /*2860*/  STL [R1+0x148], R19 ;  /* 0x0001481301007387 */ /* 0x0003e20000100800 */
[----:B0-----:R-:W-:-:S03]  /*2870*/  IADD3 R8, P1, PT, R44, R3, RZ ;  /* 0x000000032c087210 */ /* 0x001fc60007f3e0ff */
[----:B------:R-:W-:Y:S01]  /*2880*/  STL [R1+0x144], R20 ;  /* 0x0001441401007387 */ /* 0x000fe20000100800 */
[----:B------:R-:W-:-:S03]  /*2890*/  LEA.HI.X.SX32 R9, R44, R7, 0x1, P1 ;  /* 0x000000072c097211 */ /* 0x000fc600008f0eff */
[----:B-1----:R0:W3:Y:S01]  /*28a0*/  LDG.E.U8 R19, desc[UR8][R4.64] ;  /* 0x0000000804137981 */ /* 0x0020e2000c1e1100 */
[----:B------:R-:W-:-:S03]  /*28b0*/  IADD3 R30, P1, PT, R2, R3, RZ ;  /* 0x00000003021e7210 */ /* 0x000fc60007f3e0ff */
[----:B------:R1:W-:Y:S01]  /*28c0*/  STL [R1+0xb0], R18 ;  /* 0x0000b01201007387 */ /* 0x0003e20000100800 */
[----:B------:R-:W-:Y:S01]  /*28d0*/  LEA.HI.X.SX32 R31, R2, R7, 0x1, P1 ;  /* 0x00000007021f7211 */ /* 0x000fe200008f0eff */
[C---:B------:R-:W-:Y:S01]  /*28e0*/  IMAD R13, R27.reuse, 0x2, R35 ;  /* 0x000000021b0d7824 */ /* 0x040fe200078e0223 */
[C---:B0-----:R-:W-:Y:S01]  /*28f0*/  IADD3 R4, P2, PT, R6.reuse, R3, RZ ;  /* 0x0000000306047210 */ /* 0x041fe20007f5e0ff */
[----:B-1----:R0:W3:Y:S03]  /*2900*/  LDG.E.U8 R18, desc[UR8][R8.64] ;  /* 0x0000000808127981 */ /* 0x0020e6000c1e1100 */
[----:B------:R-:W-:Y:S01]  /*2910*/  LEA.HI.X.SX32 R5, R6, R7, 0x1, P2 ;  /* 0x0000000706057211 */ /* 0x000fe200010f0eff */
[----:B------:R-:W-:Y:S01]  /*2920*/  IMAD R6, R27, 0x2, R13 ;  /* 0x000000021b067824 */ /* 0x000fe200078e020d */
[C---:B0-----:R-:W-:Y:S01]  /*2930*/  IADD3 R8, P1, PT, R41.reuse, R3, RZ ;  /* 0x0000000329087210 */ /* 0x041fe20007f3e0ff */
[----:B------:R-:W-:Y:S03]  /*2940*/  STL [R1+0x138], R10 ;  /* 0x0001380a01007387 */ /* 0x000fe60000100800 */
[----:B------:R-:W-:Y:S01]  /*2950*/  LEA.HI.X.SX32 R9, R41, R7, 0x1, P1 ;  /* 0x0000000729097211 */ /* 0x000fe200008f0eff */
[----:B------:R0:W-:Y:S04]  /*2960*/  STL [R1+0x294c], R13 ;  /* 0x00294c0d01007387 */ /* 0x0001e80000100800 */
[----:B0-----:R-:W3:Y:S01]  /*2970*/  LDG.E.U8 R13, desc[UR8][R8.64] ;  /* 0x00000008080d7981 */ /* 0x001ee2000c1e1100 */
[----:B------:R-:W-:-:S04]  /*2980*/  IMAD R10, R27, 0x2, R6 ;  /* 0x000000021b0a7824 */ /* 0x000fc800078e0206 */
[----:B------:R-:W-:-:S04]  /*2990*/  IMAD R2, R27, 0x2, R10 ;  /* 0x000000021b027824 */ /* 0x000fc800078e020a */
[----:B------:R-:W-:Y:S01]  /*29a0*/  IMAD R41, R27, 0x4, R2 ;  /* 0x000000041b297824 */ /* 0x000fe200078e0202 */
[----:B----4-:R0:W-:Y:S04]  /*29b0*/  STL [R1+0x134], R17 ;  /* 0x0001341101007387 */ /* 0x0101e80000100800 */
[----:B0-----:R0:W4:Y:S02]  /*29c0*/  LDG.E.U8 R17, desc[UR8][R4.64] ;  /* 0x0000000804117981 */ /* 0x001124000c1e1100 */
[----:B0-----:R-:W-:-:S04]  /*29d0*/  IADD3 R4, P2, PT, R29, R3, RZ ;  /* 0x000000031d047210 */ /* 0x001fc80007f5e0ff */
[----:B------:R-:W-:Y:S01]  /*29e0*/  LEA.HI.X.SX32 R5, R29, R7, 0x1, P2 ;  /* 0x000000071d057211 */ /* 0x000fe200010f0eff */
[C---:B------:R-:W-:Y:S01]  /*29f0*/  IMAD R29, R27.reuse, 0x2, R41 ;  /* 0x000000021b1d7824 */ /* 0x040fe200078e0229 */
[----:B--2---:R0:W-:Y:S03]  /*2a00*/  STL [R1+0xac], R15 ;  /* 0x0000ac0f01007387 */ /* 0x0041e60000100800 */
[----:B------:R-:W-:Y:S01]  /*2a10*/  IMAD R45, R27, 0x2, R29 ;  /* 0x000000021b2d7824 */ /* 0x000fe200078e021d */
[----:B0-----:R0:W2:Y:S02]  /*2a20*/  LDG.E.U8 R15, desc[UR8][R30.64] ;  /* 0x000000081e0f7981 */ /* 0x0010a4000c1e1100 */
[----:B0-----:R-:W-:-:S04]  /*2a30*/  IADD3 R30, P1, PT, R43, R3, RZ ;  /* 0x000000032b1e7210 */ /* 0x001fc80007f3e0ff */
[----:B------:R-:W-:Y:S01]  /*2a40*/  LEA.HI.X.SX32 R31, R43, R7, 0x1, P1 ;  /* 0x000000072b1f7211 */ /* 0x000fe200008f0eff */
[----:B---3--:R0:W-:Y:S01]  /*2a50*/  STL [R1+0x128], R16 ;  /* 0x0001281001007387 */ /* 0x0081e20000100800 */
[----:B------:R-:W-:-:S03]  /*2a60*/  IADD3 R8, P1, PT, R40, R3, RZ ;  /* 0x0000000328087210 */ /* 0x000fc60007f3e0ff */
[----:B0-----:R-:W3:Y:S04]  /*2a70*/  LDG.E.U8 R16, desc[UR8][R4.64] ;  /* 0x0000000804107981 */ /* 0x001ee8000c1e1100 */
[----:B------:R-:W-:Y:S04]  /*2a80*/  STL [R1+0x2950], R13 ;  /* 0x0029500d01007387 */ /* 0x000fe80000100800 */
[----:B------:R0:W-:Y:S04]  /*2a90*/  STL [R1+0x124], R12 ;  /* 0x0001240c01007387 */ /* 0x0001e80000100800 */
[----:B------:R-:W-:Y:S01]  /*2aa0*/  STL [R1+0xa0], R19 ;  /* 0x0000a01301007387 */ /* 0x000fe20000100800 */
[----:B0-----:R-:W-:-:S04]  /*2ab0*/  IMAD R12, R27, 0x2, R45 ;  /* 0x000000021b0c7824 */ /* 0x001fc800078e022d */
[----:B------:R-:W-:Y:S01]  /*2ac0*/  IMAD R48, R27, 0x2, R12 ;  /* 0x000000021b307824 */ /* 0x000fe200078e020c */
[----:B------:R0:W-:Y:S04]  /*2ad0*/  STL [R1+0x2954], R12 ;  /* 0x0029540c01007387 */ /* 0x0001e80000100800 */
[----:B0-----:R-:W2:Y:S01]  /*2ae0*/  LDG.E.U8 R12, desc[UR8][R30.64] ;  /* 0x000000081e0c7981 */ /* 0x001ea2000c1e1100 */
[----:B------:R-:W-:-:S03]  /*2af0*/  LEA.HI.X.SX32 R9, R40, R7, 0x1, P1 ;  /* 0x0000000728097211 */ /* 0x000fc600008f0eff */
[----:B--2---:R-:W-:Y:S04]  /*2b00*/  STL [R1+0x2984], R12 ;  /* 0x0029840c01007387 */ /* 0x004fe80000100800 */
[----:B------:R0:W-:Y:S04]  /*2b10*/  STL [R1+0x118], R14 ;  /* 0x0001180e01007387 */ /* 0x0001e80000100800 */
[----:B0-----:R0:W2:Y:S01]  /*2b20*/  LDG.E.U8 R14, desc[UR8][R8.64] ;  /* 0x00000008080e7981 */ /* 0x0010a2000c1e1100 */
[----:B------:R-:W-:-:S04]  /*2b30*/  IADD3 R30, P1, PT, R34, R3, RZ ;  /* 0x00000003221e7210 */ /* 0x000fc80007f3e0ff */
[----:B------:R-:W-:Y:S02]  /*2b40*/  LEA.HI.X.SX32 R31, R34, R7, 0x1, P1 ;  /* 0x00000007221f7211 */ /* 0x000fe400008f0eff */
[----:B0-----:R-:W-:-:S03]  /*2b50*/  IADD3 R8, P1, PT, R33, R3, RZ ;  /* 0x0000000321087210 */ /* 0x001fc60007f3e0ff */
[----:B------:R-:W3:Y:S01]  /*2b60*/  LDG.E.U8 R13, desc[UR8][R30.64] ;  /* 0x000000081e0d7981 */ /* 0x000ee2000c1e1100 */
[----:B------:R-:W-:Y:S02]  /*2b70*/  LEA.HI.X.SX32 R9, R33, R7, 0x1, P1 ;  /* 0x0000000721097211 */ /* 0x000fe400008f0eff */
[C---:B------:R-:W-:Y:S01]  /*2b80*/  IADD3 R4, P2, PT, R26.reuse, R3, RZ ;  /* 0x000000031a047210 */ /* 0x040fe20007f5e0ff */
[----:B--2---:R-:W-:Y:S04]  /*2b90*/  STL [R1+0x2958], R14 ;  /* 0x0029580e01007387 */ /* 0x004fe80000100800 */
[----:B------:R-:W-:Y:S04]  /*2ba0*/  STL [R1+0x114], R18 ;  /* 0x0001141201007387 */ /* 0x000fe80000100800 */
[----:B----4-:R-:W-:Y:S04]  /*2bb0*/  STL [R1+0x9c], R17 ;  /* 0x00009c1101007387 */ /* 0x010fe80000100800 */
[----:B------:R0:W-:Y:S04]  /*2bc0*/  STL [R1+0x108], R15 ;  /* 0x0001080f01007387 */ /* 0x0001e80000100800 */
[----:B0-----:R-:W2:Y:S01]  /*2bd0*/  LDG.E.U8 R15, desc[UR8][R8.64] ;  /* 0x00000008080f7981 */ /* 0x001ea2000c1e1100 */
[----:B------:R-:W-:-:S05]  /*2be0*/  LEA.HI.X.SX32 R5, R26, R7, 0x1, P2 ;  /* 0x000000071a057211 */ /* 0x000fca00010f0eff */
[----:B------:R0:W4:Y:S01]  /*2bf0*/  LDG.E.U8 R12, desc[UR8][R4.64] ;  /* 0x00000008040c7981 */ /* 0x000122000c1e1100 */
[----:B------:R-:W-:Y:S01]  /*2c00*/  IMAD R26, R27, 0x2, R48 ;  /* 0x000000021b1a7824 */ /* 0x000fe200078e0230 */
[----:B0-----:R-:W-:-:S04]  /*2c10*/  IADD3 R4, P2, PT, R32, R3, RZ ;  /* 0x0000000320047210 */ /* 0x001fc80007f5e0ff */
[----:B------:R-:W-:Y:S02]  /*2c20*/  LEA.HI.X.SX32 R5, R32, R7, 0x1, P2 ;  /* 0x0000000720057211 */ /* 0x000fe400010f0eff */
[----:B------:R-:W-:Y:S01]  /*2c30*/  IADD3 R32, P1, PT, R11, R3, RZ ;  /* 0x000000030b207210 */ /* 0x000fe20007f3e0ff */
[----:B------:R-:W-:Y:S01]  /*2c40*/  IMAD R47, R27, 0x2, R26 ;  /* 0x000000021b2f7824 */ /* 0x000fe200078e021a */
[----:B---3--:R0:W-:Y:S02]  /*2c50*/  STL [R1+0x2988], R13 ;  /* 0x0029880d01007387 */ /* 0x0081e40000100800 */
[----:B------:R-:W-:Y:S02]  /*2c60*/  LEA.HI.X.SX32 R33, R11, R7, 0x1, P1 ;  /* 0x000000070b217211 */ /* 0x000fe400008f0eff */
[-C--:B------:R-:W-:Y:S01]  /*2c70*/  IADD3 R30, P1, PT, R0, R3.reuse, RZ ;  /* 0x00000003001e7210 */ /* 0x080fe20007f3e0ff */
[C---:B------:R-:W-:Y:S01]  /*2c80*/  IMAD R50, R27.reuse, 0x4, R47 ;  /* 0x000000041b327824 */ /* 0x040fe200078e022f */
[----:B------:R-:W-:Y:S01]  /*2c90*/  IADD3 R8, P2, PT, R42, R3, RZ ;  /* 0x000000032a087210 */ /* 0x000fe20007f5e0ff */
[----:B------:R-:W3:Y:S01]  /*2ca0*/  LDG.E.U8 R14, desc[UR8][R4.64] ;  /* 0x00000008040e7981 */ /* 0x000ee2000c1e1100 */
[----:B------:R-:W-:Y:S01]  /*2cb0*/  LEA.HI.X.SX32 R31, R0, R7, 0x1, P1 ;  /* 0x00000007001f7211 */ /* 0x000fe200008f0eff */
[----:B------:R-:W-:-:S02]  /*2cc0*/  IMAD R34, R27, 0x2, R50 ;  /* 0x000000021b227824 */ /* 0x000fc400078e0232 */
[----:B0-----:R0:W3:Y:S02]  /*2cd0*/  LDG.E.U8 R13, desc[UR8][R32.64] ;  /* 0x00000008200d7981 */ /* 0x0010e4000c1e1100 */
[----:B------:R-:W-:Y:S01]  /*2ce0*/  IMAD R40, R27, 0x2, R34 ;  /* 0x000000021b287824 */ /* 0x000fe200078e0222 */
[----:B------:R-:W-:-:S03]  /*2cf0*/  LEA.HI.X.SX32 R9, R42, R7, 0x1, P2 ;  /* 0x000000072a097211 */ /* 0x000fc600010f0eff */
[----:B------:R-:W-:Y:S01]  /*2d00*/  IMAD R11, R27, 0x2, R40 ;  /* 0x000000021b0b7824 */ /* 0x000fe200078e0228 */
[----:B0-----:R-:W-:-:S03]  /*2d10*/  IADD3 R32, P1, PT, R38, R3, RZ ;  /* 0x0000000326207210 */ /* 0x001fc60007f3e0ff */
[----:B------:R-:W-:Y:S01]  /*2d20*/  IMAD R4, R27, 0x2, R11 ;  /* 0x000000021b047824 */ /* 0x000fe200078e020b */
[----:B------:R-:W-:Y:S01]  /*2d30*/  LEA.HI.X.SX32 R33, R38, R7, 0x1, P1 ;  /* 0x0000000726217211 */ /* 0x000fe200008f0eff */
[----:B--2---:R-:W-:Y:S04]  /*2d40*/  STL [R1+0x295c], R15 ;  /* 0x00295c0f01007387 */ /* 0x004fe80000100800 */
[----:B------:R0:W-:Y:S04]  /*2d50*/  STL [R1+0x90], R16 ;  /* 0x0000901001007387 */ /* 0x0001e80000100800 */
[----:B0-----:R-:W2:Y:S04]  /*2d60*/  LDG.E.U8 R16, desc[UR8][R30.64] ;  /* 0x000000081e107981 */ /* 0x001ea8000c1e1100 */
[----:B------:R0:W-:Y:S04]  /*2d70*/  STL [R1+0x2960], R11 ;  /* 0x0029600b01007387 */ /* 0x0001e80000100800 */
[----:B0-----:R0:W3:Y:S02]  /*2d80*/  LDG.E.U8 R11, desc[UR8][R8.64] ;  /* 0x00000008080b7981 */ /* 0x0010e4000c1e1100 */
[----:B0-----:R-:W-:-:S04]  /*2d90*/  IADD3 R8, P1, PT, R39, R3, RZ ;  /* 0x0000000327087210 */ /* 0x001fc80007f3e0ff */
[----:B------:R-:W-:-:S05]  /*2da0*/  LEA.HI.X.SX32 R9, R39, R7, 0x1, P1 ;  /* 0x0000000727097211 */ /* 0x000fca00008f0eff */
[----:B------:R0:W3:Y:S01]  /*2db0*/  LDG.E.U8 R17, desc[UR8][R8.64] ;  /* 0x0000000808117981 */ /* 0x0000e2000c1e1100 */
[----:B------:R-:W-:Y:S01]  /*2dc0*/  IADD3 R30, P2, PT, R36, R3, RZ ;  /* 0x00000003241e7210 */ /* 0x000fe20007f5e0ff */
[----:B------:R-:W-:-:S03]  /*2dd0*/  IMAD R0, R27, 0x2, R4 ;  /* 0x000000021b007824 */ /* 0x000fc600078e0204 */
[----:B------:R-:W-:Y:S02]  /*2de0*/  LEA.HI.X.SX32 R31, R36, R7, 0x1, P2 ;  /* 0x00000007241f7211 */ /* 0x000fe400010f0eff */
[----:B------:R-:W-:Y:S01]  /*2df0*/  IADD3 R36, P1, PT, R37, R3, RZ ;  /* 0x0000000325247210 */ /* 0x000fe20007f3e0ff */
[----:B------:R-:W-:-:S03]  /*2e00*/  IMAD R46, R27, 0x2, R0 ;  /* 0x000000021b2e7824 */ /* 0x000fc600078e0200 */
[----:B------:R-:W-:Y:S01]  /*2e10*/  LEA.HI.X.SX32 R37, R37, R7, 0x1, P1 ;  /* 0x0000000725257211 */ /* 0x000fe200008f0eff */
[----:B------:R-:W-:-:S04]  /*2e20*/  IMAD R38, R27, 0x4, R46 ;  /* 0x000000041b267824 */ /* 0x000fc800078e022e */
[----:B------:R-:W3:Y:S01]  /*2e30*/  LDG.E.U8 R9, desc[UR8][R36.64] ;  /* 0x0000000824097981 */ /* 0x000ee2000c1e1100 */
[----:B------:R-:W-:-:S04]  /*2e40*/  IMAD R42, R27, 0x2, R38 ;  /* 0x000000021b2a7824 */ /* 0x000fc800078e0226 */
[----:B------:R-:W-:-:S04]  /*2e50*/  IMAD R39, R27, 0x2, R42 ;  /* 0x000000021b277824 */ /* 0x000fc800078e022a */
[----:B------:R-:W-:-:S04]  /*2e60*/  IMAD R5, R27, 0x2, R39 ;  /* 0x000000021b057824 */ /* 0x000fc800078e0227 */
[----:B0-----:R-:W-:Y:S01]  /*2e70*/  IMAD R8, R27, 0x2, R5 ;  /* 0x000000021b087824 */ /* 0x001fe200078e0205 */
[----:B--2---:R-:W-:Y:S04]  /*2e80*/  STL [R1+0x2964], R16 ;  /* 0x0029641001007387 */ /* 0x004fe80000100800 */
[----:B----4-:R0:W-:Y:S04]  /*2e90*/  STL [R1+0x8c], R12 ;  /* 0x00008c0c01007387 */ /* 0x0101e80000100800 */
[----:B0-----:R0:W2:Y:S02]  /*2ea0*/  LDG.E.U8 R12, desc[UR8][R32.64] ;  /* 0x00000008200c7981 */ /* 0x0010a4000c1e1100 */
[----:B0-----:R-:W-:-:S04]  /*2eb0*/  IADD3 R32, P1, PT, R35, R3, RZ ;  /* 0x0000000323207210 */ /* 0x001fc80007f3e0ff */
[----:B------:R-:W-:Y:S02]  /*2ec0*/  LEA.HI.X.SX32 R33, R35, R7, 0x1, P1 ;  /* 0x0000000723217211 */ /* 0x000fe400008f0eff */
[----:B------:R-:W-:-:S03]  /*2ed0*/  IADD3 R36, P1, PT, R10, R3, RZ ;  /* 0x000000030a247210 */ /* 0x000fc60007f3e0ff */
[----:B------:R0:W4:Y:S01]  /*2ee0*/  LDG.E.U8 R18, desc[UR8][R32.64] ;  /* 0x0000000820127981 */ /* 0x000122000c1e1100 */
[----:B------:R-:W-:Y:S02]  /*2ef0*/  LEA.HI.X.SX32 R37, R10, R7, 0x1, P1 ;  /* 0x000000070a257211 */ /* 0x000fe400008f0eff */
[----:B0-----:R-:W-:-:S04]  /*2f00*/  IADD3 R32, P1, PT, R2, R3, RZ ;  /* 0x0000000302207210 */ /* 0x001fc80007f3e0ff */
[----:B------:R-:W-:Y:S01]  /*2f10*/  LEA.HI.X.SX32 R33, R2, R7, 0x1, P1 ;  /* 0x0000000702217211 */ /* 0x000fe200008f0eff */
[----:B---3--:R-:W-:Y:S04]  /*2f20*/  STL [R1+0x2968], R17 ;  /* 0x0029681101007387 */ /* 0x008fe80000100800 */
[----:B------:R0:W-:Y:S04]  /*2f30*/  STL [R1+0x296c], R5 ;  /* 0x00296c0501007387 */ /* 0x0001e80000100800 */
[----:B------:R-:W3:Y:S04]  /*2f40*/  LDG.E.U8 R19, desc[UR8][R32.64] ;  /* 0x0000000820137981 */ /* 0x000ee8000c1e1100 */
[----:B0-----:R0:W3:Y:S01]  /*2f50*/  LDG.E.U8 R5, desc[UR8][R30.64] ;  /* 0x000000081e057981 */ /* 0x0010e2000c1e1100 */
[----:B------:R-:W-:-:S04]  /*2f60*/  IMAD R43, R27, 0x2, R8 ;  /* 0x000000021b2b7824 */ /* 0x000fc800078e0208 */
[----:B------:R-:W-:Y:S01]  /*2f70*/  IMAD R49, R27, 0x2, R43 ;  /* 0x000000021b317824 */ /* 0x000fe200078e022b */
[----:B0-----:R-:W-:-:S04]  /*2f80*/  IADD3 R30, P2, PT, R6, R3, RZ ;  /* 0x00000003061e7210 */ /* 0x001fc80007f5e0ff */
[----:B------:R-:W-:Y:S01]  /*2f90*/  LEA.HI.X.SX32 R31, R6, R7, 0x1, P2 ;  /* 0x00000007061f7211 */ /* 0x000fe200010f0eff */
[C---:B------:R-:W-:Y:S01]  /*2fa0*/  IMAD R6, R27.reuse, 0x4, R49 ;  /* 0x000000041b067824 */ /* 0x040fe200078e0231 */
[----:B------:R-:W-:Y:S03]  /*2fb0*/  STL [R1+0x80], R14 ;  /* 0x0000800e01007387 */ /* 0x000fe60000100800 */
[C---:B------:R-:W-:Y:S01]  /*2fc0*/  IMAD R35, R27.reuse, 0x2, R6 ;  /* 0x000000021b237824 */ /* 0x040fe200078e0206 */
[----:B------:R0:W-:Y:S03]  /*2fd0*/  STL [R1+0xd8], R13 ;  /* 0x0000d80d01007387 */ /* 0x0001e60000100800 */
[----:B------:R-:W-:-:S04]  /*2fe0*/  IMAD R10, R27, 0x2, R35 ;  /* 0x000000021b0a7824 */ /* 0x000fc800078e0223 */
[----:B------:R-:W-:Y:S01]  /*2ff0*/  IMAD R2, R27, 0x2, R10 ;  /* 0x000000021b027824 */ /* 0x000fe200078e020a */
[----:B0-----:R0:W3:Y:S02]  /*3000*/  LDG.E.U8 R13, desc[UR8][R30.64] ;  /* 0x000000081e0d7981 */ /* 0x0010e4000c1e1100 */
[----:B0-----:R-:W-:-:S04]  /*3010*/  IADD3 R30, P2, PT, R41, R3, RZ ;  /* 0x00000003291e7210 */ /* 0x001fc80007f5e0ff */
[----:B------:R-:W-:Y:S01]  /*3020*/  LEA.HI.X.SX32 R31, R41, R7, 0x1, P2 ;  /* 0x00000007291f7211 */ /* 0x000fe200010f0eff */
[----:B----4-:R-:W-:Y:S04]  /*3030*/  STL [R1+0x2970], R18 ;  /* 0x0029701201007387 */ /* 0x010fe80000100800 */
[----:B------:R0:W-:Y:S04]  /*3040*/  STL [R1+0x7c], R11 ;  /* 0x00007c0b01007387 */ /* 0x0001e80000100800 */
[----:B--2---:R1:W-:Y:S04]  /*3050*/  STL [R1+0xc8], R12 ;  /* 0x0000c80c01007387 */ /* 0x0043e80000100800 */
[----:B0-----:R0:W2:Y:S04]  /*3060*/  LDG.E.U8 R11, desc[UR8][R36.64] ;  /* 0x00000008240b7981 */ /* 0x0010a8000c1e1100 */
[----:B------:R-:W-:Y:S04]  /*3070*/  STL [R1+0x2974], R2 ;  /* 0x0029740201007387 */ /* 0x000fe80000100800 */
[----:B-1----:R-:W4:Y:S01]  /*3080*/  LDG.E.U8 R12, desc[UR8][R30.64] ;  /* 0x000000081e0c7981 */ /* 0x002f22000c1e1100 */
[----:B0-----:R-:W-:-:S04]  /*3090*/  IADD3 R36, P1, PT, R29, R3, RZ ;  /* 0x000000031d247210 */ /* 0x001fc80007f3e0ff */
[----:B------:R-:W-:Y:S02]  /*30a0*/  LEA.HI.X.SX32 R37, R29, R7, 0x1, P1 ;  /* 0x000000071d257211 */ /* 0x000fe400008f0eff */
[C---:B------:R-:W-:Y:S01]  /*30b0*/  IADD3 R32, P1, PT, R45.reuse, R3, RZ ;  /* 0x000000032d207210 */ /* 0x040fe20007f3e0ff */
[----:B---3--:R-:W-:Y:S03]  /*30c0*/  STL [R1+0x2978], R19 ;  /* 0x0029781301007387 */ /* 0x008fe60000100800 */
[----:B------:R-:W-:Y:S01]  /*30d0*/  LEA.HI.X.SX32 R33, R45, R7, 0x1, P1 ;  /* 0x000000072d217211 */ /* 0x000fe200008f0eff */
[----:B------:R0:W-:Y:S04]  /*30e0*/  STL [R1+0x70], R5 ;  /* 0x0000700501007387 */ /* 0x0001e80000100800 */
[----:B------:R-:W3:Y:S04]  /*30f0*/  LDG.E.U8 R20, desc[UR8][R32.64] ;  /* 0x0000000820147981 */ /* 0x000ee8000c1e1100 */
[----:B0-----:R0:W2:Y:S02]  /*3100*/  LDG.E.U8 R5, desc[UR8][R36.64] ;  /* 0x0000000824057981 */ /* 0x0010a4000c1e1100 */
[----:B0-----:R-:W-:-:S04]  /*3110*/  IADD3 R36, P1, PT, R26, R3, RZ ;  /* 0x000000031a247210 */ /* 0x001fc80007f3e0ff */
[----:B------:R-:W-:Y:S02]  /*3120*/  LEA.HI.X.SX32 R37, R26, R7, 0x1, P1 ;  /* 0x000000071a257211 */ /* 0x000fe400008f0eff */
[----:B------:R-:W-:-:S03]  /*3130*/  IADD3 R32, P1, PT, R47, R3, RZ ;  /* 0x000000032f207210 */ /* 0x000fc60007f3e0ff */
[----:B------:R0:W4:Y:S01]  /*3140*/  LDG.E.U8 R19, desc[UR8][R36.64] ;  /* 0x0000000824137981 */ /* 0x000122000c1e1100 */
[----:B------:R-:W-:-:S05]  /*3150*/  LEA.HI.X.SX32 R33, R47, R7, 0x1, P1 ;  /* 0x000000072f217211 */ /* 0x000fca00008f0eff */
[----:B------:R1:W4:Y:S01]  /*3160*/  LDG.E.U8 R21, desc[UR8][R32.64] ;  /* 0x0000000820157981 */ /* 0x000322000c1e1100 */
[----:B------:R-:W-:-:S04]  /*3170*/  IMAD R41, R27, 0x2, R2 ;  /* 0x000000021b297824 */ /* 0x000fc800078e0202 */
[----:B------:R-:W-:Y:S01]  /*3180*/  IMAD R44, R27, 0x2, R41 ;  /* 0x000000021b2c7824 */ /* 0x000fe200078e0229 */
[----:B0-----:R-:W-:-:S03]  /*3190*/  IADD3 R36, P1, PT, R34, R3, RZ ;  /* 0x0000000322247210 */ /* 0x001fc60007f3e0ff */
[----:B------:R-:W-:Y:S01]  /*31a0*/  IMAD R29, R27, 0x2, R44 ;  /* 0x000000021b1d7824 */ /* 0x000fe200078e022c */
[----:B------:R-:W-:-:S03]  /*31b0*/  LEA.HI.X.SX32 R37, R34, R7, 0x1, P1 ;  /* 0x0000000722257211 */ /* 0x000fc600008f0eff */
[----:B------:R-:W-:Y:S01]  /*31c0*/  IMAD R45, R27, 0x4, R29 ;  /* 0x000000041b2d7824 */ /* 0x000fe200078e021d */
[-C--:B-1----:R-:W-:Y:S01]  /*31d0*/  IADD3 R32, P1, PT, R40, R3.reuse, RZ ;  /* 0x0000000328207210 */ /* 0x082fe20007f3e0ff */
[----:B------:R0:W-:Y:S01]  /*31e0*/  STL [R1+0xb8], R9 ;  /* 0x0000b80901007387 */ /* 0x0001e20000100800 */
[----:B------:R-:W-:Y:S02]  /*31f0*/  IADD3 R30, P2, PT, R48, R3, RZ ;  /* 0x00000003301e7210 */ /* 0x000fe40007f5e0ff */
[-C--:B------:R-:W-:Y:S01]  /*3200*/  LEA.HI.X.SX32 R33, R40, R7.reuse, 0x1, P1 ;  /* 0x0000000728217211 */ /* 0x080fe200008f0eff */
[----:B------:R1:W4:Y:S01]  /*3210*/  LDG.E.U8 R18, desc[UR8][R36.64] ;  /* 0x0000000824127981 */ /* 0x000322000c1e1100 */
[----:B------:R-:W-:-:S03]  /*3220*/  LEA.HI.X.SX32 R31, R48, R7, 0x1, P2 ;  /* 0x00000007301f7211 */ /* 0x000fc600010f0eff */
[----:B------:R1:W4:Y:S01]  /*3230*/  LDG.E.U8 R22, desc[UR8][R32.64] ;  /* 0x0000000820167981 */ /* 0x000322000c1e1100 */
[----:B0-----:R-:W-:-:S03]  /*3240*/  IMAD R9, R27, 0x2, R45 ;  /* 0x000000021b097824 */ /* 0x001fc600078e022d */
[----:B------:R0:W4:Y:S01]  /*3250*/  LDG.E.U8 R2, desc[UR8][R30.64] ;  /* 0x000000081e027981 */ /* 0x000122000c1e1100 */
[----:B------:R-:W-:Y:S01]  /*3260*/  IMAD R48, R27, 0x2, R9 ;  /* 0x000000021b307824 */ /* 0x000fe200078e0209 */
[----:B-1----:R-:W-:-:S03]  /*3270*/  IADD3 R36, P1, PT, R0, R3, RZ ;  /* 0x0000000300247210 */ /* 0x002fc60007f3e0ff */
[----:B------:R-:W-:Y:S01]  /*3280*/  IMAD R26, R27, 0x2, R48 ;  /* 0x000000021b1a7824 */ /* 0x000fe200078e0230 */
[----:B------:R-:W-:Y:S02]  /*3290*/  LEA.HI.X.SX32 R37, R0, R7, 0x1, P1 ;  /* 0x0000000700257211 */ /* 0x000fe400008f0eff */
[----:B------:R-:W-:-:S04]  /*32a0*/  IADD3 R32, P1, PT, R46, R3, RZ ;  /* 0x000000032e207210 */ /* 0x000fc80007f3e0ff */
[----:B------:R-:W-:-:S05]  /*32b0*/  LEA.HI.X.SX32 R33, R46, R7, 0x1, P1 ;  /* 0x000000072e217211 */ /* 0x000fca00008f0eff */
[----:B------:R-:W4:Y:S01]  /*32c0*/  LDG.E.U8 R23, desc[UR8][R32.64] ;  /* 0x0000000820177981 */ /* 0x000f22000c1e1100 */
[----:B0-----:R-:W-:-:S04]  /*32d0*/  IADD3 R30, P2, PT, R50, R3, RZ ;  /* 0x00000003321e7210 */ /* 0x001fc80007f5e0ff */
[----:B------:R-:W-:Y:S01]  /*32e0*/  LEA.HI.X.SX32 R31, R50, R7, 0x1, P2 ;  /* 0x00000007321f7211 */ /* 0x000fe200010f0eff */
[----:B---3--:R-:W-:Y:S04]  /*32f0*/  STL [R1+0x297c], R20 ;  /* 0x00297c1401007387 */ /* 0x008fe80000100800 */
[----:B------:R-:W-:Y:S04]  /*3300*/  STL [R1+0x6c], R13 ;  /* 0x00006c0d01007387 */ /* 0x000fe80000100800 */
[----:B------:R-:W-:Y:S04]  /*3310*/  STL [R1+0x2980], R26 ;  /* 0x0029801a01007387 */ /* 0x000fe80000100800 */
[----:B--2---:R0:W-:Y:S04]  /*3320*/  STL [R1+0xa8], R11 ;  /* 0x0000a80b01007387 */ /* 0x0041e80000100800 */
[----:B0-----:R0:W2:Y:S04]  /*3330*/  LDG.E.U8 R11, desc[UR8][R30.64] ;  /* 0x000000081e0b7981 */ /* 0x0010a8000c1e1100 */
[----:B----4-:R-:W-:Y:S04]  /*3340*/  STL [R1+0x298c], R19 ;  /* 0x00298c1301007387 */ /* 0x010fe80000100800 */
[----:B------:R-:W-:Y:S04]  /*3350*/  STL [R1+0x2990], R21 ;  /* 0x0029901501007387 */ /* 0x000fe80000100800 */
[----:B------:R-:W-:Y:S04]  /*3360*/  STL [R1+0x60], R12 ;  /* 0x0000600c01007387 */ /* 0x000fe80000100800 */
[----:B------:R1:W-:Y:S04]  /*3370*/  STL [R1+0x98], R5 ;  /* 0x0000980501007387 */ /* 0x0003e80000100800 */
[----:B-1----:R1:W3:Y:S01]  /*3380*/  LDG.E.U8 R5, desc[UR8][R36.64] ;  /* 0x0000000824057981 */ /* 0x0022e2000c1e1100 */
[----:B------:R-:W-:-:S04]  /*3390*/  IMAD R47, R27, 0x2, R26 ;  /* 0x000000021b2f7824 */ /* 0x000fc800078e021a */
[----:B------:R-:W-:-:S04]  /*33a0*/  IMAD R65, R27, 0x2, R47 ;  /* 0x000000021b417824 */ /* 0x000fc800078e022f */
[----:B------:R-:W-:-:S04]  /*33b0*/  IMAD R50, R27, 0x2, R65 ;  /* 0x000000021b327824 */ /* 0x000fc800078e0241 */
[----:B------:R-:W-:Y:S01]  /*33c0*/  IMAD R34, R27, 0x4, R50 ;  /* 0x000000041b227824 */ /* 0x000fe200078e0232 */
[----:B0-----:R-:W-:-:S03]  /*33d0*/  IADD3 R30, P2, PT, R4, R3, RZ ;  /* 0x00000003041e7210 */ /* 0x001fc60007f5e0ff */
[----:B------:R-:W-:Y:S01]  /*33e0*/  IMAD R64, R27, 0x2, R34 ;  /* 0x000000021b407824 */ /* 0x000fe200078e0222 */
[----:B------:R-:W-:-:S03]  /*33f0*/  LEA.HI.X.SX32 R31, R4, R7, 0x1, P2 ;  /* 0x00000007041f7211 */ /* 0x000fc600010f0eff */
[C---:B------:R-:W-:Y:S01]  /*3400*/  IMAD R40, R27.reuse, 0x2, R64 ;  /* 0x000000021b287824 */ /* 0x040fe200078e0240 */
[----:B------:R-:W-:Y:S03]  /*3410*/  STL [R1+0x2994], R18 ;  /* 0x0029941201007387 */ /* 0x000fe60000100800 */
[C---:B------:R-:W-:Y:S01]  /*3420*/  IMAD R4, R27.reuse, 0x2, R40 ;  /* 0x000000021b047824 */ /* 0x040fe200078e0228 */
[----:B------:R-:W-:Y:S03]  /*3430*/  STL [R1+0x2998], R22 ;  /* 0x0029981601007387 */ /* 0x000fe60000100800 */
[C---:B------:R-:W-:Y:S01]  /*3440*/  IMAD R0, R27.reuse, 0x2, R4 ;  /* 0x000000021b007824 */ /* 0x040fe200078e0204 */
[----:B------:R0:W-:Y:S03]  /*3450*/  STL [R1+0x5c], R2 ;  /* 0x00005c0201007387 */ /* 0x0001e60000100800 */
[----:B------:R-:W-:Y:S01]  /*3460*/  IMAD R51, R27, 0x2, R0 ;  /* 0x000000021b337824 */ /* 0x000fe200078e0200 */
[----:B0-----:R0:W4:Y:S01]  /*3470*/  LDG.E.U8 R2, desc[UR8][R30.64] ;  /* 0x000000081e027981 */ /* 0x001122000c1e1100 */
[----:B-1----:R-:W-:-:S02]  /*3480*/  IADD3 R36, P1, PT, R42, R3, RZ ;  /* 0x000000032a247210 */ /* 0x002fc40007f3e0ff */
[----:B0-----:R-:W-:-:S04]  /*3490*/  IADD3 R30, P2, PT, R38, R3, RZ ;  /* 0x00000003261e7210 */ /* 0x001fc80007f5e0ff */
[-C--:B------:R-:W-:Y:S01]  /*34a0*/  LEA.HI.X.SX32 R31, R38, R7.reuse, 0x1, P2 ;  /* 0x00000007261f7211 */ /* 0x080fe200010f0eff */
[C---:B------:R-:W-:Y:S01]  /*34b0*/  IMAD R38, R27.reuse, 0x2, R51 ;  /* 0x000000021b267824 */ /* 0x040fe200078e0233 */
[----:B------:R-:W-:Y:S01]  /*34c0*/  STL [R1+0x299c], R4 ;  /* 0x00299c0401007387 */ /* 0x000fe20000100800 */
[----:B------:R-:W-:Y:S02]  /*34d0*/  LEA.HI.X.SX32 R37, R42, R7, 0x1, P1 ;  /* 0x000000072a257211 */ /* 0x000fe400008f0eff */
[C---:B------:R-:W-:Y:S01]  /*34e0*/  IMAD R46, R27.reuse, 0x4, R38 ;  /* 0x000000041b2e7824 */ /* 0x040fe200078e0226 */
[C---:B------:R-:W-:Y:S02]  /*34f0*/  IADD3 R32, P2, PT, R8.reuse, R3, RZ ;  /* 0x0000000308207210 */ /* 0x040fe40007f5e0ff */
[----:B------:R-:W2:Y:S01]  /*3500*/  LDG.E.U8 R17, desc[UR8][R36.64] ;  /* 0x0000000824117981 */ /* 0x000ea2000c1e1100 */
[----:B------:R-:W-:Y:S01]  /*3510*/  IMAD R61, R27, 0x2, R46 ;  /* 0x000000021b3d7824 */ /* 0x000fe200078e022e */
[----:B------:R-:W-:-:S02]  /*3520*/  LEA.HI.X.SX32 R33, R8, R7, 0x1, P2 ;  /* 0x0000000708217211 */ /* 0x000fc400010f0eff */
[----:B---3--:R0:W-:Y:S04]  /*3530*/  STL [R1+0x29a0], R5 ;  /* 0x0029a00501007387 */ /* 0x0081e80000100800 */
[----:B------:R1:W-:Y:S04]  /*3540*/  STL [R1+0x29a4], R23 ;  /* 0x0029a41701007387 */ /* 0x0003e80000100800 */
[----:B0-----:R-:W3:Y:S04]  /*3550*/  LDG.E.U8 R5, desc[UR8][R32.64] ;  /* 0x0000000820057981 */ /* 0x001ee8000c1e1100 */
[----:B-1----:R0:W3:Y:S02]  /*3560*/  LDG.E.U8 R23, desc[UR8][R30.64] ;  /* 0x000000081e177981 */ /* 0x0020e4000c1e1100 */
[----:B0-----:R-:W-:-:S04]  /*3570*/  IADD3 R30, P1, PT, R39, R3, RZ ;  /* 0x00000003271e7210 */ /* 0x001fc80007f3e0ff */
[----:B------:R-:W-:Y:S01]  /*3580*/  LEA.HI.X.SX32 R31, R39, R7, 0x1, P1 ;  /* 0x00000007271f7211 */ /* 0x000fe200008f0eff */
[----:B------:R-:W-:-:S04]  /*3590*/  IMAD R39, R27, 0x2, R61 ;  /* 0x000000021b277824 */ /* 0x000fc800078e023d */
[----:B------:R-:W-:Y:S01]  /*35a0*/  IMAD R8, R27, 0x2, R39 ;  /* 0x000000021b087824 */ /* 0x000fe200078e0227 */
[----:B------:R0:W3:Y:S01]  /*35b0*/  LDG.E.U8 R24, desc[UR8][R30.64] ;  /* 0x000000081e187981 */ /* 0x0000e2000c1e1100 */
[-C--:B------:R-:W-:Y:S02]  /*35c0*/  IADD3 R42, P1, PT, R43, R3.reuse, RZ ;  /* 0x000000032b2a7210 */ /* 0x080fe40007f3e0ff */
[----:B------:R-:W-:Y:S01]  /*35d0*/  IADD3 R32, P2, PT, R6, R3, RZ ;  /* 0x0000000306207210 */ /* 0x000fe20007f5e0ff */
[----:B0-----:R-:W-:-:S04]  /*35e0*/  IMAD R31, R27, 0x2, R8 ;  /* 0x000000021b1f7824 */ /* 0x001fc800078e0208 */
[----:B------:R-:W-:Y:S01]  /*35f0*/  IMAD R62, R27, 0x2, R31 ;  /* 0x000000021b3e7824 */ /* 0x000fe200078e021f */
[----:B------:R-:W-:Y:S02]  /*3600*/  LEA.HI.X.SX32 R43, R43, R7, 0x1, P1 ;  /* 0x000000072b2b7211 */ /* 0x000fe400008f0eff */
[----:B------:R-:W-:Y:S01]  /*3610*/  IADD3 R36, P1, PT, R49, R3, RZ ;  /* 0x0000000331247210 */ /* 0x000fe20007f3e0ff */
[----:B------:R-:W-:Y:S01]  /*3620*/  IMAD R30, R27, 0x2, R62 ;  /* 0x000000021b1e7824 */ /* 0x000fe200078e023e */
[-C--:B------:R-:W-:Y:S01]  /*3630*/  LEA.HI.X.SX32 R33, R6, R7.reuse, 0x1, P2 ;  /* 0x0000000706217211 */ /* 0x080fe200010f0eff */
[----:B------:R0:W3:Y:S01]  /*3640*/  LDG.E.U8 R16, desc[UR8][R42.64] ;  /* 0x000000082a107981 */ /* 0x0000e2000c1e1100 */
[----:B------:R-:W-:Y:S01]  /*3650*/  LEA.HI.X.SX32 R37, R49, R7, 0x1, P1 ;  /* 0x0000000731257211 */ /* 0x000fe200008f0eff */
[C---:B------:R-:W-:Y:S02]  /*3660*/  IMAD R6, R27.reuse, 0x4, R30 ;  /* 0x000000041b067824 */ /* 0x040fe400078e021e */
[----:B------:R-:W3:Y:S02]  /*3670*/  LDG.E.U8 R4, desc[UR8][R32.64] ;  /* 0x0000000820047981 */ /* 0x000ee4000c1e1100 */
[----:B------:R-:W-:-:S02]  /*3680*/  IMAD R59, R27, 0x2, R6 ;  /* 0x000000021b3b7824 */ /* 0x000fc400078e0206 */
[----:B------:R1:W3:Y:S01]  /*3690*/  LDG.E.U8 R25, desc[UR8][R36.64] ;  /* 0x0000000824197981 */ /* 0x0002e2000c1e1100 */
[----:B0-----:R-:W-:-:S04]  /*36a0*/  IADD3 R42, P1, PT, R35, R3, RZ ;  /* 0x00000003232a7210 */ /* 0x001fc80007f3e0ff */
[----:B------:R-:W-:Y:S01]  /*36b0*/  LEA.HI.X.SX32 R43, R35, R7, 0x1, P1 ;  /* 0x00000007232b7211 */ /* 0x000fe200008f0eff */
[----:B------:R-:W-:Y:S01]  /*36c0*/  IMAD R35, R27, 0x2, R59 ;  /* 0x000000021b237824 */ /* 0x000fe200078e023b */
[CC--:B-1----:R-:W-:Y:S02]  /*36d0*/  IADD3 R36, P1, PT, R10.reuse, R3.reuse, RZ ;  /* 0x000000030a247210 */ /* 0x0c2fe40007f3e0ff */
[----:B------:R-:W-:Y:S02]  /*36e0*/  IADD3 R32, P2, PT, R41, R3, RZ ;  /* 0x0000000329207210 */ /* 0x000fe40007f5e0ff */
[-C--:B------:R-:W-:Y:S01]  /*36f0*/  LEA.HI.X.SX32 R37, R10, R7.reuse, 0x1, P1 ;  /* 0x000000070a257211 */ /* 0x080fe200008f0eff */
[----:B------:R-:W-:Y:S01]  /*3700*/  IMAD R10, R27, 0x2, R35 ;  /* 0x000000021b0a7824 */ /* 0x000fe200078e0223 */
[----:B------:R-:W-:Y:S01]  /*3710*/  LEA.HI.X.SX32 R33, R41, R7, 0x1, P2 ;  /* 0x0000000729217211 */ /* 0x000fe200010f0eff */
[----:B--2---:R0:W-:Y:S02]  /*3720*/  STL [R1+0x50], R11 ;  /* 0x0000500b01007387 */ /* 0x0041e40000100800 */
[----:B------:R-:W-:-:S02]  /*3730*/  IMAD R41, R27, 0x2, R10 ;  /* 0x000000021b297824 */ /* 0x000fc400078e020a */
[----:B------:R-:W2:Y:S02]  /*3740*/  LDG.E.U8 R22, desc[UR8][R32.64] ;  /* 0x0000000820167981 */ /* 0x000ea4000c1e1100 */
[C---:B------:R-:W-:Y:S02]  /*3750*/  IMAD R60, R27.reuse, 0x2, R41 ;  /* 0x000000021b3c7824 */ /* 0x040fe400078e0229 */
[----:B------:R-:W2:Y:S04]  /*3760*/  LDG.E.U8 R63, desc[UR8][R36.64] ;  /* 0x00000008243f7981 */ /* 0x000ea8000c1e1100 */
[----:B0-----:R0:W2:Y:S02]  /*3770*/  LDG.E.U8 R11, desc[UR8][R42.64] ;  /* 0x000000082a0b7981 */ /* 0x0010a4000c1e1100 */
[----:B0-----:R-:W-:Y:S01]  /*3780*/  IADD3 R42, P1, PT, R44, R3, RZ ;  /* 0x000000032c2a7210 */ /* 0x001fe20007f3e0ff */
[----:B------:R-:W-:-:S03]  /*3790*/  IMAD R37, R27, 0x2, R60 ;  /* 0x000000021b257824 */ /* 0x000fc600078e023c */
[----:B------:R-:W-:Y:S02]  /*37a0*/  LEA.HI.X.SX32 R43, R44, R7, 0x1, P1 ;  /* 0x000000072c2b7211 */ /* 0x000fe400008f0eff */
[----:B------:R-:W-:-:S03]  /*37b0*/  IADD3 R32, P1, PT, R29, R3, RZ ;  /* 0x000000031d207210 */ /* 0x000fc60007f3e0ff */
[----:B------:R0:W2:Y:S01]  /*37c0*/  LDG.E.U8 R15, desc[UR8][R42.64] ;  /* 0x000000082a0f7981 */ /* 0x0000a2000c1e1100 */
[----:B------:R-:W-:Y:S01]  /*37d0*/  LEA.HI.X.SX32 R33, R29, R7, 0x1, P1 ;  /* 0x000000071d217211 */ /* 0x000fe200008f0eff */
[----:B------:R-:W-:-:S04]  /*37e0*/  IMAD R29, R27, 0x4, R37 ;  /* 0x000000041b1d7824 */ /* 0x000fc800078e0225 */
[----:B------:R-:W-:Y:S01]  /*37f0*/  IMAD R57, R27, 0x2, R29 ;  /* 0x000000021b397824 */ /* 0x000fe200078e021d */
[----:B------:R1:W2:Y:S01]  /*3800*/  LDG.E.U8 R66, desc[UR8][R32.64] ;  /* 0x0000000820427981 */ /* 0x0002a2000c1e1100 */
[-C--:B------:R-:W-:Y:S02]  /*3810*/  IADD3 R44, P2, PT, R45, R3.reuse, RZ ;  /* 0x000000032d2c7210 */ /* 0x080fe40007f5e0ff */
[----:B0-----:R-:W-:Y:S02]  /*3820*/  IADD3 R42, P1, PT, R9, R3, RZ ;  /* 0x00000003092a7210 */ /* 0x001fe40007f3e0ff */
[-C--:B------:R-:W-:Y:S02]  /*3830*/  LEA.HI.X.SX32 R45, R45, R7.reuse, 0x1, P2 ;  /* 0x000000072d2d7211 */ /* 0x080fe400010f0eff */
[----:B------:R-:W-:Y:S01]  /*3840*/  LEA.HI.X.SX32 R43, R9, R7, 0x1, P1 ;  /* 0x00000007092b7211 */ /* 0x000fe200008f0eff */
[C---:B-1----:R-:W-:Y:S01]  /*3850*/  IMAD R33, R27.reuse, 0x2, R57 ;  /* 0x000000021b217824 */ /* 0x042fe200078e0239 */
[----:B------:R-:W0:Y:S01]  /*3860*/  LDC R32, c[0x0][0x3b8] ;  /* 0x0000ee00ff207b82 */ /* 0x000e220000000800 */
[----:B------:R1:W2:Y:S02]  /*3870*/  LDG.E.U8 R18, desc[UR8][R44.64] ;  /* 0x000000082c127981 */ /* 0x0002a4000c1e1100 */
[----:B------:R-:W-:-:S02]  /*3880*/  IMAD R9, R27, 0x2, R33 ;  /* 0x000000021b097824 */ /* 0x000fc400078e0221 */
[----:B------:R4:W2:Y:S02]  /*3890*/  LDG.E.U8 R14, desc[UR8][R42.64] ;  /* 0x000000082a0e7981 */ /* 0x0008a4000c1e1100 */
[----:B------:R-:W-:Y:S01]  /*38a0*/  IMAD R49, R27, 0x2, R9 ;  /* 0x000000021b317824 */ /* 0x000fe200078e0209 */
[----:B-1----:R-:W-:-:S03]  /*38b0*/  IADD3 R44, P1, PT, R48, R3, RZ ;  /* 0x00000003302c7210 */ /* 0x002fc60007f3e0ff */
[----:B------:R-:W-:Y:S01]  /*38c0*/  IMAD R56, R27, 0x2, R49 ;  /* 0x000000021b387824 */ /* 0x000fe200078e0231 */
[----:B------:R-:W-:-:S03]  /*38d0*/  LEA.HI.X.SX32 R45, R48, R7, 0x1, P1 ;  /* 0x00000007302d7211 */ /* 0x000fc600008f0eff */
[----:B------:R-:W-:Y:S01]  /*38e0*/  IMAD R36, R27, 0x2, R56 ;  /* 0x000000021b247824 */ /* 0x000fe200078e0238 */
[----:B----4-:R-:W-:Y:S01]  /*38f0*/  IADD3 R42, P1, PT, R47, R3, RZ ;  /* 0x000000032f2a7210 */ /* 0x010fe20007f3e0ff */
[----:B------:R-:W1:Y:S02]  /*3900*/  LDC R48, c[0x0][0x3b8] ;  /* 0x0000ee00ff307b82 */ /* 0x000e640000000800 */
[----:B------:R-:W-:Y:S01]  /*3910*/  IMAD R54, R27, 0x4, R36 ;  /* 0x000000041b367824 */ /* 0x000fe200078e0224 */
[----:B------:R-:W-:Y:S01]  /*3920*/  LEA.HI.X.SX32 R43, R47, R7, 0x1, P1 ;  /* 0x000000072f2b7211 */ /* 0x000fe200008f0eff */
[----:B------:R4:W2:Y:S04]  /*3930*/  LDG.E.U8 R67, desc[UR8][R44.64] ;  /* 0x000000082c437981 */ /* 0x0008a8000c1e1100 */
[----:B------:R-:W1:Y:S01]  /*3940*/  LDC R47, c[0x0][0x3b8] ;  /* 0x0000ee00ff2f7b82 */ /* 0x000e620000000800 */
[----:B------:R-:W-:Y:S01]  /*3950*/  IMAD R52, R27, 0x2, R54 ;  /* 0x000000021b347824 */ /* 0x000fe200078e0236 */
[----:B------:R4:W2:Y:S02]  /*3960*/  LDG.E.U8 R21, desc[UR8][R42.64] ;  /* 0x000000082a157981 */ /* 0x0008a4000c1e1100 */
[----:B----4-:R-:W-:-:S04]  /*3970*/  IADD3 R44, P1, PT, R34, R3, RZ ;  /* 0x00000003222c7210 */ /* 0x010fc80007f3e0ff */
[----:B------:R-:W-:Y:S01]  /*3980*/  LEA.HI.X.SX32 R45, R34, R7, 0x1, P1 ;  /* 0x00000007222d7211 */ /* 0x000fe200008f0eff */
[----:B------:R-:W-:Y:S01]  /*3990*/  IMAD R34, R27, 0x2, R52 ;  /* 0x000000021b227824 */ /* 0x000fe200078e0234 */
[----:B------:R-:W-:-:S03]  /*39a0*/  IADD3 R42, P1, PT, R0, R3, RZ ;  /* 0x00000003002a7210 */ /* 0x000fc60007f3e0ff */
[----:B------:R4:W2:Y:S01]  /*39b0*/  LDG.E.U8 R19, desc[UR8][R44.64] ;  /* 0x000000082c137981 */ /* 0x0008a2000c1e1100 */
[----:B------:R-:W-:Y:S01]  /*39c0*/  LEA.HI.X.SX32 R43, R0, R7, 0x1, P1 ;  /* 0x00000007002b7211 */ /* 0x000fe200008f0eff */
[----:B0-----:R-:W-:-:S04]  /*39d0*/  IMAD R0, R32, 0x2, R34 ;  /* 0x0000000220007824 */ /* 0x001fc800078e0222 */
[----:B------:R-:W-:Y:S01]  /*39e0*/  IMAD R53, R53, 0x2, R0 ;  /* 0x0000000235357824 */ /* 0x000fe200078e0200 */
[----:B------:R0:W2:Y:S01]  /*39f0*/  LDG.E.U8 R26, desc[UR8][R42.64] ;  /* 0x000000082a1a7981 */ /* 0x0000a2000c1e1100 */
[----:B----4-:R-:W-:-:S04]  /*3a00*/  IADD3 R44, P1, PT, R46, R3, RZ ;  /* 0x000000032e2c7210 */ /* 0x010fc80007f3e0ff */
[----:B------:R-:W-:Y:S02]  /*3a10*/  LEA.HI.X.SX32 R45, R46, R7, 0x1, P1 ;  /* 0x000000072e2d7211 */ /* 0x000fe400008f0eff */
[----:B------:R-:W-:Y:S01]  /*3a20*/  IADD3 R46, P1, PT, R31, R3, RZ ;  /* 0x000000031f2e7210 */ /* 0x000fe20007f3e0ff */
[----:B0-----:R-:W-:Y:S02]  /*3a30*/  IMAD R43, R55, 0x2, R53 ;  /* 0x00000002372b7824 */ /* 0x001fe400078e0235 */
[----:B------:R0:W4:Y:S01]  /*3a40*/  LDG.E.U8 R20, desc[UR8][R44.64] ;  /* 0x000000082c147981 */ /* 0x000122000c1e1100 */
[----:B------:R-:W0:Y:S01]  /*3a50*/  LDC R55, c[0x0][0x3b8] ;  /* 0x0000ee00ff377b82 */ /* 0x000e220000000800 */
[----:B-1----:R-:W-:Y:S01]  /*3a60*/  IMAD R32, R47, 0x2, R43 ;  /* 0x000000022f207824 */ /* 0x002fe200078e022b */
[----:B------:R-:W-:-:S05]  /*3a70*/  LEA.HI.X.SX32 R47, R31, R7, 0x1, P1 ;  /* 0x000000071f2f7211 */ /* 0x000fca00008f0eff */
[----:B------:R1:W2:Y:S01]  /*3a80*/  LDG.E.U8 R13, desc[UR8][R46.64] ;  /* 0x000000082e0d7981 */ /* 0x0002a2000c1e1100 */
[----:B0-----:R-:W-:-:S04]  /*3a90*/  IADD3 R44, P1, PT, R6, R3, RZ ;  /* 0x00000003062c7210 */ /* 0x001fc80007f3e0ff */
[----:B------:R-:W-:Y:S02]  /*3aa0*/  LEA.HI.X.SX32 R45, R6, R7, 0x1, P1 ;  /* 0x00000007062d7211 */ /* 0x000fe400008f0eff */
[C---:B-1----:R-:W-:Y:S01]  /*3ab0*/  IADD3 R46, P1, PT, R41.reuse, R3, RZ ;  /* 0x00000003292e7210 */ /* 0x042fe20007f3e0ff */
[----:B------:R-:W-:Y:S02]  /*3ac0*/  IMAD R58, R58, 0x4, R32 ;  /* 0x000000043a3a7824 */ /* 0x000fe400078e0220 */
[----:B------:R0:W2:Y:S01]  /*3ad0*/  LDG.E.U8 R12, desc[UR8][R44.64] ;  /* 0x000000082c0c7981 */ /* 0x0000a2000c1e1100 */
[----:B------:R-:W-:Y:S01]  /*3ae0*/  LEA.HI.X.SX32 R47, R41, R7, 0x1, P1 ;  /* 0x00000007292f7211 */ /* 0x000fe200008f0eff */
[----:B------:R-:W-:Y:S01]  /*3af0*/  IMAD R42, R48, 0x2, R58 ;  /* 0x00000002302a7824 */ /* 0x000fe200078e023a */
[----:B------:R-:W-:-:S03]  /*3b00*/  IADD3 R48, P2, PT, R49, R3, RZ ;  /* 0x0000000331307210 */ /* 0x000fc60007f5e0ff */
[----:B------:R1:W2:Y:S01]  /*3b10*/  LDG.E.U8 R93, desc[UR8][R46.64] ;  /* 0x000000082e5d7981 */ /* 0x0002a2000c1e1100 */
[----:B0-----:R-:W-:-:S04]  /*3b20*/  IADD3 R44, P1, PT, R29, R3, RZ ;  /* 0x000000031d2c7210 */ /* 0x001fc80007f3e0ff */
[----:B------:R-:W-:Y:S02]  /*3b30*/  LEA.HI.X.SX32 R45, R29, R7, 0x1, P1 ;  /* 0x000000071d2d7211 */ /* 0x000fe400008f0eff */
[C---:B-1----:R-:W-:Y:S02]  /*3b40*/  IADD3 R46, P1, PT, R54.reuse, R3, RZ ;  /* 0x00000003362e7210 */ /* 0x042fe40007f3e0ff */
[-C--:B------:R-:W-:Y:S01]  /*3b50*/  LEA.HI.X.SX32 R49, R49, R7.reuse, 0x1, P2 ;  /* 0x0000000731317211 */ /* 0x080fe200010f0eff */
[----:B------:R0:W2:Y:S01]  /*3b60*/  LDG.E.U8 R92, desc[UR8][R44.64] ;  /* 0x000000082c5c7981 */ /* 0x0000a2000c1e1100 */
[----:B------:R-:W-:-:S03]  /*3b70*/  LEA.HI.X.SX32 R47, R54, R7, 0x1, P1 ;  /* 0x00000007362f7211 */ /* 0x000fc600008f0eff */
[----:B------:R1:W2:Y:S04]  /*3b80*/  LDG.E.U8 R91, desc[UR8][R48.64] ;  /* 0x00000008305b7981 */ /* 0x0002a8000c1e1100 */
[----:B------:R0:W2:Y:S01]  /*3b90*/  LDG.E.U8 R90, desc[UR8][R46.64] ;  /* 0x000000082e5a7981 */ /* 0x0000a2000c1e1100 */
[----:B------:R-:W-:Y:S02]  /*3ba0*/  IMAD R31, R71, 0x2, R42 ;  /* 0x00000002471f7824 */ /* 0x000fe400078e022a */
[----:B------:R-:W1:Y:S02]  /*3bb0*/  LDC R71, c[0x0][0x3b8] ;  /* 0x0000ee00ff477b82 */ /* 0x000e640000000800 */
[----:B------:R-:W-:-:S04]  /*3bc0*/  IMAD R6, R68, 0x2, R31 ;  /* 0x0000000244067824 */ /* 0x000fc800078e021f */
[----:B------:R-:W-:-:S04]  /*3bd0*/  IMAD R69, R69, 0x2, R6 ;  /* 0x0000000245457824 */ /* 0x000fc800078e0206 */
[----:B------:R-:W-:-:S04]  /*3be0*/  IMAD R41, R55, 0x2, R69 ;  /* 0x0000000237297824 */ /* 0x000fc800078e0245 */
[----:B------:R-:W-:-:S04]  /*3bf0*/  IMAD R29, R73, 0x2, R41 ;  /* 0x00000002491d7824 */ /* 0x000fc800078e0229 */
[----:B------:R-:W-:Y:S01]  /*3c00*/  IMAD R68, R72, 0x4, R29 ;  /* 0x0000000448447824 */ /* 0x000fe200078e021d */
[----:B0-----:R-:W-:-:S03]  /*3c10*/  IADD3 R44, P1, PT, R53, R3, RZ ;  /* 0x00000003352c7210 */ /* 0x001fc60007f3e0ff */
[----:B------:R-:W-:Y:S01]  /*3c20*/  IMAD R54, R70, 0x2, R68 ;  /* 0x0000000246367824 */ /* 0x000fe200078e0244 */
[----:B-1----:R-:W-:Y:S01]  /*3c30*/  IADD3 R48, P2, PT, R58, R3, RZ ;  /* 0x000000033a307210 */ /* 0x002fe20007f5e0ff */
[----:B------:R-:W0:Y:S02]  /*3c40*/  LDC R70, c[0x0][0x3b8] ;  /* 0x0000ee00ff467b82 */ /* 0x000e240000000800 */
[----:B------:R-:W-:Y:S01]  /*3c50*/  IMAD R55, R71, 0x2, R54 ;  /* 0x0000000247377824 */ /* 0x000fe200078e0236 */
[----:B------:R-:W-:-:S03]  /*3c60*/  LEA.HI.X.SX32 R45, R53, R7, 0x1, P1 ;  /* 0x00000007352d7211 */ /* 0x000fc600008f0eff */
[----:B------:R-:W-:Y:S01]  /*3c70*/  IMAD R53, R75, 0x2, R55 ;  /* 0x000000024b357824 */ /* 0x000fe200078e0237 */
[----:B------:R-:W-:Y:S01]  /*3c80*/  LEA.HI.X.SX32 R49, R58, R7, 0x1, P2 ;  /* 0x000000073a317211 */ /* 0x000fe200010f0eff */
[----:B------:R1:W4:Y:S01]  /*3c90*/  LDG.E.U8 R89, desc[UR8][R44.64] ;  /* 0x000000082c597981 */ /* 0x000322000c1e1100 */
[C---:B------:R-:W-:Y:S01]  /*3ca0*/  IADD3 R46, P1, PT, R69.reuse, R3, RZ ;  /* 0x00000003452e7210 */ /* 0x040fe20007f3e0ff */
[----:B------:R-:W-:Y:S02]  /*3cb0*/  IMAD R58, R74, 0x2, R53 ;  /* 0x000000024a3a7824 */ /* 0x000fe400078e0235 */
[----:B------:R0:W4:Y:S01]  /*3cc0*/  LDG.E.U8 R88, desc[UR8][R48.64] ;  /* 0x0000000830587981 */ /* 0x000122000c1e1100 */
[----:B------:R-:W-:Y:S02]  /*3cd0*/  LEA.HI.X.SX32 R47, R69, R7, 0x1, P1 ;  /* 0x00000007452f7211 */ /* 0x000fe400008f0eff */
[----:B-1----:R-:W-:-:S03]  /*3ce0*/  IADD3 R44, P1, PT, R58, R3, RZ ;  /* 0x000000033a2c7210 */ /* 0x002fc60007f3e0ff */
[----:B------:R1:W4:Y:S01]  /*3cf0*/  LDG.E.U8 R87, desc[UR8][R46.64] ;  /* 0x000000082e577981 */ /* 0x000322000c1e1100 */
[----:B0-----:R-:W-:Y:S02]  /*3d00*/  IADD3 R48, P2, PT, R68, R3, RZ ;  /* 0x0000000344307210 */ /* 0x001fe40007f5e0ff */
[-C--:B------:R-:W-:Y:S02]  /*3d10*/  LEA.HI.X.SX32 R45, R58, R7.reuse, 0x1, P1 ;  /* 0x000000073a2d7211 */ /* 0x080fe400008f0eff */
[----:B------:R-:W-:Y:S02]  /*3d20*/  LEA.HI.X.SX32 R49, R68, R7, 0x1, P2 ;  /* 0x0000000744317211 */ /* 0x000fe400010f0eff */
[C---:B-1----:R-:W-:Y:S01]  /*3d30*/  IADD3 R46, P1, PT, R65.reuse, R3, RZ ;  /* 0x00000003412e7210 */ /* 0x042fe20007f3e0ff */
[----:B------:R0:W4:Y:S03]  /*3d40*/  LDG.E.U8 R78, desc[UR8][R44.64] ;  /* 0x000000082c4e7981 */ /* 0x000126000c1e1100 */
[----:B------:R-:W-:Y:S01]  /*3d50*/  LEA.HI.X.SX32 R47, R65, R7, 0x1, P1 ;  /* 0x00000007412f7211 */ /* 0x000fe200008f0eff */
[----:B------:R1:W4:Y:S01]  /*3d60*/  LDG.E.U8 R77, desc[UR8][R48.64] ;  /* 0x00000008304d7981 */ /* 0x000322000c1e1100 */
[----:B------:R-:W3:Y:S03]  /*3d70*/  LDC R65, c[0x0][0x3b8] ;  /* 0x0000ee00ff417b82 */ /* 0x000ee60000000800 */
[----:B------:R1:W4:Y:S01]  /*3d80*/  LDG.E.U8 R73, desc[UR8][R46.64] ;  /* 0x000000082e497981 */ /* 0x000322000c1e1100 */
[----:B0-----:R-:W-:-:S02]  /*3d90*/  IADD3 R44, P1, PT, R50, R3, RZ ;  /* 0x00000003322c7210 */ /* 0x001fc40007f3e0ff */
[----:B-1----:R-:W-:Y:S02]  /*3da0*/  IADD3 R48, P2, PT, R64, R3, RZ ;  /* 0x0000000340307210 */ /* 0x002fe40007f5e0ff */
[----:B------:R-:W-:Y:S02]  /*3db0*/  LEA.HI.X.SX32 R45, R50, R7, 0x1, P1 ;  /* 0x00000007322d7211 */ /* 0x000fe400008f0eff */
[----:B------:R-:W-:Y:S02]  /*3dc0*/  IADD3 R50, P1, PT, R51, R3, RZ ;  /* 0x0000000333327210 */ /* 0x000fe40007f3e0ff */
[----:B------:R-:W-:Y:S01]  /*3dd0*/  LEA.HI.X.SX32 R49, R64, R7, 0x1, P2 ;  /* 0x0000000740317211 */ /* 0x000fe200010f0eff */
[----:B------:R0:W4:Y:S01]  /*3de0*/  LDG.E.U8 R68, desc[UR8][R44.64] ;  /* 0x000000082c447981 */ /* 0x000122000c1e1100 */
[----:B------:R-:W-:Y:S02]  /*3df0*/  IADD3 R46, P2, PT, R61, R3, RZ ;  /* 0x000000033d2e7210 */ /* 0x000fe40007f5e0ff */
[-C--:B------:R-:W-:Y:S01]  /*3e00*/  LEA.HI.X.SX32 R51, R51, R7.reuse, 0x1, P1 ;  /* 0x0000000733337211 */ /* 0x080fe200008f0eff */
[----:B------:R1:W4:Y:S01]  /*3e10*/  LDG.E.U8 R64, desc[UR8][R48.64] ;  /* 0x0000000830407981 */ /* 0x000322000c1e1100 */
[----:B------:R-:W-:-:S02]  /*3e20*/  LEA.HI.X.SX32 R47, R61, R7, 0x1, P2 ;  /* 0x000000073d2f7211 */ /* 0x000fc400010f0eff */
[----:B0-----:R-:W-:-:S03]  /*3e30*/  IADD3 R44, P1, PT, R62, R3, RZ ;  /* 0x000000033e2c7210 */ /* 0x001fc60007f3e0ff */
[----:B------:R0:W4:Y:S01]  /*3e40*/  LDG.E.U8 R61, desc[UR8][R46.64] ;  /* 0x000000082e3d7981 */ /* 0x000122000c1e1100 */
[----:B------:R-:W-:Y:S02]  /*3e50*/  LEA.HI.X.SX32 R45, R62, R7, 0x1, P1 ;  /* 0x000000073e2d7211 */ /* 0x000fe400008f0eff */
[CC--:B-1----:R-:W-:Y:S01]  /*3e60*/  IADD3 R48, P1, PT, R59.reuse, R3.reuse, RZ ;  /* 0x000000033b307210 */ /* 0x0c2fe20007f3e0ff */
[----:B------:R-:W4:Y:S01]  /*3e70*/  LDG.E.U8 R62, desc[UR8][R50.64] ;  /* 0x00000008323e7981 */ /* 0x000f22000c1e1100 */
[C---:B0-----:R-:W-:Y:S02]  /*3e80*/  IADD3 R46, P2, PT, R60.reuse, R3, RZ ;  /* 0x000000033c2e7210 */ /* 0x041fe40007f5e0ff */
[-C--:B------:R-:W-:Y:S02]  /*3e90*/  LEA.HI.X.SX32 R49, R59, R7.reuse, 0x1, P1 ;  /* 0x000000073b317211 */ /* 0x080fe400008f0eff */
[----:B------:R0:W4:Y:S01]  /*3ea0*/  LDG.E.U8 R59, desc[UR8][R44.64] ;  /* 0x000000082c3b7981 */ /* 0x000122000c1e1100 */
[----:B------:R-:W-:-:S03]  /*3eb0*/  LEA.HI.X.SX32 R47, R60, R7, 0x1, P2 ;  /* 0x000000073c2f7211 */ /* 0x000fc600010f0eff */
[----:B------:R1:W4:Y:S01]  /*3ec0*/  LDG.E.U8 R60, desc[UR8][R48.64] ;  /* 0x00000008303c7981 */ /* 0x000322000c1e1100 */
[----:B0-----:R-:W-:-:S04]  /*3ed0*/  IADD3 R44, P1, PT, R57, R3, RZ ;  /* 0x00000003392c7210 */ /* 0x001fc80007f3e0ff */
[----:B------:R-:W-:Y:S02]  /*3ee0*/  LEA.HI.X.SX32 R45, R57, R7, 0x1, P1 ;  /* 0x00000007392d7211 */ /* 0x000fe400008f0eff */
[C---:B-1----:R-:W-:Y:S01]  /*3ef0*/  IADD3 R48, P2, PT, R56.reuse, R3, RZ ;  /* 0x0000000338307210 */ /* 0x042fe20007f5e0ff */
[----:B------:R0:W4:Y:S03]  /*3f00*/  LDG.E.U8 R57, desc[UR8][R46.64] ;  /* 0x000000082e397981 */ /* 0x000126000c1e1100 */
[----:B------:R-:W-:Y:S02]  /*3f10*/  LEA.HI.X.SX32 R49, R56, R7, 0x1, P2 ;  /* 0x0000000738317211 */ /* 0x000fe400010f0eff */
[----:B------:R1:W4:Y:S01]  /*3f20*/  LDG.E.U8 R56, desc[UR8][R44.64] ;  /* 0x000000082c387981 */ /* 0x000322000c1e1100 */
[----:B0-----:R-:W-:-:S03]  /*3f30*/  IADD3 R46, P1, PT, R52, R3, RZ ;  /* 0x00000003342e7210 */ /* 0x001fc60007f3e0ff */
[----:B------:R-:W4:Y:S01]  /*3f40*/  LDG.E.U8 R48, desc[UR8][R48.64] ;  /* 0x0000000830307981 */ /* 0x000f22000c1e1100 */
[----:B------:R-:W-:Y:S02]  /*3f50*/  LEA.HI.X.SX32 R47, R52, R7, 0x1, P1 ;  /* 0x00000007342f7211 */ /* 0x000fe400008f0eff */
[CC--:B-1----:R-:W-:Y:S02]  /*3f60*/  IADD3 R44, P1, PT, R42.reuse, R3.reuse, RZ ;  /* 0x000000032a2c7210 */ /* 0x0c2fe40007f3e0ff */
[----:B------:R-:W-:Y:S02]  /*3f70*/  IADD3 R50, P2, PT, R43, R3, RZ ;  /* 0x000000032b327210 */ /* 0x000fe40007f5e0ff */
[----:B------:R-:W-:Y:S01]  /*3f80*/  LEA.HI.X.SX32 R45, R42, R7, 0x1, P1 ;  /* 0x000000072a2d7211 */ /* 0x000fe200008f0eff */
[----:B------:R0:W4:Y:S01]  /*3f90*/  LDG.E.U8 R49, desc[UR8][R46.64] ;  /* 0x000000082e317981 */ /* 0x000122000c1e1100 */
[----:B------:R-:W-:Y:S02]  /*3fa0*/  IADD3 R42, P1, PT, R41, R3, RZ ;  /* 0x00000003292a7210 */ /* 0x000fe40007f3e0ff */
[-C--:B------:R-:W-:Y:S01]  /*3fb0*/  LEA.HI.X.SX32 R51, R43, R7.reuse, 0x1, P2 ;  /* 0x000000072b337211 */ /* 0x080fe200010f0eff */
[----:B---3--:R-:W-:Y:S01]  /*3fc0*/  IMAD R58, R65, 0x2, R58 ;  /* 0x00000002413a7824 */ /* 0x008fe200078e023a */
[----:B------:R-:W-:-:S03]  /*3fd0*/  LEA.HI.X.SX32 R43, R41, R7, 0x1, P1 ;  /* 0x00000007292b7211 */ /* 0x000fc600008f0eff */
[----:B------:R-:W3:Y:S01]  /*3fe0*/  LDG.E.U8 R50, desc[UR8][R50.64] ;  /* 0x0000000832327981 */ /* 0x000ee2000c1e1100 */
[----:B0-----:R-:W-:-:S03]  /*3ff0*/  IADD3 R46, P2, PT, R54, R3, RZ ;  /* 0x00000003362e7210 */ /* 0x001fc60007f5e0ff */
[----:B------:R0:W3:Y:S01]  /*4000*/  LDG.E.U8 R52, desc[UR8][R42.64] ;  /* 0x000000082a347981 */ /* 0x0000e2000c1e1100 */
[----:B------:R-:W-:-:S03]  /*4010*/  LEA.HI.X.SX32 R47, R54, R7, 0x1, P2 ;  /* 0x00000007362f7211 */ /* 0x000fc600010f0eff */
[----:B------:R1:W3:Y:S01]  /*4020*/  LDG.E.U8 R51, desc[UR8][R44.64] ;  /* 0x000000082c337981 */ /* 0x0002e2000c1e1100 */
[----:B0-----:R-:W-:-:S03]  /*4030*/  IADD3 R42, P1, PT, R40, R3, RZ ;  /* 0x00000003282a7210 */ /* 0x001fc60007f3e0ff */
[----:B------:R-:W3:Y:S01]  /*4040*/  LDG.E.U8 R46, desc[UR8][R46.64] ;  /* 0x000000082e2e7981 */ /* 0x000ee2000c1e1100 */
[----:B-1----:R-:W-:Y:S02]  /*4050*/  IADD3 R44, P2, PT, R58, R3, RZ ;  /* 0x000000033a2c7210 */ /* 0x002fe40007f5e0ff */
[-C--:B------:R-:W-:Y:S02]  /*4060*/  LEA.HI.X.SX32 R43, R40, R7.reuse, 0x1, P1 ;  /* 0x00000007282b7211 */ /* 0x080fe400008f0eff */
[----:B------:R-:W-:Y:S02]  /*4070*/  LEA.HI.X.SX32 R45, R58, R7, 0x1, P2 ;  /* 0x000000073a2d7211 */ /* 0x000fe400010f0eff */
[C---:B------:R-:W-:Y:S01]  /*4080*/  IADD3 R40, P1, PT, R38.reuse, R3, RZ ;  /* 0x0000000326287210 */ /* 0x040fe20007f3e0ff */
[----:B------:R0:W-:Y:S03]  /*4090*/  STL [R1+0x29d4], R23 ;  /* 0x0029d41701007387 */ /* 0x0001e60000100800 */
[----:B------:R-:W-:Y:S01]  /*40a0*/  LEA.HI.X.SX32 R41, R38, R7, 0x1, P1 ;  /* 0x0000000726297211 */ /* 0x000fe200008f0eff */
[----:B------:R1:W3:Y:S01]  /*40b0*/  LDG.E.U8 R47, desc[UR8][R44.64] ;  /* 0x000000082c2f7981 */ /* 0x0002e2000c1e1100 */
[----:B------:R-:W-:-:S03]  /*40c0*/  IADD3 R38, P1, PT, R30, R3, RZ ;  /* 0x000000031e267210 */ /* 0x000fc60007f3e0ff */
[----:B------:R0:W3:Y:S04]  /*40d0*/  LDG.E.U8 R65, desc[UR8][R40.64] ;  /* 0x0000000828417981 */ /* 0x0000e8000c1e1100 */
[----:B------:R0:W3:Y:S01]  /*40e0*/  LDG.E.U8 R54, desc[UR8][R42.64] ;  /* 0x000000082a367981 */ /* 0x0000e2000c1e1100 */
[C---:B-1----:R-:W-:Y:S01]  /*40f0*/  IADD3 R44, P2, PT, R39.reuse, R3, RZ ;  /* 0x00000003272c7210 */ /* 0x042fe20007f5e0ff */
[----:B0-----:R-:W0:Y:S03]  /*4100*/  S2R R23, SR_TID.X ;  /* 0x0000000000177919 */ /* 0x001e260000002100 */
[----:B------:R-:W-:Y:S02]  /*4110*/  LEA.HI.X.SX32 R45, R39, R7, 0x1, P2 ;  /* 0x00000007272d7211 */ /* 0x000fe400010f0eff */
[----:B------:R-:W-:-:S02]  /*4120*/  IADD3 R40, P2, PT, R35, R3, RZ ;  /* 0x0000000323287210 */ /* 0x000fc40007f5e0ff */
[----:B------:R-:W-:Y:S01]  /*4130*/  LEA.HI.X.SX32 R39, R30, R7, 0x1, P1 ;  /* 0x000000071e277211 */ /* 0x000fe200008f0eff */
[----:B------:R-:W3:Y:S01]  /*4140*/  LDG.E.U8 R44, desc[UR8][R44.64] ;  /* 0x000000082c2c7981 */ /* 0x000ee2000c1e1100 */
[----:B------:R-:W-:Y:S02]  /*4150*/  IADD3 R42, P1, PT, R37, R3, RZ ;  /* 0x00000003252a7210 */ /* 0x000fe40007f3e0ff */
[-C--:B------:R-:W-:Y:S02]  /*4160*/  LEA.HI.X.SX32 R41, R35, R7.reuse, 0x1, P2 ;  /* 0x0000000723297211 */ /* 0x080fe400010f0eff */
[----:B------:R-:W-:-:S03]  /*4170*/  LEA.HI.X.SX32 R43, R37, R7, 0x1, P1 ;  /* 0x00000007252b7211 */ /* 0x000fc600008f0eff */
[----:B------:R1:W3:Y:S04]  /*4180*/  LDG.E.U8 R69, desc[UR8][R40.64] ;  /* 0x0000000828457981 */ /* 0x0002e8000c1e1100 */
[----:B------:R0:W3:Y:S04]  /*4190*/  LDG.E.U8 R45, desc[UR8][R38.64] ;  /* 0x00000008262d7981 */ /* 0x0000e8000c1e1100 */
[----:B------:R-:W3:Y:S01]  /*41a0*/  LDG.E.U8 R42, desc[UR8][R42.64] ;  /* 0x000000082a2a7981 */ /* 0x000ee2000c1e1100 */
[-C--:B-1----:R-:W-:Y:S02]  /*41b0*/  IADD3 R40, P2, PT, R36, R3.reuse, RZ ;  /* 0x0000000324287210 */ /* 0x082fe40007f5e0ff */
[----:B0-----:R-:W-:-:S04]  /*41c0*/  IADD3 R38, P1, PT, R33, R3, RZ ;  /* 0x0000000321267210 */ /* 0x001fc80007f3e0ff */
[-C--:B------:R-:W-:Y:S02]  /*41d0*/  LEA.HI.X.SX32 R39, R33, R7.reuse, 0x1, P1 ;  /* 0x0000000721277211 */ /* 0x080fe400008f0eff */
[----:B------:R-:W-:Y:S02]  /*41e0*/  LEA.HI.X.SX32 R41, R36, R7, 0x1, P2 ;  /* 0x0000000724297211 */ /* 0x000fe400010f0eff */
[C---:B------:R-:W-:Y:S01]  /*41f0*/  IADD3 R36, P1, PT, R34.reuse, R3, RZ ;  /* 0x0000000322247210 */ /* 0x040fe20007f3e0ff */
[----:B------:R0:W3:Y:S03]  /*4200*/  LDG.E.U8 R43, desc[UR8][R38.64] ;  /* 0x00000008262b7981 */ /* 0x0000e6000c1e1100 */
[----:B------:R-:W-:Y:S01]  /*4210*/  LEA.HI.X.SX32 R37, R34, R7, 0x1, P1 ;  /* 0x0000000722257211 */ /* 0x000fe200008f0eff */
[----:B------:R-:W-:Y:S01]  /*4220*/  STL [R1+0x29a8], R17 ;  /* 0x0029a81101007387 */ /* 0x000fe20000100800 */
[----:B------:R-:W-:Y:S01]  /*4230*/  IADD3 R30, P1, PT, R31, R3, RZ ;  /* 0x000000031f1e7210 */ /* 0x000fe20007f3e0ff */
[----:B------:R-:W-:-:S02]  /*4240*/  IMAD R58, R70, 0x2, R58 ;  /* 0x00000002463a7824 */ /* 0x000fc400078e023a */
[----:B------:R-:W3:Y:S01]  /*4250*/  LDG.E.U8 R40, desc[UR8][R40.64] ;  /* 0x0000000828287981 */ /* 0x000ee2000c1e1100 */
[----:B0-----:R-:W-:-:S04]  /*4260*/  IADD3 R38, P2, PT, R32, R3, RZ ;  /* 0x0000000320267210 */ /* 0x001fc80007f5e0ff */
[----:B------:R-:W-:Y:S02]  /*4270*/  LEA.HI.X.SX32 R39, R32, R7, 0x1, P2 ;  /* 0x0000000720277211 */ /* 0x000fe400010f0eff */
[----:B------:R-:W-:Y:S02]  /*4280*/  IADD3 R32, P2, PT, R29, R3, RZ ;  /* 0x000000031d207210 */ /* 0x000fe40007f5e0ff */
[-C--:B------:R-:W-:Y:S01]  /*4290*/  LEA.HI.X.SX32 R31, R31, R7.reuse, 0x1, P1 ;  /* 0x000000071f1f7211 */ /* 0x080fe200008f0eff */
[----:B------:R-:W-:Y:S01]  /*42a0*/  STL [R1+0x29ac], R24 ;  /* 0x0029ac1801007387 */ /* 0x000fe20000100800 */
[----:B------:R-:W-:Y:S02]  /*42b0*/  LEA.HI.X.SX32 R33, R29, R7, 0x1, P2 ;  /* 0x000000071d217211 */ /* 0x000fe400010f0eff */
[----:B------:R-:W-:Y:S01]  /*42c0*/  IADD3 R34, P1, PT, R55, R3, RZ ;  /* 0x0000000337227210 */ /* 0x000fe20007f3e0ff */
[----:B------:R-:W3:Y:S01]  /*42d0*/  LDG.E.U8 R41, desc[UR8][R36.64] ;  /* 0x0000000824297981 */ /* 0x000ee2000c1e1100 */
[----:B------:R-:W-:-:S02]  /*42e0*/  LEA.HI R29, R23, 0x1e, RZ, 0x1a ;  /* 0x0000001e171d7811 */ /* 0x000fc400078fd0ff */
[----:B------:R-:W-:Y:S01]  /*42f0*/  LEA.HI.X.SX32 R35, R55, R7, 0x1, P1 ;  /* 0x0000000737237211 */ /* 0x000fe200008f0eff */
[----:B------:R0:W3:Y:S04]  /*4300*/  LDG.E.U8 R75, desc[UR8][R32.64] ;  /* 0x00000008204b7981 */ /* 0x0000e8000c1e1100 */
[----:B------:R1:W3:Y:S04]  /*4310*/  LDG.E.U8 R79, desc[UR8][R34.64] ;  /* 0x00000008224f7981 */ /* 0x0002e8000c1e1100 */
[----:B------:R-:W3:Y:S01]  /*4320*/  LDG.E.U8 R38, desc[UR8][R38.64] ;  /* 0x0000000826267981 */ /* 0x000ee2000c1e1100 */
[----:B0-----:R-:W-:-:S02]  /*4330*/  LEA.HI R33, R23, 0x3e, RZ, 0x1a ;  /* 0x0000003e17217811 */ /* 0x001fc400078fd0ff */
[C---:B------:R-:W-:Y:S01]  /*4340*/  IADD3 R32, P3, PT, R28.reuse, R3, RZ ;  /* 0x000000031c207210 */ /* 0x040fe20007f7e0ff */
[-C--:B-1----:R-:W-:Y:S01]  /*4350*/  IMAD R35, R29, R27.reuse, RZ ;  /* 0x0000001b1d237224 */ /* 0x082fe200078e02ff */
[----:B------:R-:W-:Y:S01]  /*4360*/  STL [R1+0x4c], R2 ;  /* 0x00004c0201007387 */ /* 0x000fe20000100800 */
[----:B------:R-:W-:Y:S01]  /*4370*/  IMAD R29, R33, R27, RZ ;  /* 0x0000001b211d7224 */ /* 0x000fe200078e02ff */
[----:B------:R-:W-:Y:S02]  /*4380*/  LEA.HI.X.SX32 R33, R28, R7, 0x1, P3 ;  /* 0x000000071c217211 */ /* 0x000fe400018f0eff */
[----:B------:R-:W-:Y:S02]  /*4390*/  STL [R1+0x29b0], R8 ;  /* 0x0029b00801007387 */ /* 0x000fe40000100800 */
[C---:B------:R-:W-:Y:S02]  /*43a0*/  IADD3 R28, P3, PT, R29.reuse, R3, RZ ;  /* 0x000000031d1c7210 */ /* 0x040fe40007f7e0ff */
[----:B------:R-:W-:Y:S04]  /*43b0*/  STL [R1+0x29d8], R5 ;  /* 0x0029d80501007387 */ /* 0x000fe80000100800 */
[----:B------:R-:W-:Y:S04]  /*43c0*/  STL [R1+0x29b4], R16 ;  /* 0x0029b41001007387 */ /* 0x000fe80000100800 */
[----:B------:R-:W-:Y:S01]  /*43d0*/  STL [R1+0x29b8], R25 ;  /* 0x0029b81901007387 */ /* 0x000fe20000100800 */
[----:B------:R-:W-:-:S03]  /*43e0*/  LEA.HI.X.SX32 R29, R29, R7, 0x1, P3 ;  /* 0x000000071d1d7211 */ /* 0x000fc600018f0eff */
[----:B------:R-:W-:Y:S04]  /*43f0*/  STL [R1+0x29dc], R4 ;  /* 0x0029dc0401007387 */ /* 0x000fe80000100800 */
[----:B--2---:R-:W-:Y:S04]  /*4400*/  STL [R1+0x29bc], R11 ;  /* 0x0029bc0b01007387 */ /* 0x004fe80000100800 */
[----:B------:R-:W-:Y:S04]  /*4410*/  STL [R1+0x29c0], R10 ;  /* 0x0029c00a01007387 */ /* 0x000fe80000100800 */
[----:B------:R-:W-:Y:S04]  /*4420*/  STL [R1+0x29c4], R63 ;  /* 0x0029c43f01007387 */ /* 0x000fe80000100800 */
[----:B------:R-:W-:Y:S04]  /*4430*/  STL [R1+0x29e0], R22 ;  /* 0x0029e01601007387 */ /* 0x000fe80000100800 */
[----:B------:R0:W-:Y:S04]  /*4440*/  STL [R1+0x29c8], R15 ;  /* 0x0029c80f01007387 */ /* 0x0001e80000100800 */
[----:B------:R-:W-:Y:S04]  /*4450*/  STL [R1+0x29cc], R66 ;  /* 0x0029cc4201007387 */ /* 0x000fe80000100800 */
[----:B------:R-:W-:Y:S04]  /*4460*/  STL [R1+0x29e4], R18 ;  /* 0x0029e41201007387 */ /* 0x000fe80000100800 */
[----:B------:R-:W-:Y:S04]  /*4470*/  STL [R1+0x29d0], R14 ;  /* 0x0029d00e01007387 */ /* 0x000fe80000100800 */
[----:B------:R1:W2:Y:S04]  /*4480*/  LDG.E.U8 R86, desc[UR8][R28.64] ;  /* 0x000000081c567981 */ /* 0x0002a8000c1e1100 */
[----:B------:R-:W-:Y:S04]  /*4490*/  STL [R1+0x29e8], R9 ;  /* 0x0029e80901007387 */ /* 0x000fe80000100800 */
[----:B------:R-:W-:Y:S01]  /*44a0*/  STL [R1+0x29ec], R67 ;  /* 0x0029ec4301007387 */ /* 0x000fe20000100800 */
[----:B-1----:R-:W1:Y:S03]  /*44b0*/  LDC R29, c[0x0][0x3b8] ;  /* 0x0000ee00ff1d7b82 */ /* 0x002e660000000800 */
[----:B------:R-:W-:Y:S01]  /*44c0*/  STL [R1+0x29f0], R21 ;  /* 0x0029f01501007387 */ /* 0x000fe20000100800 */
[----:B------:R-:W-:-:S03]  /*44d0*/  LEA.HI R37, R23, 0x2e, RZ, 0x1a ;  /* 0x0000002e17257811 */ /* 0x000fc600078fd0ff */
[----:B------:R-:W-:Y:S04]  /*44e0*/  STL [R1+0x29f4], R19 ;  /* 0x0029f41301007387 */ /* 0x000fe80000100800 */
[----:B------:R-:W-:Y:S04]  /*44f0*/  STL [R1+0x29f8], R0 ;  /* 0x0029f80001007387 */ /* 0x000fe80000100800 */
[----:B------:R-:W-:Y:S04]  /*4500*/  STL [R1+0x29fc], R26 ;  /* 0x0029fc1a01007387 */ /* 0x000fe80000100800 */
[----:B----4-:R-:W-:Y:S01]  /*4510*/  STL [R1+0x2a00], R20 ;  /* 0x002a001401007387 */ /* 0x010fe20000100800 */
[----:B------:R-:W-:-:S03]  /*4520*/  IMAD R37, R37, R27, RZ ;  /* 0x0000001b25257224 */ /* 0x000fc600078e02ff */
[----:B------:R-:W-:Y:S04]  /*4530*/  STL [R1+0x2a04], R13 ;  /* 0x002a040d01007387 */ /* 0x000fe80000100800 */
[----:B------:R-:W-:Y:S04]  /*4540*/  STL [R1+0x2a08], R6 ;  /* 0x002a080601007387 */ /* 0x000fe80000100800 */
[----:B------:R-:W-:Y:S04]  /*4550*/  STL [R1+0x2a0c], R12 ;  /* 0x002a0c0c01007387 */ /* 0x000fe80000100800 */
[----:B------:R4:W2:Y:S04]  /*4560*/  LDG.E.U8 R39, desc[UR8][R30.64] ;  /* 0x000000081e277981 */ /* 0x0008a8000c1e1100 */
[----:B------:R-:W-:Y:S04]  /*4570*/  STL [R1+0x2a10], R93 ;  /* 0x002a105d01007387 */ /* 0x000fe80000100800 */
[----:B------:R-:W-:Y:S01]  /*4580*/  STL [R1+0x2a14], R92 ;  /* 0x002a145c01007387 */ /* 0x000fe20000100800 */
[----:B----4-:R-:W-:-:S03]  /*4590*/  IADD3 R30, P1, PT, R58, R3, RZ ;  /* 0x000000033a1e7210 */ /* 0x010fc60007f3e0ff */
[----:B------:R-:W-:Y:S01]  /*45a0*/  STL [R1+0x2a18], R91 ;  /* 0x002a185b01007387 */ /* 0x000fe20000100800 */
[----:B------:R-:W-:Y:S02]  /*45b0*/  IADD3 R36, P2, PT, R37, R3, RZ ;  /* 0x0000000325247210 */ /* 0x000fe40007f5e0ff */
[----:B------:R-:W-:Y:S01]  /*45c0*/  LEA.HI.X.SX32 R31, R58, R7, 0x1, P1 ;  /* 0x000000073a1f7211 */ /* 0x000fe200008f0eff */
[----:B------:R4:W-:Y:S01]  /*45d0*/  STL [R1+0x2a1c], R90 ;  /* 0x002a1c5a01007387 */ /* 0x0009e20000100800 */
[----:B------:R-:W-:-:S03]  /*45e0*/  IADD3 R34, P1, PT, R35, R3, RZ ;  /* 0x0000000323227210 */ /* 0x000fc60007f3e0ff */
[----:B0-----:R-:W2:Y:S04]  /*45f0*/  LDL.LU R15, [R1+0x1b0] ;  /* 0x0001b000010f7983 */ /* 0x001ea80000300800 */
[----:B------:R-:W3:Y:S01]  /*4600*/  LDL.LU R22, [R1+0x1ac] ;  /* 0x0001ac0001167983 */ /* 0x000ee20000300800 */
[----:B------:R-:W-:-:S03]  /*4610*/  LEA.HI.X.SX32 R35, R35, R7, 0x1, P1 ;  /* 0x0000000723237211 */ /* 0x000fc600008f0eff */
[----:B------:R-:W3:Y:S01]  /*4620*/  LDL.LU R63, [R1+0x1a0] ;  /* 0x0001a000013f7983 */ /* 0x000ee20000300800 */
[----:B------:R-:W-:-:S03]  /*4630*/  LEA.HI.X.SX32 R37, R37, R7, 0x1, P2 ;  /* 0x0000000725257211 */ /* 0x000fc600010f0eff */
[----:B------:R-:W3:Y:S01]  /*4640*/  LDL.LU R10, [R1+0x19c] ;  /* 0x00019c00010a7983 */ /* 0x000ee20000300800 */
[----:B------:R-:W-:-:S03]  /*4650*/  LEA.HI R28, R23, 0x1fe, RZ, 0x1a ;  /* 0x000001fe171c7811 */ /* 0x000fc600078fd0ff */
[----:B------:R-:W3:Y:S04]  /*4660*/  LDL.LU R11, [R1+0x188] ;  /* 0x00018800010b7983 */ /* 0x000ee80000300800 */
[----:B------:R-:W3:Y:S04]  /*4670*/  LDL.LU R4, [R1+0x184] ;  /* 0x0001840001047983 */ /* 0x000ee80000300800 */
[----:B------:R-:W3:Y:S01]  /*4680*/  LDL.LU R25, [R1+0x178] ;  /* 0x0001780001197983 */ /* 0x000ee20000300800 */
[----:B-1----:R-:W-:-:S03]  /*4690*/  IMAD R28, R28, R29, RZ ;  /* 0x0000001d1c1c7224 */ /* 0x002fc600078e02ff */
[----:B------:R-:W3:Y:S01]  /*46a0*/  LDL.LU R16, [R1+0x174] ;  /* 0x0001740001107983 */ /* 0x000ee20000300800 */
[----:B------:R-:W-:-:S03]  /*46b0*/  LOP3.LUT R2, R23, 0x7f, RZ, 0xc0, !PT ;  /* 0x0000007f17027812 */ /* 0x000fc600078ec0ff */
[----:B------:R-:W3:Y:S01]  /*46c0*/  LDL.LU R5, [R1+0x168] ;  /* 0x0001680001057983 */ /* 0x000ee20000300800 */
[----:B------:R-:W-:-:S03]  /*46d0*/  LEA.HI R84, R23, 0x4e, RZ, 0x1a ;  /* 0x0000004e17547811 */ /* 0x000fc600078fd0ff */
[----:B------:R-:W3:Y:S01]  /*46e0*/  LDL.LU R8, [R1+0x164] ;  /* 0x0001640001087983 */ /* 0x000ee20000300800 */
[C---:B------:R-:W-:Y:S02]  /*46f0*/  LEA.HI R81, R23.reuse, 0x5e, RZ, 0x1a ;  /* 0x0000005e17517811 */ /* 0x040fe400078fd0ff */
[C---:B------:R-:W-:Y:S01]  /*4700*/  LEA.HI R76, R23.reuse, 0x6e, RZ, 0x1a ;  /* 0x0000006e174c7811 */ /* 0x040fe200078fd0ff */
[----:B------:R0:W3:Y:S01]  /*4710*/  LDG.E.U8 R80, desc[UR8][R30.64] ;  /* 0x000000081e507981 */ /* 0x0000e2000c1e1100 */
[C---:B------:R-:W-:Y:S02]  /*4720*/  LEA.HI R74, R23.reuse, 0x7e, RZ, 0x1a ;  /* 0x0000007e174a7811 */ /* 0x040fe400078fd0ff */
[C---:B------:R-:W-:Y:S01]  /*4730*/  LEA.HI R29, R23.reuse, 0x8e, RZ, 0x1a ;  /* 0x0000008e171d7811 */ /* 0x040fe200078fd0ff */
[----:B------:R1:W3:Y:S01]  /*4740*/  LDG.E.U8 R83, desc[UR8][R32.64] ;  /* 0x0000000820537981 */ /* 0x0002e2000c1e1100 */
[C---:B------:R-:W-:Y:S02]  /*4750*/  LEA.HI R55, R23.reuse, 0x11e, RZ, 0x1a ;  /* 0x0000011e17377811 */ /* 0x040fe400078fd0ff */
[C---:B------:R-:W-:Y:S01]  /*4760*/  LEA.HI R58, R23.reuse, 0x12e, RZ, 0x1a ;  /* 0x0000012e173a7811 */ /* 0x040fe200078fd0ff */
[----:B------:R4:W3:Y:S01]  /*4770*/  LDG.E.U8 R82, desc[UR8][R34.64] ;  /* 0x0000000822527981 */ /* 0x0008e2000c1e1100 */
[----:B------:R-:W-:-:S02]  /*4780*/  LEA.HI R70, R23, 0x13e, RZ, 0x1a ;  /* 0x0000013e17467811 */ /* 0x000fc400078fd0ff */
[C---:B0-----:R-:W-:Y:S01]  /*4790*/  LEA.HI R30, R23.reuse, 0x9e, RZ, 0x1a ;  /* 0x0000009e171e7811 */ /* 0x041fe200078fd0ff */
[----:B------:R0:W3:Y:S01]  /*47a0*/  LDG.E.U8 R85, desc[UR8][R36.64] ;  /* 0x0000000824557981 */ /* 0x0000e2000c1e1100 */
[C---:B------:R-:W-:Y:S02]  /*47b0*/  LEA.HI R31, R23.reuse, 0xae, RZ, 0x1a ;  /* 0x000000ae171f7811 */ /* 0x040fe400078fd0ff */
[C---:B-1----:R-:W-:Y:S01]  /*47c0*/  LEA.HI R32, R23.reuse, 0xbe, RZ, 0x1a ;  /* 0x000000be17207811 */ /* 0x042fe200078fd0ff */
[----:B------:R-:W3:Y:S01]  /*47d0*/  LDL.LU R24, [R1+0x150] ;  /* 0x0001500001187983 */ /* 0x000ee20000300800 */
[C---:B------:R-:W-:Y:S02]  /*47e0*/  LEA.HI R33, R23.reuse, 0xce, RZ, 0x1a ;  /* 0x000000ce17217811 */ /* 0x040fe400078fd0ff */
[C---:B----4-:R-:W-:Y:S01]  /*47f0*/  LEA.HI R34, R23.reuse, 0xde, RZ, 0x1a ;  /* 0x000000de17227811 */ /* 0x050fe200078fd0ff */
[----:B------:R-:W4:Y:S01]  /*4800*/  LDL.LU R17, [R1+0x14c] ;  /* 0x00014c0001117983 */ /* 0x000f220000300800 */
[----:B------:R-:W-:-:S02]  /*4810*/  LEA.HI R35, R23, 0xee, RZ, 0x1a ;  /* 0x000000ee17237811 */ /* 0x000fc400078fd0ff */
[C---:B0-----:R-:W-:Y:S02]  /*4820*/  LEA.HI R36, R23.reuse, 0xfe, RZ, 0x1a ;  /* 0x000000fe17247811 */ /* 0x041fe400078fd0ff */
[C---:B------:R-:W-:Y:S02]  /*4830*/  LEA.HI R37, R23.reuse, 0x10e, RZ, 0x1a ;  /* 0x0000010e17257811 */ /* 0x040fe400078fd0ff */
[C---:B------:R-:W-:Y:S02]  /*4840*/  LEA.HI R71, R23.reuse, 0x14e, RZ, 0x1a ;  /* 0x0000014e17477811 */ /* 0x040fe400078fd0ff */
[----:B------:R-:W-:Y:S02]  /*4850*/  LEA.HI R72, R23, 0x15e, RZ, 0x1a ;  /* 0x0000015e17487811 */ /* 0x000fe400078fd0ff */
[----:B------:R-:W4:Y:S04]  /*4860*/  LDL.LU R23, [R1+0x140] ;  /* 0x0001400001177983 */ /* 0x000f280000300800 */
        /* <DEDUP_REMOVED lines=15> */
[----:B--2---:R-:W-:Y:S04]  /*4960*/  STS.U8 [R2+UR4+0x30000], R15 ;  /* 0x0300000f02007988 */ /* 0x004fe80008000004 */
[----:B---3--:R0:W-:Y:S04]  /*4970*/  STS.U8 [R2+UR4+0x30200], R22 ;  /* 0x0302001602007988 */ /* 0x0081e80008000004 */
[----:B------:R-:W-:Y:S04]  /*4980*/  STS.U8 [R2+UR4+0x30400], R63 ;  /* 0x0304003f02007988 */ /* 0x000fe80008000004 */
[----:B------:R-:W-:Y:S04]  /*4990*/  STS.U8 [R2+UR4+0x30600], R10 ;  /* 0x0306000a02007988 */ /* 0x000fe80008000004 */
[----:B------:R-:W-:Y:S04]  /*49a0*/  STS.U8 [R2+UR4+0x30800], R11 ;  /* 0x0308000b02007988 */ /* 0x000fe80008000004 */
[----:B------:R1:W-:Y:S04]  /*49b0*/  STS.U8 [R2+UR4+0x30a00], R4 ;  /* 0x030a000402007988 */ /* 0x0003e80008000004 */
[----:B------:R-:W-:Y:S04]  /*49c0*/  STS.U8 [R2+UR4+0x30c00], R25 ;  /* 0x030c001902007988 */ /* 0x000fe80008000004 */
[----:B------:R-:W-:Y:S04]  /*49d0*/  STS.U8 [R2+UR4+0x30e00], R16 ;  /* 0x030e001002007988 */ /* 0x000fe80008000004 */
[----:B------:R2:W-:Y:S04]  /*49e0*/  STS.U8 [R2+UR4+0x31000], R5 ;  /* 0x0310000502007988 */ /* 0x0005e80008000004 */
[----:B------:R-:W-:Y:S04]  /*49f0*/  STS.U8 [R2+UR4+0x31200], R8 ;  /* 0x0312000802007988 */ /* 0x000fe80008000004 */
[----:B0-----:R-:W3:Y:S04]  /*4a00*/  LDL.LU R22, [R1+0xc0] ;  /* 0x0000c00001167983 */ /* 0x001ee80000300800 */
[----:B-1----:R-:W3:Y:S04]  /*4a10*/  LDL.LU R4, [R1+0xbc] ;  /* 0x0000bc0001047983 */ /* 0x002ee80000300800 */
[----:B--2---:R-:W2:Y:S04]  /*4a20*/  LDL.LU R5, [R1+0xb0] ;  /* 0x0000b00001057983 */ /* 0x004ea80000300800 */
[----:B------:R-:W-:Y:S04]  /*4a30*/  STS.U8 [R2+UR4+0x31400], R24 ;  /* 0x0314001802007988 */ /* 0x000fe80008000004 */
[----:B----4-:R-:W-:Y:S04]  /*4a40*/  STS.U8 [R2+UR4+0x31600], R17 ;  /* 0x0316001102007988 */ /* 0x010fe80008000004 */
[----:B------:R0:W-:Y:S04]  /*4a50*/  STS.U8 [R2+UR4+0x31800], R23 ;  /* 0x0318001702007988 */ /* 0x0001e80008000004 */
[----:B0-----:R-:W4:Y:S01]  /*4a60*/  LDL.LU R23, [R1+0xac] ;  /* 0x0000ac0001177983 */ /* 0x001f220000300800 */
[----:B------:R-:W-:-:S02]  /*4a70*/  IMAD R84, R84, R27, RZ ;  /* 0x0000001b54547224 */ /* 0x000fc400078e02ff */
[-C--:B------:R-:W-:Y:S02]  /*4a80*/  IMAD R81, R81, R27.reuse, RZ ;  /* 0x0000001b51517224 */ /* 0x080fe400078e02ff */
[-C--:B------:R-:W-:Y:S02]  /*4a90*/  IMAD R76, R76, R27.reuse, RZ ;  /* 0x0000001b4c4c7224 */ /* 0x080fe400078e02ff */
[-C--:B------:R-:W-:Y:S02]  /*4aa0*/  IMAD R74, R74, R27.reuse, RZ ;  /* 0x0000001b4a4a7224 */ /* 0x080fe400078e02ff */
[-C--:B------:R-:W-:Y:S02]  /*4ab0*/  IMAD R29, R29, R27.reuse, RZ ;  /* 0x0000001b1d1d7224 */ /* 0x080fe400078e02ff */
[-C--:B------:R-:W-:Y:S02]  /*4ac0*/  IMAD R30, R30, R27.reuse, RZ ;  /* 0x0000001b1e1e7224 */ /* 0x080fe400078e02ff */
        /* <DEDUP_REMOVED lines=11> */
[----:B------:R-:W-:Y:S02]  /*4b80*/  IMAD R72, R72, R27, RZ ;  /* 0x0000001b48487224 */ /* 0x000fe400078e02ff */
        /* <DEDUP_REMOVED lines=12> */
[----:B------:R0:W-:Y:S04]  /*4c50*/  STS.U8 [R2+UR4+0x31a00], R90 ;  /* 0x031a005a02007988 */ /* 0x0001e80008000004 */
[----:B------:R1:W-:Y:S04]  /*4c60*/  STS.U8 [R2+UR4+0x31c00], R91 ;  /* 0x031c005b02007988 */ /* 0x0003e80008000004 */
[----:B------:R1:W-:Y:S04]  /*4c70*/  STS.U8 [R2+UR4+0x31e00], R92 ;  /* 0x031e005c02007988 */ /* 0x0003e80008000004 */
[----:B0-----:R-:W4:Y:S04]  /*4c80*/  LDL.LU R90, [R1+0x2a1c] ;  /* 0x002a1c00015a7983 */ /* 0x001f280000300800 */
[----:B-1----:R-:W4:Y:S04]  /*4c90*/  LDL.LU R91, [R1+0x2a18] ;  /* 0x002a1800015b7983 */ /* 0x002f280000300800 */
        /* <DEDUP_REMOVED lines=25> */
[----:B---3--:R0:W-:Y:S04]  /*4e30*/  STS.U8 [R2+UR4+0x33800], R22 ;  /* 0x0338001602007988 */ /* 0x0081e80008000004 */
[----:B------:R1:W-:Y:S04]  /*4e40*/  STS.U8 [R2+UR4+0x33a00], R4 ;  /* 0x033a000402007988 */ /* 0x0003e80008000004 */
[----:B--2---:R2:W-:Y:S04]  /*4e50*/  STS.U8 [R2+UR4+0x33c00], R5 ;  /* 0x033c000502007988 */ /* 0x0045e80008000004 */
[----:B0-----:R-:W3:Y:S04]  /*4e60*/  LDL.LU R22, [R1+0x29e0] ;  /* 0x0029e00001167983 */ /* 0x001ee80000300800 */
[----:B-1----:R-:W3:Y:S04]  /*4e70*/  LDL.LU R4, [R1+0x29dc] ;  /* 0x0029dc0001047983 */ /* 0x002ee80000300800 */
[----:B--2---:R-:W2:Y:S04]  /*4e80*/  LDL.LU R5, [R1+0x29d8] ;  /* 0x0029d80001057983 */ /* 0x004ea80000300800 */
[----:B----4-:R0:W-:Y:S04]  /*4e90*/  STS.U8 [R2+UR4+0x33e00], R23 ;  /* 0x033e001702007988 */ /* 0x0101e80008000004 */
[----:B0-----:R-:W4:Y:S04]  /*4ea0*/  LDL.LU R23, [R1+0x29d4] ;  /* 0x0029d40001177983 */ /* 0x001f280000300800 */
[----:B------:R-:W-:Y:S04]  /*4eb0*/  STS.U8 [R2+UR4+0x34000], R27 ;  /* 0x0340001b02007988 */ /* 0x000fe80008000004 */
        /* <DEDUP_REMOVED lines=11> */
[----:B----4-:R-:W-:Y:S04]  /*4f70*/  STS.U8 [R2+UR4+0x35800], R23 ;  /* 0x0358001702007988 */ /* 0x010fe80008000004 */
[----:B--2---:R-:W-:Y:S04]  /*4f80*/  STS.U8 [R2+UR4+0x35a00], R5 ;  /* 0x035a000502007988 */ /* 0x004fe80008000004 */
[----:B---3--:R-:W-:Y:S04]  /*4f90*/  STS.U8 [R2+UR4+0x35c00], R4 ;  /* 0x035c000402007988 */ /* 0x008fe80008000004 */
[----:B------:R0:W-:Y:S04]  /*4fa0*/  STS.U8 [R2+UR4+0x35e00], R22 ;  /* 0x035e001602007988 */ /* 0x0001e80008000004 */
[----:B------:R-:W-:Y:S04]  /*4fb0*/  STS.U8 [R2+UR4+0x36000], R18 ;  /* 0x0360001202007988 */ /* 0x000fe80008000004 */
[----:B------:R-:W-:Y:S04]  /*4fc0*/  STS.U8 [R2+UR4+0x36200], R21 ;  /* 0x0362001502007988 */ /* 0x000fe80008000004 */
[----:B------:R-:W-:Y:S04]  /*4fd0*/  STS.U8 [R2+UR4+0x36400], R19 ;  /* 0x0364001302007988 */ /* 0x000fe80008000004 */
[----:B------:R1:W-:Y:S04]  /*4fe0*/  STS.U8 [R2+UR4+0x36600], R26 ;  /* 0x0366001a02007988 */ /* 0x0003e80008000004 */
[----:B0-----:R-:W2:Y:S04]  /*4ff0*/  LDL.LU R22, [R1+0x240] ;  /* 0x0002400001167983 */ /* 0x001ea80000300800 */
[----:B------:R0:W-:Y:S04]  /*5000*/  STS.U8 [R2+UR4+0x36800], R20 ;  /* 0x0368001402007988 */ /* 0x0001e80008000004 */
[----:B-1----:R-:W3:Y:S04]  /*5010*/  LDL.LU R26, [R1+0x23c] ;  /* 0x00023c00011a7983 */ /* 0x002ee80000300800 */
[----:B0-----:R-:W4:Y:S04]  /*5020*/  LDL.LU R20, [R1+0x238] ;  /* 0x0002380001147983 */ /* 0x001f280000300800 */
[----:B------:R-:W4:Y:S04]  /*5030*/  LDL.LU R18, [R1+0x230] ;  /* 0x0002300001127983 */ /* 0x000f280000300800 */
[----:B------:R-:W4:Y:S04]  /*5040*/  LDL.LU R21, [R1+0x22c] ;  /* 0x00022c0001157983 */ /* 0x000f280000300800 */
[----:B------:R0:W-:Y:S04]  /*5050*/  STS.U8 [R2+UR4+0x36a00], R13 ;  /* 0x036a000d02007988 */ /* 0x0001e80008000004 */
[----:B------:R-:W4:Y:S04]  /*5060*/  LDL.LU R19, [R1+0x228] ;  /* 0x0002280001137983 */ /* 0x000f280000300800 */
[----:B------:R1:W-:Y:S04]  /*5070*/  STS.U8 [R2+UR4+0x36c00], R12 ;  /* 0x036c000c02007988 */ /* 0x0003e80008000004 */
[----:B0-----:R-:W4:Y:S04]  /*5080*/  LDL.LU R13, [R1+0x220] ;  /* 0x00022000010d7983 */ /* 0x001f280000300800 */
[----:B-1----:R-:W4:Y:S04]  /*5090*/  LDL.LU R12, [R1+0x21c] ;  /* 0x00021c00010c7983 */ /* 0x002f280000300800 */
[----:B------:R-:W-:Y:S04]  /*50a0*/  STS.U8 [R2+UR4+0x36e00], R93 ;  /* 0x036e005d02007988 */ /* 0x000fe80008000004 */
[----:B------:R0:W-:Y:S02]  /*50b0*/  STL.64 [R1+0x27e8], R92 ;  /* 0x0027e85c01007387 */ /* 0x0001e40000100a00 */
[----:B0-----:R-:W0:Y:S02]  /*50c0*/  S2R R93, SR_TID.X ;  /* 0x00000000005d7919 */ /* 0x001e240000002100 */
[----:B------:R-:W-:Y:S04]  /*50d0*/  STS.U8 [R2+UR4+0x37000], R92 ;  /* 0x0370005c02007988 */ /* 0x000fe80008000004 */
[----:B------:R0:W-:Y:S04]  /*50e0*/  STS.U8 [R2+UR4+0x37200], R91 ;  /* 0x0372005b02007988 */ /* 0x0001e80008000004 */
[----:B------:R-:W-:Y:S04]  /*50f0*/  STL [R1+0x2800], R92 ;  /* 0x0028005c01007387 */ /* 0x000fe80000100800 */
[----:B------:R-:W-:Y:S04]  /*5100*/  STL [R1+0x2818], R92 ;  /* 0x0028185c01007387 */ /* 0x000fe80000100800 */
[----:B------:R-:W-:Y:S04]  /*5110*/  STL [R1+0x2830], R92 ;  /* 0x0028305c01007387 */ /* 0x000fe80000100800 */
[----:B------:R-:W-:Y:S04]  /*5120*/  STL [R1+0x2848], R92 ;  /* 0x0028485c01007387 */ /* 0x000fe80000100800 */
[----:B------:R-:W-:Y:S01]  /*5130*/  STL [R1+0x2860], R92 ;  /* 0x0028605c01007387 */ /* 0x000fe20000100800 */
[----:B0-----:R-:W-:-:S03]  /*5140*/  LOP3.LUT R91, R93, 0x7f, RZ, 0xc0, !PT ;  /* 0x0000007f5d5b7812 */ /* 0x001fc600078ec0ff */
[----:B------:R-:W-:Y:S01]  /*5150*/  STL [R1+0x2878], R92 ;  /* 0x0028785c01007387 */ /* 0x000fe20000100800 */
[----:B------:R-:W-:-:S03]  /*5160*/  LOP3.LUT R2, R91, 0x10, RZ, 0x3c, !PT ;  /* 0x000000105b027812 */ /* 0x000fc600078e3cff */
[----:B------:R-:W-:Y:S04]  /*5170*/  STS.U8 [R91+UR4+0x37e00], R78 ;  /* 0x037e004e5b007988 */ /* 0x000fe80008000004 */
[----:B------:R-:W-:Y:S04]  /*5180*/  STL [R1+0x2890], R92 ;  /* 0x0028905c01007387 */ /* 0x000fe80000100800 */
[----:B------:R0:W-:Y:S04]  /*5190*/  STS.U8 [R91+UR4+0x37400], R90 ;  /* 0x0374005a5b007988 */ /* 0x0001e80008000004 */
[----:B------:R-:W-:Y:S04]  /*51a0*/  STL [R1+0x28a8], R92 ;  /* 0x0028a85c01007387 */ /* 0x000fe80000100800 */
[----:B------:R-:W-:Y:S04]  /*51b0*/  STS.U8 [R91+UR4+0x37600], R89 ;  /* 0x037600595b007988 */ /* 0x000fe80008000004 */
[----:B------:R-:W-:Y:S04]  /*51c0*/  STL [R1+0x28c0], R92 ;  /* 0x0028c05c01007387 */ /* 0x000fe80000100800 */
[----:B------:R-:W-:Y:S04]  /*51d0*/  STS.U8 [R91+UR4+0x37800], R88 ;  /* 0x037800585b007988 */ /* 0x000fe80008000004 */
[----:B------:R-:W-:Y:S04]  /*51e0*/  STL [R1+0x28d8], R92 ;  /* 0x0028d85c01007387 */ /* 0x000fe80000100800 */
[----:B------:R-:W-:Y:S04]  /*51f0*/  STS.U8 [R91+UR4+0x37a00], R87 ;  /* 0x037a00575b007988 */ /* 0x000fe80008000004 */
[----:B------:R-:W-:Y:S04]  /*5200*/  STL [R1+0x28f0], R92 ;  /* 0x0028f05c01007387 */ /* 0x000fe80000100800 */
[----:B------:R-:W-:Y:S04]  /*5210*/  STS.U8 [R91+UR4+0x37c00], R77 ;  /* 0x037c004d5b007988 */ /* 0x000fe80008000004 */
[----:B0-----:R-:W4:Y:S04]  /*5220*/  LDL.LU R90, [R1+0x218] ;  /* 0x00021800015a7983 */ /* 0x001f280000300800 */
[----:B------:R-:W4:Y:S04]  /*5230*/  LDL.LU R27, [R1+0x210] ;  /* 0x00021000011b7983 */ /* 0x000f280000300800 */
[----:B--2---:R-:W-:Y:S04]  /*5240*/  STS.U8 [R2+UR4+0x30080], R22 ;  /* 0x0300801602007988 */ /* 0x004fe80008000004 */
[----:B---3--:R0:W-:Y:S04]  /*5250*/  STS.U8 [R2+UR4+0x30280], R26 ;  /* 0x0302801a02007988 */ /* 0x0081e80008000004 */
[----:B----4-:R1:W-:Y:S04]  /*5260*/  STS.U8 [R2+UR4+0x30480], R20 ;  /* 0x0304801402007988 */ /* 0x0103e80008000004 */
[----:B0-----:R-:W2:Y:S04]  /*5270*/  LDL.LU R26, [R1+0x20c] ;  /* 0x00020c00011a7983 */ /* 0x001ea80000300800 */
[----:B-1----:R-:W3:Y:S04]  /*5280*/  LDL.LU R20, [R1+0x208] ;  /* 0x0002080001147983 */ /* 0x002ee80000300800 */
        /* <DEDUP_REMOVED lines=15> */
[----:B------:R-:W4:Y:S04]  /*5380*/  LDL.LU R22, [R1+0x180] ;  /* 0x0001800001167983 */ /* 0x000f280000300800 */
[----:B------:R1:W-:Y:S04]  /*5390*/  STS.U8 [R2+UR4+0x30880], R21 ;  /* 0x0308801502007988 */ /* 0x0003e80008000004 */
[----:B0-----:R-:W4:Y:S04]  /*53a0*/  LDL.LU R18, [R1+0x170] ;  /* 0x0001700001127983 */ /* 0x001f280000300800 */
[----:B------:R0:W-:Y:S04]  /*53b0*/  STS.U8 [R2+UR4+0x30a80], R19 ;  /* 0x030a801302007988 */ /* 0x0001e80008000004 */
[----:B-1----:R-:W4:Y:S04]  /*53c0*/  LDL.LU R21, [R1+0x160] ;  /* 0x0001600001157983 */ /* 0x002f280000300800 */
[----:B------:R1:W-:Y:S04]  /*53d0*/  STS.U8 [R2+UR4+0x30c80], R13 ;  /* 0x030c800d02007988 */ /* 0x0003e80008000004 */
[----:B0-----:R-:W4:Y:S04]  /*53e0*/  LDL.LU R19, [R1+0x148] ;  /* 0x0001480001137983 */ /* 0x001f280000300800 */
[----:B------:R0:W-:Y:S04]  /*53f0*/  STS.U8 [R2+UR4+0x30e80], R12 ;  /* 0x030e800c02007988 */ /* 0x0001e80008000004 */
[----:B-1----:R-:W4:Y:S04]  /*5400*/  LDL.LU R13, [R1+0x138] ;  /* 0x00013800010d7983 */ /* 0x002f280000300800 */
[----:B0-----:R-:W4:Y:S04]  /*5410*/  LDL.LU R12, [R1+0x128] ;  /* 0x00012800010c7983 */ /* 0x001f280000300800 */
[----:B------:R-:W4:Y:S04]  /*5420*/  LDL.LU R87, [R1+0x118] ;  /* 0x0001180001577983 */ /* 0x000f280000300800 */
[----:B------:R-:W4:Y:S04]  /*5430*/  LDL.LU R88, [R1+0x108] ;  /* 0x0001080001587983 */ /* 0x000f280000300800 */
[----:B------:R-:W4:Y:S04]  /*5440*/  LDL.LU R89, [R1+0xd8] ;  /* 0x0000d80001597983 */ /* 0x000f280000300800 */
[----:B------:R0:W-:Y:S04]  /*5450*/  STS.U8 [R2+UR4+0x31080], R90 ;  /* 0x0310805a02007988 */ /* 0x0001e80008000004 */
[----:B------:R1:W-:Y:S04]  /*5460*/  STS.U8 [R2+UR4+0x31280], R27 ;  /* 0x0312801b02007988 */ /* 0x0003e80008000004 */
[----:B0-----:R-:W4:Y:S04]  /*5470*/  LDL.LU R90, [R1+0xc8] ;  /* 0x0000c800015a7983 */ /* 0x001f280000300800 */
[----:B-1----:R-:W4:Y:S04]  /*5480*/  LDL.LU R27, [R1+0xb8] ;  /* 0x0000b800011b7983 */ /* 0x002f280000300800 */
[----:B--2---:R0:W-:Y:S04]  /*5490*/  STS.U8 [R2+UR4+0x31480], R26 ;  /* 0x0314801a02007988 */ /* 0x0041e80008000004 */
[----:B---3--:R1:W-:Y:S04]  /*54a0*/  STS.U8 [R2+UR4+0x31680], R20 ;  /* 0x0316801402007988 */ /* 0x0083e80008000004 */
[----:B0-----:R-:W2:Y:S04]  /*54b0*/  LDL.LU R26, [R1+0xa8] ;  /* 0x0000a800011a7983 */ /* 0x001ea80000300800 */
[----:B----4-:R0:W-:Y:S04]  /*54c0*/  STS.U8 [R2+UR4+0x31880], R14 ;  /* 0x0318800e02007988 */ /* 0x0101e80008000004 */
[----:B-1----:R-:W3:Y:S04]  /*54d0*/  LDL.LU R20, [R1+0x98] ;  /* 0x0000980001147983 */ /* 0x002ee80000300800 */
[----:B------:R1:W-:Y:S04]  /*54e0*/  STS.U8 [R2+UR4+0x31a80], R66 ;  /* 0x031a804202007988 */ /* 0x0003e80008000004 */
[----:B0-----:R-:W4:Y:S04]  /*54f0*/  LDL.LU R14, [R1+0x29d0] ;  /* 0x0029d000010e7983 */ /* 0x001f280000300800 */
[----:B------:R0:W-:Y:S04]  /*5500*/  STS.U8 [R2+UR4+0x31c80], R15 ;  /* 0x031c800f02007988 */ /* 0x0001e80008000004 */
[----:B-1----:R-:W2:Y:S04]  /*5510*/  LDL.LU R66, [R1+0x29cc] ;  /* 0x0029cc0001427983 */ /* 0x002ea80000300800 */
[----:B------:R1:W-:Y:S04]  /*5520*/  STS.U8 [R2+UR4+0x31e80], R63 ;  /* 0x031e803f02007988 */ /* 0x0003e80008000004 */
[----:B0-----:R-:W2:Y:S04]  /*5530*/  LDL.LU R15, [R1+0x29c8] ;  /* 0x0029c800010f7983 */ /* 0x001ea80000300800 */
        /* <DEDUP_REMOVED lines=32> */
[----:B-1----:R-:W2:Y:S04]  /*5740*/  LDL.LU R12, [R1+0x2984] ;  /* 0x00298400010c7983 */ /* 0x002ea80000300800 */
[----:B------:R-:W-:Y:S04]  /*5750*/  STS.U8 [R2+UR4+0x34080], R87 ;  /* 0x0340805702007988 */ /* 0x000fe80008000004 */
[----:B------:R-:W-:Y:S04]  /*5760*/  STS.U8 [R2+UR4+0x34280], R88 ;  /* 0x0342805802007988 */ /* 0x000fe80008000004 */
[----:B--2---:R0:W-:Y:S04]  /*5770*/  STS.U8 [R2+UR4+0x34480], R12 ;  /* 0x0344800c02007988 */ /* 0x0041e80008000004 */
[----:B------:R1:W-:Y:S04]  /*5780*/  STS.U8 [R2+UR4+0x34680], R13 ;  /* 0x0346800d02007988 */ /* 0x0003e80008000004 */
[----:B0-----:R-:W2:Y:S04]  /*5790*/  LDL.LU R12, [R1+0x280] ;  /* 0x00028000010c7983 */ /* 0x001ea80000300800 */
[----:B-1----:R-:W2:Y:S04]  /*57a0*/  LDL.LU R13, [R1+0x27c] ;  /* 0x00027c00010d7983 */ /* 0x002ea80000300800 */
[----:B------:R-:W-:Y:S04]  /*57b0*/  STS.U8 [R2+UR4+0x34880], R89 ;  /* 0x0348805902007988 */ /* 0x000fe80008000004 */
[----:B------:R-:W-:Y:S04]  /*57c0*/  STS.U8 [R2+UR4+0x34a80], R90 ;  /* 0x034a805a02007988 */ /* 0x000fe80008000004 */
[----:B------:R-:W-:Y:S04]  /*57d0*/  STS.U8 [R2+UR4+0x34c80], R27 ;  /* 0x034c801b02007988 */ /* 0x000fe80008000004 */
[----:B------:R0:W-:Y:S04]  /*57e0*/  STS.U8 [R2+UR4+0x34e80], R26 ;  /* 0x034e801a02007988 */ /* 0x0001e80008000004 */
[----:B---3--:R1:W-:Y:S04]  /*57f0*/  STS.U8 [R2+UR4+0x35080], R20 ;  /* 0x0350801402007988 */ /* 0x0083e80008000004 */
        /* <DEDUP_REMOVED lines=8> */
[----:B------:R-:W-:Y:S04]  /*5880*/  STS.U8 [R2+UR4+0x36280], R73 ;  /* 0x0362804902007988 */ /* 0x000fe80008000004 */
[----:B------:R3:W-:Y:S04]  /*5890*/  STS.U8 [R2+UR4+0x36480], R64 ;  /* 0x0364804002007988 */ /* 0x0007e80008000004 */
        /* <DEDUP_REMOVED lines=11> */
[----:B0-----:R-:W4:Y:S04]  /*5950*/  LDL.LU R26, [R1+0x278] ;  /* 0x00027800011a7983 */ /* 0x001f280000300800 */
[----:B------:R-:W-:Y:S04]  /*5960*/  STS.U8 [R2+UR4+0x37c80], R46 ;  /* 0x037c802e02007988 */ /* 0x000fe80008000004 */
[----:B-1----:R-:W4:Y:S01]  /*5970*/  LDL.LU R20, [R1+0x274] ;  /* 0x0002740001147983 */ /* 0x002f220000300800 */
[----:B---3--:R-:W-:-:S03]  /*5980*/  LOP3.LUT R64, R91, 0x20, RZ, 0x3c, !PT ;  /* 0x000000205b407812 */ /* 0x008fc600078e3cff */
[----:B------:R0:W-:Y:S04]  /*5990*/  STS.U8 [R2+UR4+0x37e80], R47 ;  /* 0x037e802f02007988 */ /* 0x0001e80008000004 */
[----:B------:R-:W3:Y:S04]  /*59a0*/  LDL.LU R19, [R1+0x270] ;  /* 0x0002700001137983 */ /* 0x000ee80000300800 */
[----:B0-----:R-:W3:Y:S04]  /*59b0*/  LDL.LU R2, [R1+0x26c] ;  /* 0x00026c0001027983 */ /* 0x001ee80000300800 */
[----:B------:R-:W3:Y:S04]  /*59c0*/  LDL.LU R18, [R1+0x268] ;  /* 0x0002680001127983 */ /* 0x000ee80000300800 */
[----:B------:R-:W3:Y:S04]  /*59d0*/  LDL.LU R5, [R1+0x264] ;  /* 0x0002640001057983 */ /* 0x000ee80000300800 */
[----:B------:R-:W3:Y:S04]  /*59e0*/  LDL.LU R17, [R1+0x260] ;  /* 0x0002600001117983 */ /* 0x000ee80000300800 */
[----:B------:R-:W3:Y:S04]  /*59f0*/  LDL.LU R16, [R1+0x25c] ;  /* 0x00025c0001107983 */ /* 0x000ee80000300800 */
[----:B------:R-:W3:Y:S04]  /*5a00*/  LDL.LU R11, [R1+0x258] ;  /* 0x00025800010b7983 */ /* 0x000ee80000300800 */
[----:B------:R-:W3:Y:S04]  /*5a10*/  LDL.LU R15, [R1+0x254] ;  /* 0x00025400010f7983 */ /* 0x000ee80000300800 */
[----:B------:R-:W3:Y:S04]  /*5a20*/  LDL.LU R14, [R1+0x250] ;  /* 0x00025000010e7983 */ /* 0x000ee80000300800 */
[----:B--2---:R0:W-:Y:S04]  /*5a30*/  STS.U8 [R64+UR4+0x30100], R12 ;  /* 0x0301000c40007988 */ /* 0x0041e80008000004 */
[----:B------:R1:W-:Y:S04]  /*5a40*/  STS.U8 [R64+UR4+0x30300], R13 ;  /* 0x0303000d40007988 */ /* 0x0003e80008000004 */
[----:B0-----:R-:W2:Y:S04]  /*5a50*/  LDL.LU R12, [R1+0x24c] ;  /* 0x00024c00010c7983 */ /* 0x001ea80000300800 */
[----:B-1----:R-:W2:Y:S04]  /*5a60*/  LDL.LU R13, [R1+0x248] ;  /* 0x00024800010d7983 */ /* 0x002ea80000300800 */
[----:B------:R-:W2:Y:S04]  /*5a70*/  LDL.LU R47, [R1+0x244] ;  /* 0x00024400012f7983 */ /* 0x000ea80000300800 */
        /* <DEDUP_REMOVED lines=17> */
[----:B----4-:R0:W-:Y:S04]  /*5b90*/  STS.U8 [R64+UR4+0x30500], R26 ;  /* 0x0305001a40007988 */ /* 0x0101e80008000004 */
[----:B------:R1:W-:Y:S04]  /*5ba0*/  STS.U8 [R64+UR4+0x30700], R20 ;  /* 0x0307001440007988 */ /* 0x0003e80008000004 */
[----:B0-----:R-:W4:Y:S04]  /*5bb0*/  LDL.LU R26, [R1+0x2980] ;  /* 0x00298000011a7983 */ /* 0x001f280000300800 */
[----:B---3--:R0:W-:Y:S04]  /*5bc0*/  STS.U8 [R64+UR4+0x30900], R19 ;  /* 0x0309001340007988 */ /* 0x0081e80008000004 */
[----:B-1----:R-:W3:Y:S04]  /*5bd0*/  LDL.LU R20, [R1+0x297c] ;  /* 0x00297c0001147983 */ /* 0x002ee80000300800 */
[----:B------:R1:W-:Y:S04]  /*5be0*/  STS.U8 [R64+UR4+0x30b00], R2 ;  /* 0x030b000240007988 */ /* 0x0003e80008000004 */
[----:B0-----:R-:W3:Y:S04]  /*5bf0*/  LDL.LU R19, [R1+0x2978] ;  /* 0x0029780001137983 */ /* 0x001ee80000300800 */
[----:B------:R0:W-:Y:S04]  /*5c00*/  STS.U8 [R64+UR4+0x30d00], R18 ;  /* 0x030d001240007988 */ /* 0x0001e80008000004 */
        /* <DEDUP_REMOVED lines=13> */
[----:B0-----:R-:W3:Y:S04]  /*5ce0*/  LDL.LU R14, [R1+0x2958] ;  /* 0x00295800010e7983 */ /* 0x001ee80000300800 */
[----:B--2---:R0:W-:Y:S04]  /*5cf0*/  STS.U8 [R64+UR4+0x31b00], R12 ;  /* 0x031b000c40007988 */ /* 0x0041e80008000004 */
[----:B------:R1:W-:Y:S04]  /*5d00*/  STS.U8 [R64+UR4+0x31d00], R13 ;  /* 0x031d000d40007988 */ /* 0x0003e80008000004 */
[----:B0-----:R-:W2:Y:S04]  /*5d10*/  LDL.LU R12, [R1+0x2954] ;  /* 0x00295400010c7983 */ /* 0x001ea80000300800 */
[----:B-1----:R-:W2:Y:S04]  /*5d20*/  LDL.LU R13, [R1+0x2950] ;  /* 0x00295000010d7983 */ /* 0x002ea80000300800 */
        /* <DEDUP_REMOVED lines=18> */
[----:B--2---:R0:W-:Y:S04]  /*5e50*/  STS.U8 [R64+UR4+0x34300], R13 ;  /* 0x0343000d40007988 */ /* 0x0041e80008000004 */
[----:B---3--:R1:W-:Y:S04]  /*5e60*/  STS.U8 [R64+UR4+0x34500], R14 ;  /* 0x0345000e40007988 */ /* 0x0083e80008000004 */
[----:B------:R2:W-:Y:S04]  /*5e70*/  STS.U8 [R64+UR4+0x34700], R15 ;  /* 0x0347000f40007988 */ /* 0x0005e80008000004 */
[----:B0-----:R-:W3:Y:S04]  /*5e80*/  LDL.LU R13, [R1+0x294c] ;  /* 0x00294c00010d7983 */ /* 0x001ee80000300800 */
[----:B-1----:R-:W3:Y:S04]  /*5e90*/  LDL.LU R14, [R1+0x2948] ;  /* 0x00294800010e7983 */ /* 0x002ee80000300800 */
[----:B--2---:R-:W2:Y:S04]  /*5ea0*/  LDL.LU R15, [R1+0x2944] ;  /* 0x00294400010f7983 */ /* 0x004ea80000300800 */
[----:B------:R0:W-:Y:S04]  /*5eb0*/  STS.U8 [R64+UR4+0x34900], R16 ;  /* 0x0349001040007988 */ /* 0x0001e80008000004 */
[----:B------:R1:W-:Y:S04]  /*5ec0*/  STS.U8 [R64+UR4+0x34b00], R17 ;  /* 0x034b001140007988 */ /* 0x0003e80008000004 */
[----:B------:R4:W-:Y:S04]  /*5ed0*/  STS.U8 [R64+UR4+0x34d00], R18 ;  /* 0x034d001240007988 */ /* 0x0009e80008000004 */
[----:B0-----:R-:W2:Y:S04]  /*5ee0*/  LDL.LU R16, [R1+0x2940] ;  /* 0x0029400001107983 */ /* 0x001ea80000300800 */
[----:B-1----:R-:W2:Y:S04]  /*5ef0*/  LDL.LU R17, [R1+0x293c] ;  /* 0x00293c0001117983 */ /* 0x002ea80000300800 */
[----:B----4-:R-:W4:Y:S04]  /*5f00*/  LDL.LU R18, [R1+0x2938] ;  /* 0x0029380001127983 */ /* 0x010f280000300800 */
[----:B------:R0:W-:Y:S04]  /*5f10*/  STS.U8 [R64+UR4+0x34f00], R19 ;  /* 0x034f001340007988 */ /* 0x0001e80008000004 */
[----:B------:R1:W-:Y:S04]  /*5f20*/  STS.U8 [R64+UR4+0x35100], R20 ;  /* 0x0351001440007988 */ /* 0x0003e80008000004 */
[----:B------:R1:W-:Y:S04]  /*5f30*/  STS.U8 [R64+UR4+0x35300], R21 ;  /* 0x0353001540007988 */ /* 0x0003e80008000004 */
[----:B0-----:R-:W2:Y:S04]  /*5f40*/  LDL.LU R19, [R1+0x2934] ;  /* 0x0029340001137983 */ /* 0x001ea80000300800 */
[----:B-1----:R-:W2:Y:S04]  /*5f50*/  LDL.LU R20, [R1+0x2930] ;  /* 0x0029300001147983 */ /* 0x002ea80000300800 */
[----:B------:R-:W2:Y:S04]  /*5f60*/  LDL.LU R21, [R1+0x292c] ;  /* 0x00292c0001157983 */ /* 0x000ea80000300800 */
        /* <DEDUP_REMOVED lines=13> */
[----:B0-----:R-:W2:Y:S04]  /*6040*/  LDL.LU R67, [R1+0x2910] ;  /* 0x0029100001437983 */ /* 0x001ea80000300800 */
[----:B------:R-:W3:Y:S04]  /*6050*/  LDL.LU R88, [R1+0x290] ;  /* 0x0002900001587983 */ /* 0x000ee80000300800 */
[----:B------:R-:W4:Y:S04]  /*6060*/  LDL.LU R89, [R1+0x288] ;  /* 0x0002880001597983 */ /* 0x000f280000300800 */
[----:B------:R-:W4:Y:S04]  /*6070*/  LDL.LU R90, [R1+0x284] ;  /* 0x00028400015a7983 */ /* 0x000f280000300800 */
[----:B------:R-:W4:Y:S04]  /*6080*/  LDL.LU R27, [R1+0x28c] ;  /* 0x00028c00011b7983 */ /* 0x000f280000300800 */
[----:B------:R-:W-:Y:S04]  /*6090*/  STS.U8 [R64+UR4+0x36300], R68 ;  /* 0x0363004440007988 */ /* 0x000fe80008000004 */
[----:B------:R-:W-:Y:S04]  /*60a0*/  STS.U8 [R64+UR4+0x36500], R54 ;  /* 0x0365003640007988 */ /* 0x000fe80008000004 */
[----:B------:R-:W-:Y:S04]  /*60b0*/  STS.U8 [R64+UR4+0x36700], R65 ;  /* 0x0367004140007988 */ /* 0x000fe80008000004 */
[----:B------:R-:W-:Y:S04]  /*60c0*/  STS.U8 [R64+UR4+0x36900], R44 ;  /* 0x0369002c40007988 */ /* 0x000fe80008000004 */
[----:B------:R-:W-:Y:S04]  /*60d0*/  STS.U8 [R64+UR4+0x36b00], R45 ;  /* 0x036b002d40007988 */ /* 0x000fe80008000004 */
[----:B------:R0:W-:Y:S04]  /*60e0*/  STS.U8 [R64+UR4+0x36d00], R69 ;  /* 0x036d004540007988 */ /* 0x0001e80008000004 */
[----:B------:R-:W-:Y:S04]  /*60f0*/  STS.U8 [R64+UR4+0x36f00], R42 ;  /* 0x036f002a40007988 */ /* 0x000fe80008000004 */
[----:B------:R-:W-:Y:S01]  /*6100*/  STS.U8 [R64+UR4+0x37100], R43 ;  /* 0x0371002b40007988 */ /* 0x000fe20008000004 */
[----:B------:R-:W-:Y:S01]  /*6110*/  LOP3.LUT R87, R91, 0x30, RZ, 0x3c, !PT ;  /* 0x000000305b577812 */ /* 0x000fe200078e3cff */
[----:B0-----:R-:W0:Y:S02]  /*6120*/  LDC R69, c[0x0][0x3b8] ;  /* 0x0000ee00ff457b82 */ /* 0x001e240000000800 */
[----:B------:R-:W-:Y:S04]  /*6130*/  STS.U8 [R64+UR4+0x37300], R40 ;  /* 0x0373002840007988 */ /* 0x000fe80008000004 */
[----:B------:R-:W-:Y:S04]  /*6140*/  STS.U8 [R64+UR4+0x37500], R41 ;  /* 0x0375002940007988 */ /* 0x000fe80008000004 */
[----:B------:R1:W-:Y:S04]  /*6150*/  STS.U8 [R64+UR4+0x37700], R38 ;  /* 0x0377002640007988 */ /* 0x0003e80008000004 */
[----:B------:R1:W-:Y:S02]  /*6160*/  STS.U8 [R64+UR4+0x37900], R39 ;  /* 0x0379002740007988 */ /* 0x0003e40008000004 */
[----:B-1----:R-:W-:-:S02]  /*6170*/  IADD3 R38, P2, PT, R84, R3, RZ ;  /* 0x0000000354267210 */ /* 0x002fc40007f5e0ff */
[----:B------:R-:W-:Y:S02]  /*6180*/  STS.U8 [R64+UR4+0x37b00], R75 ;  /* 0x037b004b40007988 */ /* 0x000fe40008000004 */
[----:B------:R-:W-:Y:S02]  /*6190*/  LEA.HI.X.SX32 R39, R84, R7, 0x1, P2 ;  /* 0x0000000754277211 */ /* 0x000fe400010f0eff */
[----:B------:R-:W-:Y:S01]  /*61a0*/  STS.U8 [R64+UR4+0x37d00], R79 ;  /* 0x037d004f40007988 */ /* 0x000fe20008000004 */
[----:B------:R-:W-:-:S03]  /*61b0*/  IADD3 R44, P2, PT, R81, R3, RZ ;  /* 0x00000003512c7210 */ /* 0x000fc60007f5e0ff */
[----:B------:R-:W-:Y:S04]  /*61c0*/  STS.U8 [R64+UR4+0x37f00], R80 ;  /* 0x037f005040007988 */ /* 0x000fe80008000004 */
[----:B------:R1:W4:Y:S01]  /*61d0*/  LDG.E.U8 R46, desc[UR8][R38.64] ;  /* 0x00000008262e7981 */ /* 0x000322000c1e1100 */
[----:B------:R-:W-:-:S05]  /*61e0*/  LEA.HI.X.SX32 R45, R81, R7, 0x1, P2 ;  /* 0x00000007512d7211 */ /* 0x000fca00010f0eff */
[----:B------:R-:W4:Y:S01]  /*61f0*/  LDG.E.U8 R48, desc[UR8][R44.64] ;  /* 0x000000082c307981 */ /* 0x000f22000c1e1100 */
[----:B--2---:R-:W-:-:S04]  /*6200*/  IADD3 R40, P1, PT, R67, R3, RZ ;  /* 0x0000000343287210 */ /* 0x004fc80007f3e0ff */
[----:B------:R-:W-:Y:S02]  /*6210*/  LEA.HI.X.SX32 R41, R67, R7, 0x1, P1 ;  /* 0x0000000743297211 */ /* 0x000fe400008f0eff */
[C---:B------:R-:W-:Y:S01]  /*6220*/  IADD3 R42, P1, PT, R66.reuse, R3, RZ ;  /* 0x00000003422a7210 */ /* 0x040fe20007f3e0ff */
[----:B---3--:R2:W-:Y:S01]  /*6230*/  STS.U8 [R87+UR4+0x30180], R88 ;  /* 0x0301805857007988 */ /* 0x0085e20008000004 */
[----:B------:R-:W-:Y:S01]  /*6240*/  LEA.HI R93, R93, 0x1ce, RZ, 0x1a ;  /* 0x000001ce5d5d7811 */ /* 0x000fe200078fd0ff */
[----:B------:R-:W3:Y:S01]  /*6250*/  LDC R67, c[0x0][0x3b8] ;  /* 0x0000ee00ff437b82 */ /* 0x000ee20000000800 */
[----:B------:R-:W-:Y:S01]  /*6260*/  LEA.HI.X.SX32 R43, R66, R7, 0x1, P1 ;  /* 0x00000007422b7211 */ /* 0x000fe200008f0eff */
[----:B----4-:R-:W-:Y:S01]  /*6270*/  STS.U8 [R87+UR4+0x30580], R89 ;  /* 0x0305805957007988 */ /* 0x010fe20008000004 */
[----:B-1----:R-:W-:-:S03]  /*6280*/  IADD3 R38, P1, PT, R63, R3, RZ ;  /* 0x000000033f267210 */ /* 0x002fc60007f3e0ff */
[----:B------:R-:W-:Y:S01]  /*6290*/  STS.U8 [R87+UR4+0x30980], R90 ;  /* 0x0309805a57007988 */ /* 0x000fe20008000004 */
[----:B------:R-:W-:Y:S01]  /*62a0*/  LEA.HI.X.SX32 R39, R63, R7, 0x1, P1 ;  /* 0x000000073f277211 */ /* 0x000fe200008f0eff */
[----:B--2---:R-:W1:Y:S02]  /*62b0*/  LDC R88, c[0x0][0x3b8] ;  /* 0x0000ee00ff587b82 */ /* 0x004e640000000800 */
[----:B------:R-:W-:Y:S04]  /*62c0*/  STS.U8 [R87+UR4+0x30d80], R83 ;  /* 0x030d805357007988 */ /* 0x000fe80008000004 */
[----:B------:R2:W-:Y:S04]  /*62d0*/  STS.U8 [R87+UR4+0x30380], R27 ;  /* 0x0303801b57007988 */ /* 0x0005e80008000004 */
[----:B------:R4:W3:Y:S04]  /*62e0*/  LDG.E.U8 R47, desc[UR8][R42.64] ;  /* 0x000000082a2f7981 */ /* 0x0008e8000c1e1100 */
[----:B------:R-:W3:Y:S04]  /*62f0*/  LDG.E.U8 R49, desc[UR8][R38.64] ;  /* 0x0000000826317981 */ /* 0x000ee8000c1e1100 */
[----:B--2---:R2:W3:Y:S01]  /*6300*/  LDG.E.U8 R27, desc[UR8][R40.64] ;  /* 0x00000008281b7981 */ /* 0x0044e2000c1e1100 */
[----:B----4-:R-:W-:-:S02]  /*6310*/  IADD3 R42, P1, PT, R25, R3, RZ ;  /* 0x00000003192a7210 */ /* 0x010fc40007f3e0ff */
[C---:B--2---:R-:W-:Y:S02]  /*6320*/  IADD3 R40, P2, PT, R76.reuse, R3, RZ ;  /* 0x000000034c287210 */ /* 0x044fe40007f5e0ff */
[-C--:B------:R-:W-:Y:S02]  /*6330*/  LEA.HI.X.SX32 R43, R25, R7.reuse, 0x1, P1 ;  /* 0x00000007192b7211 */ /* 0x080fe400008f0eff */
[----:B------:R-:W-:Y:S02]  /*6340*/  LEA.HI.X.SX32 R41, R76, R7, 0x1, P2 ;  /* 0x000000074c297211 */ /* 0x000fe400010f0eff */
[-C--:B------:R-:W-:Y:S01]  /*6350*/  IADD3 R44, P2, PT, R74, R3.reuse, RZ ;  /* 0x000000034a2c7210 */ /* 0x080fe20007f5e0ff */
[----:B------:R-:W2:Y:S01]  /*6360*/  LDG.E.U8 R51, desc[UR8][R42.64] ;  /* 0x000000082a337981 */ /* 0x000ea2000c1e1100 */
[----:B------:R-:W-:Y:S02]  /*6370*/  IADD3 R38, P1, PT, R24, R3, RZ ;  /* 0x0000000318267210 */ /* 0x000fe40007f3e0ff */
[-C--:B------:R-:W-:Y:S01]  /*6380*/  LEA.HI.X.SX32 R45, R74, R7.reuse, 0x1, P2 ;  /* 0x000000074a2d7211 */ /* 0x080fe200010f0eff */
[----:B------:R4:W2:Y:S01]  /*6390*/  LDG.E.U8 R50, desc[UR8][R40.64] ;  /* 0x0000000828327981 */ /* 0x0008a2000c1e1100 */
[----:B------:R-:W-:-:S02]  /*63a0*/  LEA.HI.X.SX32 R39, R24, R7, 0x1, P1 ;  /* 0x0000000718277211 */ /* 0x000fc400008f0eff */
[-C--:B------:R-:W-:Y:S01]  /*63b0*/  IADD3 R24, P1, PT, R23, R3.reuse, RZ ;  /* 0x0000000317187210 */ /* 0x080fe20007f3e0ff */
[----:B------:R-:W0:Y:S01]  /*63c0*/  S2R R90, SR_TID.X ;  /* 0x00000000005a7919 */ /* 0x000e220000002100 */
[----:B------:R-:W2:Y:S01]  /*63d0*/  LDG.E.U8 R44, desc[UR8][R44.64] ;  /* 0x000000082c2c7981 */ /* 0x000ea2000c1e1100 */
[----:B----4-:R-:W-:Y:S02]  /*63e0*/  IADD3 R40, P2, PT, R29, R3, RZ ;  /* 0x000000031d287210 */ /* 0x010fe40007f5e0ff */
[-C--:B------:R-:W-:Y:S02]  /*63f0*/  LEA.HI.X.SX32 R25, R23, R7.reuse, 0x1, P1 ;  /* 0x0000000717197211 */ /* 0x080fe400008f0eff */
[----:B------:R-:W-:Y:S02]  /*6400*/  LEA.HI.X.SX32 R41, R29, R7, 0x1, P2 ;  /* 0x000000071d297211 */ /* 0x000fe400010f0eff */
[C---:B------:R-:W-:Y:S01]  /*6410*/  IADD3 R42, P2, PT, R30.reuse, R3, RZ ;  /* 0x000000031e2a7210 */ /* 0x040fe20007f5e0ff */
[----:B------:R4:W2:Y:S03]  /*6420*/  LDG.E.U8 R29, desc[UR8][R38.64] ;  /* 0x00000008261d7981 */ /* 0x0008a6000c1e1100 */
[----:B------:R-:W-:Y:S01]  /*6430*/  LEA.HI.X.SX32 R43, R30, R7, 0x1, P2 ;  /* 0x000000071e2b7211 */ /* 0x000fe200010f0eff */
[----:B------:R-:W2:Y:S04]  /*6440*/  LDG.E.U8 R40, desc[UR8][R40.64] ;  /* 0x0000000828287981 */ /* 0x000ea8000c1e1100 */
[----:B------:R-:W2:Y:S01]  /*6450*/  LDG.E.U8 R42, desc[UR8][R42.64] ;  /* 0x000000082a2a7981 */ /* 0x000ea2000c1e1100 */
[----:B----4-:R-:W-:-:S03]  /*6460*/  IADD3 R38, P1, PT, R22, R3, RZ ;  /* 0x0000000316267210 */ /* 0x010fc60007f3e0ff */
[----:B------:R4:W2:Y:S01]  /*6470*/  LDG.E.U8 R41, desc[UR8][R24.64] ;  /* 0x0000000818297981 */ /* 0x0008a2000c1e1100 */
[----:B------:R-:W-:Y:S02]  /*6480*/  LEA.HI.X.SX32 R39, R22, R7, 0x1, P1 ;  /* 0x0000000716277211 */ /* 0x000fe400008f0eff */
[----:B------:R-:W-:-:S03]  /*6490*/  IADD3 R22, P1, PT, R21, R3, RZ ;  /* 0x0000000315167210 */ /* 0x000fc60007f3e0ff */
[----:B------:R-:W2:Y:S01]  /*64a0*/  LDG.E.U8 R38, desc[UR8][R38.64] ;  /* 0x0000000826267981 */ /* 0x000ea2000c1e1100 */
[----:B----4-:R-:W-:-:S04]  /*64b0*/  IADD3 R24, P2, PT, R31, R3, RZ ;  /* 0x000000031f187210 */ /* 0x010fc80007f5e0ff */
[----:B------:R-:W-:Y:S02]  /*64c0*/  LEA.HI.X.SX32 R25, R31, R7, 0x1, P2 ;  /* 0x000000071f197211 */ /* 0x000fe400010f0eff */
[C---:B------:R-:W-:Y:S02]  /*64d0*/  IADD3 R30, P2, PT, R32.reuse, R3, RZ ;  /* 0x00000003201e7210 */ /* 0x040fe40007f5e0ff */
[-C--:B------:R-:W-:Y:S01]  /*64e0*/  LEA.HI.X.SX32 R23, R21, R7.reuse, 0x1, P1 ;  /* 0x0000000715177211 */ /* 0x080fe200008f0eff */
[----:B------:R4:W2:Y:S01]  /*64f0*/  LDG.E.U8 R39, desc[UR8][R24.64] ;  /* 0x0000000818277981 */ /* 0x0008a2000c1e1100 */
[----:B------:R-:W-:-:S03]  /*6500*/  LEA.HI.X.SX32 R31, R32, R7, 0x1, P2 ;  /* 0x00000007201f7211 */ /* 0x000fc600010f0eff */
[----:B------:R0:W2:Y:S04]  /*6510*/  LDG.E.U8 R32, desc[UR8][R22.64] ;  /* 0x0000000816207981 */ /* 0x0000a8000c1e1100 */
[----:B------:R1:W2:Y:S01]  /*6520*/  LDG.E.U8 R43, desc[UR8][R30.64] ;  /* 0x000000081e2b7981 */ /* 0x0002a2000c1e1100 */
[CC--:B----4-:R-:W-:Y:S02]  /*6530*/  IADD3 R24, P1, PT, R20.reuse, R3.reuse, RZ ;  /* 0x0000000314187210 */ /* 0x0d0fe40007f3e0ff */
[----:B0-----:R-:W-:Y:S02]  /*6540*/  IADD3 R22, P2, PT, R33, R3, RZ ;  /* 0x0000000321167210 */ /* 0x001fe40007f5e0ff */
[----:B------:R-:W-:Y:S02]  /*6550*/  LEA.HI.X.SX32 R25, R20, R7, 0x1, P1 ;  /* 0x0000000714197211 */ /* 0x000fe400008f0eff */
[----:B------:R-:W-:-:S02]  /*6560*/  IADD3 R20, P1, PT, R19, R3, RZ ;  /* 0x0000000313147210 */ /* 0x000fc40007f3e0ff */
[----:B------:R-:W-:Y:S02]  /*6570*/  LEA.HI.X.SX32 R23, R33, R7, 0x1, P2 ;  /* 0x0000000721177211 */ /* 0x000fe400010f0eff */
[C---:B-1----:R-:W-:Y:S01]  /*6580*/  IADD3 R30, P2, PT, R34.reuse, R3, RZ ;  /* 0x00000003221e7210 */ /* 0x042fe20007f5e0ff */
[----:B------:R-:W4:Y:S01]  /*6590*/  LDG.E.U8 R33, desc[UR8][R24.64] ;  /* 0x0000000818217981 */ /* 0x000f22000c1e1100 */
[-C--:B------:R-:W-:Y:S02]  /*65a0*/  LEA.HI.X.SX32 R21, R19, R7.reuse, 0x1, P1 ;  /* 0x0000000713157211 */ /* 0x080fe400008f0eff */
[----:B------:R-:W-:Y:S01]  /*65b0*/  LEA.HI.X.SX32 R31, R34, R7, 0x1, P2 ;  /* 0x00000007221f7211 */ /* 0x000fe200010f0eff */
[----:B------:R0:W2:Y:S04]  /*65c0*/  LDG.E.U8 R45, desc[UR8][R22.64] ;  /* 0x00000008162d7981 */ /* 0x0000a8000c1e1100 */
[----:B------:R1:W2:Y:S01]  /*65d0*/  LDG.E.U8 R34, desc[UR8][R20.64] ;  /* 0x0000000814227981 */ /* 0x0002a2000c1e1100 */
[----:B------:R-:W-:-:S02]  /*65e0*/  LEA.HI R89, R90, 0x16e, RZ, 0x1a ;  /* 0x0000016e5a597811 */ /* 0x000fc400078fd0ff */
[----:B------:R-:W1:Y:S01]  /*65f0*/  LDC R90, c[0x0][0x3b8] ;  /* 0x0000ee00ff5a7b82 */ /* 0x000e620000000800 */
[----:B------:R-:W2:Y:S01]  /*6600*/  LDG.E.U8 R30, desc[UR8][R30.64] ;  /* 0x000000081e1e7981 */ /* 0x000ea2000c1e1100 */
[CC--:B0-----:R-:W-:Y:S02]  /*6610*/  IADD3 R22, P1, PT, R18.reuse, R3.reuse, RZ ;  /* 0x0000000312167210 */ /* 0x0c1fe40007f3e0ff */
[C---:B-1----:R-:W-:Y:S02]  /*6620*/  IADD3 R20, P2, PT, R35.reuse, R3, RZ ;  /* 0x0000000323147210 */ /* 0x042fe40007f5e0ff */
[-C--:B------:R-:W-:Y:S02]  /*6630*/  LEA.HI.X.SX32 R23, R18, R7.reuse, 0x1, P1 ;  /* 0x0000000712177211 */ /* 0x080fe400008f0eff */
[----:B------:R-:W-:Y:S02]  /*6640*/  LEA.HI.X.SX32 R21, R35, R7, 0x1, P2 ;  /* 0x0000000723157211 */ /* 0x000fe400010f0eff */
[-C--:B------:R-:W-:Y:S01]  /*6650*/  IADD3 R18, P1, PT, R17, R3.reuse, RZ ;  /* 0x0000000311127210 */ /* 0x080fe20007f3e0ff */
[----:B------:R-:W2:Y:S01]  /*6660*/  LDG.E.U8 R31, desc[UR8][R22.64] ;  /* 0x00000008161f7981 */ /* 0x000ea2000c1e1100 */
[----:B------:R-:W-:-:S02]  /*6670*/  IADD3 R24, P2, PT, R36, R3, RZ ;  /* 0x0000000324187210 */ /* 0x000fc40007f5e0ff */
[-C--:B------:R-:W-:Y:S01]  /*6680*/  LEA.HI.X.SX32 R19, R17, R7.reuse, 0x1, P1 ;  /* 0x0000000711137211 */ /* 0x080fe200008f0eff */
[----:B------:R0:W2:Y:S01]  /*6690*/  LDG.E.U8 R35, desc[UR8][R20.64] ;  /* 0x0000000814237981 */ /* 0x0000a2000c1e1100 */
[----:B------:R-:W-:-:S03]  /*66a0*/  LEA.HI.X.SX32 R25, R36, R7, 0x1, P2 ;  /* 0x0000000724197211 */ /* 0x000fc600010f0eff */
[----:B------:R1:W2:Y:S04]  /*66b0*/  LDG.E.U8 R36, desc[UR8][R18.64] ;  /* 0x0000000812247981 */ /* 0x0002a8000c1e1100 */
[----:B------:R-:W2:Y:S01]  /*66c0*/  LDG.E.U8 R24, desc[UR8][R24.64] ;  /* 0x0000000818187981 */ /* 0x000ea2000c1e1100 */
[----:B0-----:R-:W-:-:S04]  /*66d0*/  IADD3 R20, P1, PT, R16, R3, RZ ;  /* 0x0000000310147210 */ /* 0x001fc80007f3e0ff */
[----:B------:R-:W-:Y:S02]  /*66e0*/  LEA.HI.X.SX32 R21, R16, R7, 0x1, P1 ;  /* 0x0000000710157211 */ /* 0x000fe400008f0eff */
[-C--:B-1----:R-:W-:Y:S02]  /*66f0*/  IADD3 R18, P2, PT, R37, R3.reuse, RZ ;  /* 0x0000000325127210 */ /* 0x082fe40007f5e0ff */
[----:B------:R-:W-:Y:S01]  /*6700*/  IADD3 R16, P1, PT, R15, R3, RZ ;  /* 0x000000030f107210 */ /* 0x000fe20007f3e0ff */
[----:B------:R-:W2:Y:S01]  /*6710*/  LDG.E.U8 R25, desc[UR8][R20.64] ;  /* 0x0000000814197981 */ /* 0x000ea2000c1e1100 */
[-C--:B------:R-:W-:Y:S02]  /*6720*/  LEA.HI.X.SX32 R19, R37, R7.reuse, 0x1, P2 ;  /* 0x0000000725137211 */ /* 0x080fe400010f0eff */
[----:B------:R-:W-:Y:S02]  /*6730*/  LEA.HI.X.SX32 R17, R15, R7, 0x1, P1 ;  /* 0x000000070f117211 */ /* 0x000fe400008f0eff */
[C---:B------:R-:W-:Y:S01]  /*6740*/  IADD3 R22, P2, PT, R55.reuse, R3, RZ ;  /* 0x0000000337167210 */ /* 0x040fe20007f5e0ff */
[----:B------:R0:W2:Y:S03]  /*6750*/  LDG.E.U8 R37, desc[UR8][R18.64] ;  /* 0x0000000812257981 */ /* 0x0000a6000c1e1100 */
[----:B------:R-:W-:Y:S01]  /*6760*/  LEA.HI.X.SX32 R23, R55, R7, 0x1, P2 ;  /* 0x0000000737177211 */ /* 0x000fe200010f0eff */
[----:B------:R1:W2:Y:S01]  /*6770*/  LDG.E.U8 R52, desc[UR8][R16.64] ;  /* 0x0000000810347981 */ /* 0x0002a2000c1e1100 */
[----:B------:R-:W-:-:S03]  /*6780*/  IMAD R90, R89, R90, RZ ;  /* 0x0000005a595a7224 */ /* 0x000fc600078e02ff */
[----:B------:R-:W2:Y:S01]  /*6790*/  LDG.E.U8 R22, desc[UR8][R22.64] ;  /* 0x0000000816167981 */ /* 0x000ea2000c1e1100 */
[-C--:B0-----:R-:W-:Y:S02]  /*67a0*/  IADD3 R18, P1, PT, R14, R3.reuse, RZ ;  /* 0x000000030e127210 */ /* 0x081fe40007f3e0ff */
[----:B-1----:R-:W-:Y:S02]  /*67b0*/  IADD3 R16, P2, PT, R58, R3, RZ ;  /* 0x000000033a107210 */ /* 0x002fe40007f5e0ff */
[-C--:B------:R-:W-:Y:S02]  /*67c0*/  LEA.HI.X.SX32 R19, R14, R7.reuse, 0x1, P1 ;  /* 0x000000070e137211 */ /* 0x080fe400008f0eff */
[----:B------:R-:W-:Y:S02]  /*67d0*/  LEA.HI.X.SX32 R17, R58, R7, 0x1, P2 ;  /* 0x000000073a117211 */ /* 0x000fe400010f0eff */
[-C--:B------:R-:W-:Y:S01]  /*67e0*/  IADD3 R14, P1, PT, R13, R3.reuse, RZ ;  /* 0x000000030d0e7210 */ /* 0x080fe20007f3e0ff */
[----:B------:R-:W0:Y:S01]  /*67f0*/  S2R R89, SR_TID.X ;  /* 0x0000000000597919 */ /* 0x000e220000002100 */
[----:B------:R-:W-:-:S02]  /*6800*/  IADD3 R20, P2, PT, R70, R3, RZ ;  /* 0x0000000346147210 */ /* 0x000fc40007f5e0ff */
[-C--:B------:R-:W-:Y:S01]  /*6810*/  LEA.HI.X.SX32 R15, R13, R7.reuse, 0x1, P1 ;  /* 0x000000070d0f7211 */ /* 0x080fe200008f0eff */
[----:B------:R1:W2:Y:S01]  /*6820*/  LDG.E.U8 R54, desc[UR8][R16.64] ;  /* 0x0000000810367981 */ /* 0x0002a2000c1e1100 */
[----:B------:R-:W-:-:S03]  /*6830*/  LEA.HI.X.SX32 R21, R70, R7, 0x1, P2 ;  /* 0x0000000746157211 */ /* 0x000fc600010f0eff */
[----:B------:R1:W2:Y:S04]  /*6840*/  LDG.E.U8 R55, desc[UR8][R14.64] ;  /* 0x000000080e377981 */ /* 0x0002a8000c1e1100 */
[----:B------:R0:W2:Y:S01]  /*6850*/  LDG.E.U8 R23, desc[UR8][R18.64] ;  /* 0x0000000812177981 */ /* 0x0000a2000c1e1100 */
[----:B-1----:R-:W-:-:S03]  /*6860*/  IADD3 R16, P1, PT, R12, R3, RZ ;  /* 0x000000030c107210 */ /* 0x002fc60007f3e0ff */
[----:B------:R-:W2:Y:S01]  /*6870*/  LDG.E.U8 R20, desc[UR8][R20.64] ;  /* 0x0000000814147981 */ /* 0x000ea2000c1e1100 */
[----:B------:R-:W-:Y:S02]  /*6880*/  LEA.HI.X.SX32 R17, R12, R7, 0x1, P1 ;  /* 0x000000070c117211 */ /* 0x000fe400008f0eff */
[-C--:B------:R-:W-:Y:S02]  /*6890*/  IADD3 R14, P2, PT, R71, R3.reuse, RZ ;  /* 0x00000003470e7210 */ /* 0x080fe40007f5e0ff */
[----:B------:R-:W-:Y:S02]  /*68a0*/  IADD3 R12, P1, PT, R11, R3, RZ ;  /* 0x000000030b0c7210 */ /* 0x000fe40007f3e0ff */
[-C--:B------:R-:W-:Y:S02]  /*68b0*/  LEA.HI.X.SX32 R15, R71, R7.reuse, 0x1, P2 ;  /* 0x00000007470f7211 */ /* 0x080fe400010f0eff */
[----:B------:R-:W-:Y:S02]  /*68c0*/  LEA.HI.X.SX32 R13, R11, R7, 0x1, P1 ;  /* 0x000000070b0d7211 */ /* 0x000fe400008f0eff */
[C---:B0-----:R-:W-:Y:S01]  /*68d0*/  IADD3 R18, P2, PT, R72.reuse, R3, RZ ;  /* 0x0000000348127210 */ /* 0x041fe20007f5e0ff */
[----:B------:R-:W2:Y:S03]  /*68e0*/  LDG.E.U8 R21, desc[UR8][R14.64] ;  /* 0x000000080e157981 */ /* 0x000ea6000c1e1100 */
[----:B------:R-:W-:Y:S01]  /*68f0*/  LEA.HI.X.SX32 R19, R72, R7, 0x1, P2 ;  /* 0x0000000748137211 */ /* 0x000fe200010f0eff */
[----:B------:R0:W2:Y:S01]  /*6900*/  LDG.E.U8 R56, desc[UR8][R12.64] ;  /* 0x000000080c387981 */ /* 0x0000a2000c1e1100 */
[----:B------:R-:W-:-:S03]  /*6910*/  LEA.HI R89, R89, 0x17e, RZ, 0x1a ;  /* 0x0000017e59597811 */ /* 0x000fc600078fd0ff */
[----:B------:R1:W2:Y:S04]  /*6920*/  LDG.E.U8 R57, desc[UR8][R18.64] ;  /* 0x0000000812397981 */ /* 0x0002a8000c1e1100 */
[----:B------:R1:W2:Y:S01]  /*6930*/  LDG.E.U8 R11, desc[UR8][R16.64] ;  /* 0x00000008100b7981 */ /* 0x0002a2000c1e1100 */
[----:B0-----:R-:W-:-:S04]  /*6940*/  IADD3 R12, P2, PT, R90, R3, RZ ;  /* 0x000000035a0c7210 */ /* 0x001fc80007f5e0ff */
[----:B------:R-:W-:Y:S02]  /*6950*/  LEA.HI.X.SX32 R13, R90, R7, 0x1, P2 ;  /* 0x000000075a0d7211 */ /* 0x000fe400010f0eff */
[----:B------:R-:W0:Y:S01]  /*6960*/  S2R R90, SR_TID.X ;  /* 0x00000000005a7919 */ /* 0x000e220000002100 */
[----:B------:R-:W-:Y:S02]  /*6970*/  IMAD R88, R89, R88, RZ ;  /* 0x0000005859587224 */ /* 0x000fe400078e02ff */
[----:B------:R-:W0:Y:S01]  /*6980*/  LDC R89, c[0x0][0x3b8] ;  /* 0x0000ee00ff597b82 */ /* 0x000e220000000800 */
[-C--:B------:R-:W-:Y:S01]  /*6990*/  IADD3 R14, P1, PT, R5, R3.reuse, RZ ;  /* 0x00000003050e7210 */ /* 0x080fe20007f3e0ff */
[----:B------:R-:W2:Y:S01]  /*69a0*/  LDG.E.U8 R59, desc[UR8][R12.64] ;  /* 0x000000080c3b7981 */ /* 0x000ea2000c1e1100 */
[----:B-1----:R-:W-:-:S04]  /*69b0*/  IADD3 R18, P2, PT, R88, R3, RZ ;  /* 0x0000000358127210 */ /* 0x002fc80007f5e0ff */
[-C--:B------:R-:W-:Y:S02]  /*69c0*/  LEA.HI.X.SX32 R19, R88, R7.reuse, 0x1, P2 ;  /* 0x0000000758137211 */ /* 0x080fe400010f0eff */
[C---:B0-----:R-:W-:Y:S02]  /*69d0*/  LEA.HI R64, R90.reuse, 0x18e, RZ, 0x1a ;  /* 0x0000018e5a407811 */ /* 0x041fe400078fd0ff */
[----:B------:R-:W-:Y:S02]  /*69e0*/  LEA.HI R88, R90, 0x19e, RZ, 0x1a ;  /* 0x0000019e5a587811 */ /* 0x000fe400078fd0ff */
[----:B------:R-:W0:Y:S01]  /*69f0*/  LDC R90, c[0x0][0x3b8] ;  /* 0x0000ee00ff5a7b82 */ /* 0x000e220000000800 */
[----:B------:R-:W-:Y:S01]  /*6a00*/  LEA.HI.X.SX32 R15, R5, R7, 0x1, P1 ;  /* 0x00000007050f7211 */ /* 0x000fe200008f0eff */
[----:B------:R-:W-:-:S04]  /*6a10*/  IMAD R89, R64, R89, RZ ;  /* 0x0000005940597224 */ /* 0x000fc800078e02ff */
[----:B------:R1:W2:Y:S01]  /*6a20*/  LDG.E.U8 R58, desc[UR8][R14.64] ;  /* 0x000000080e3a7981 */ /* 0x0002a2000c1e1100 */
[-C--:B------:R-:W-:Y:S01]  /*6a30*/  IADD3 R16, P1, PT, R2, R3.reuse, RZ ;  /* 0x0000000302107210 */ /* 0x080fe20007f3e0ff */
[----:B0-----:R-:W-:Y:S02]  /*6a40*/  IMAD R90, R88, R90, RZ ;  /* 0x0000005a585a7224 */ /* 0x001fe400078e02ff */
[----:B------:R-:W0:Y:S01]  /*6a50*/  S2R R88, SR_TID.X ;  /* 0x0000000000587919 */ /* 0x000e220000002100 */
[----:B-1----:R-:W-:-:S04]  /*6a60*/  IADD3 R14, P2, PT, R89, R3, RZ ;  /* 0x00000003590e7210 */ /* 0x002fc80007f5e0ff */
[-C--:B------:R-:W-:Y:S02]  /*6a70*/  LEA.HI.X.SX32 R15, R89, R7.reuse, 0x1, P2 ;  /* 0x00000007590f7211 */ /* 0x080fe400010f0eff */
[----:B------:R-:W1:Y:S01]  /*6a80*/  LDC R89, c[0x0][0x3b8] ;  /* 0x0000ee00ff597b82 */ /* 0x000e620000000800 */
[----:B------:R-:W-:Y:S02]  /*6a90*/  LEA.HI.X.SX32 R17, R2, R7, 0x1, P1 ;  /* 0x0000000702117211 */ /* 0x000fe400008f0eff */
[C---:B------:R-:W-:Y:S01]  /*6aa0*/  IADD3 R12, P1, PT, R26.reuse, R3, RZ ;  /* 0x000000031a0c7210 */ /* 0x040fe20007f3e0ff */
[----:B------:R-:W-:Y:S03]  /*6ab0*/  STL.64 [R1+0x27d8], R78 ;  /* 0x0027d84e01007387 */ /* 0x000fe60000100a00 */
[----:B------:R-:W-:Y:S01]  /*6ac0*/  LEA.HI.X.SX32 R13, R26, R7, 0x1, P1 ;  /* 0x000000071a0d7211 */ /* 0x000fe200008f0eff */
[----:B------:R-:W2:Y:S04]  /*6ad0*/  LDG.E.U8 R62, desc[UR8][R14.64] ;  /* 0x000000080e3e7981 */ /* 0x000ea8000c1e1100 */
[----:B------:R3:W2:Y:S04]  /*6ae0*/  LDG.E.U8 R26, desc[UR8][R18.64] ;  /* 0x00000008121a7981 */ /* 0x0006a8000c1e1100 */
[----:B------:R0:W2:Y:S04]  /*6af0*/  LDG.E.U8 R61, desc[UR8][R12.64] ;  /* 0x000000080c3d7981 */ /* 0x0000a8000c1e1100 */
[----:B------:R1:W4:Y:S01]  /*6b00*/  LDG.E.U8 R60, desc[UR8][R16.64] ;  /* 0x00000008103c7981 */ /* 0x000322000c1e1100 */
[----:B---3--:R-:W-:-:S04]  /*6b10*/  IADD3 R18, P3, PT, R90, R3, RZ ;  /* 0x000000035a127210 */ /* 0x008fc80007f7e0ff */
[----:B------:R-:W-:Y:S02]  /*6b20*/  LEA.HI.X.SX32 R19, R90, R7, 0x1, P3 ;  /* 0x000000075a137211 */ /* 0x000fe400018f0eff */
[----:B0-----:R-:W-:Y:S01]  /*6b30*/  LEA.HI R90, R88, 0x1ae, RZ, 0x1a ;  /* 0x000001ae585a7811 */ /* 0x001fe200078fd0ff */
[----:B------:R-:W-:Y:S04]  /*6b40*/  STL.64 [R1+0x2810], R78 ;  /* 0x0028104e01007387 */ /* 0x000fe80000100a00 */
[----:B-1----:R-:W-:Y:S01]  /*6b50*/  IMAD R89, R90, R89, RZ ;  /* 0x000000595a597224 */ /* 0x002fe200078e02ff */
[----:B------:R-:W-:Y:S01]  /*6b60*/  STL.64 [R1+0x2828], R78 ;  /* 0x0028284e01007387 */ /* 0x000fe20000100a00 */
[----:B------:R-:W0:Y:S03]  /*6b70*/  LDC R90, c[0x0][0x3b8] ;  /* 0x0000ee00ff5a7b82 */ /* 0x000e260000000800 */
[C---:B------:R-:W-:Y:S01]  /*6b80*/  IADD3 R12, P2, PT, R89.reuse, R3, RZ ;  /* 0x00000003590c7210 */ /* 0x040fe20007f5e0ff */
[----:B------:R-:W-:Y:S03]  /*6b90*/  STL.64 [R1+0x2840], R78 ;  /* 0x0028404e01007387 */ /* 0x000fe60000100a00 */
[----:B------:R-:W-:Y:S01]  /*6ba0*/  LEA.HI.X.SX32 R13, R89, R7, 0x1, P2 ;  /* 0x00000007590d7211 */ /* 0x000fe200010f0eff */
[----:B------:R-:W-:Y:S01]  /*6bb0*/  STL.64 [R1+0x2858], R78 ;  /* 0x0028584e01007387 */ /* 0x000fe20000100a00 */
[----:B------:R-:W1:Y:S03]  /*6bc0*/  LDC R89, c[0x0][0x3b8] ;  /* 0x0000ee00ff597b82 */ /* 0x000e660000000800 */
[----:B------:R-:W-:Y:S04]  /*6bd0*/  STL.64 [R1+0x2870], R78 ;  /* 0x0028704e01007387 */ /* 0x000fe80000100a00 */
        /* <DEDUP_REMOVED lines=8> */
[----:B------:R-:W-:Y:S04]  /*6c60*/  STL [R1+0x281c], R82 ;  /* 0x00281c5201007387 */ /* 0x000fe80000100800 */
[----:B------:R-:W-:Y:S04]  /*6c70*/  STL [R1+0x2834], R82 ;  /* 0x0028345201007387 */ /* 0x000fe80000100800 */
[----:B------:R-:W-:Y:S04]  /*6c80*/  STL [R1+0x284c], R82 ;  /* 0x00284c5201007387 */ /* 0x000fe80000100800 */
[----:B------:R-:W-:Y:S04]  /*6c90*/  STL [R1+0x2864], R82 ;  /* 0x0028645201007387 */ /* 0x000fe80000100800 */
[----:B------:R-:W-:Y:S04]  /*6ca0*/  STL [R1+0x287c], R82 ;  /* 0x00287c5201007387 */ /* 0x000fe80000100800 */
[----:B------:R-:W-:Y:S04]  /*6cb0*/  STL [R1+0x2894], R82 ;  /* 0x0028945201007387 */ /* 0x000fe80000100800 */
[----:B------:R-:W-:Y:S01]  /*6cc0*/  STL [R1+0x28ac], R82 ;  /* 0x0028ac5201007387 */ /* 0x000fe20000100800 */
[----:B------:R-:W-:-:S03]  /*6cd0*/  LEA.HI R88, R88, 0x1be, RZ, 0x1a ;  /* 0x000001be58587811 */ /* 0x000fc600078fd0ff */
[----:B------:R-:W-:Y:S04]  /*6ce0*/  STL [R1+0x28c4], R82 ;  /* 0x0028c45201007387 */ /* 0x000fe80000100800 */
[----:B------:R-:W-:Y:S04]  /*6cf0*/  STL [R1+0x28dc], R82 ;  /* 0x0028dc5201007387 */ /* 0x000fe80000100800 */
[----:B------:R-:W-:Y:S04]  /*6d00*/  STL [R1+0x28f4], R82 ;  /* 0x0028f45201007387 */ /* 0x000fe80000100800 */
[----:B------:R-:W-:Y:S04]  /*6d10*/  STL.64 [R1+0x2908], R82 ;  /* 0x0029085201007387 */ /* 0x000fe80000100a00 */
[----:B------:R-:W-:Y:S01]  /*6d20*/  STL.64 [R1+0x27f0], R76 ;  /* 0x0027f04c01007387 */ /* 0x000fe20000100a00 */
[----:B0-----:R-:W-:-:S03]  /*6d30*/  IMAD R90, R88, R90, RZ ;  /* 0x0000005a585a7224 */ /* 0x001fc600078e02ff */
[----:B------:R-:W-:Y:S01]  /*6d40*/  STL.64 [R1+0x2808], R76 ;  /* 0x0028084c01007387 */ /* 0x000fe20000100a00 */
[----:B-1----:R-:W-:-:S03]  /*6d50*/  IMAD R89, R93, R89, RZ ;  /* 0x000000595d597224 */ /* 0x002fc600078e02ff */
[----:B------:R-:W-:Y:S04]  /*6d60*/  STL.64 [R1+0x2820], R76 ;  /* 0x0028204c01007387 */ /* 0x000fe80000100a00 */
[----:B------:R-:W-:Y:S04]  /*6d70*/  STL.64 [R1+0x2838], R76 ;  /* 0x0028384c01007387 */ /* 0x000fe80000100a00 */
[----:B------:R-:W-:Y:S04]  /*6d80*/  STL.64 [R1+0x2850], R76 ;  /* 0x0028504c01007387 */ /* 0x000fe80000100a00 */
[----:B------:R-:W-:Y:S01]  /*6d90*/  STL.64 [R1+0x2868], R76 ;  /* 0x0028684c01007387 */ /* 0x000fe20000100a00 */
[----:B------:R-:W-:-:S03]  /*6da0*/  IADD3 R14, P3, PT, R90, R3, RZ ;  /* 0x000000035a0e7210 */ /* 0x000fc60007f7e0ff */
[----:B------:R-:W-:Y:S01]  /*6db0*/  STL.64 [R1+0x2880], R76 ;  /* 0x0028804c01007387 */ /* 0x000fe20000100a00 */
[----:B------:R-:W0:Y:S03]  /*6dc0*/  S2R R93, SR_TID.X ;  /* 0x00000000005d7919 */ /* 0x000e260000002100 */
[----:B------:R-:W-:Y:S04]  /*6dd0*/  STL.64 [R1+0x2898], R76 ;  /* 0x0028984c01007387 */ /* 0x000fe80000100a00 */
[----:B------:R-:W-:Y:S04]  /*6de0*/  STL.64 [R1+0x28b0], R76 ;  /* 0x0028b04c01007387 */ /* 0x000fe80000100a00 */
[----:B------:R-:W-:Y:S01]  /*6df0*/  STL.64 [R1+0x28c8], R76 ;  /* 0x0028c84c01007387 */ /* 0x000fe20000100a00 */
[----:B------:R-:W-:-:S03]  /*6e00*/  LEA.HI.X.SX32 R15, R90, R7, 0x1, P3 ;  /* 0x000000075a0f7211 */ /* 0x000fc600018f0eff */
[----:B------:R-:W-:Y:S04]  /*6e10*/  STL.64 [R1+0x28e0], R76 ;  /* 0x0028e04c01007387 */ /* 0x000fe80000100a00 */
[----:B------:R1:W-:Y:S04]  /*6e20*/  STL.64 [R1+0x28f8], R76 ;  /* 0x0028f84c01007387 */ /* 0x0003e80000100a00 */
[----:B------:R-:W-:Y:S04]  /*6e30*/  STL.64 [R1+0x27d0], R74 ;  /* 0x0027d04a01007387 */ /* 0x000fe80000100a00 */
[----:B------:R-:W-:Y:S04]  /*6e40*/  STL.64 [R1+0x27c8], R70 ;  /* 0x0027c84601007387 */ /* 0x000fe80000100a00 */
[----:B------:R-:W3:Y:S01]  /*6e50*/  LDL.LU R90, [R1+0x294] ;  /* 0x00029400015a7983 */ /* 0x000ee20000300800 */
[----:B------:R-:W-:-:S03]  /*6e60*/  IADD3 R16, P1, PT, R4, R3, RZ ;  /* 0x0000000304107210 */ /* 0x000fc60007f3e0ff */
[----:B------:R-:W3:Y:S01]  /*6e70*/  LDG.E.U8 R64, desc[UR8][R18.64] ;  /* 0x0000000812407981 */ /* 0x000ee2000c1e1100 */
[----:B------:R-:W-:Y:S02]  /*6e80*/  LEA.HI.X.SX32 R17, R4, R7, 0x1, P1 ;  /* 0x0000000704117211 */ /* 0x000fe400008f0eff */
[----:B------:R-:W-:-:S03]  /*6e90*/  IADD3 R4, P1, PT, R8, R3, RZ ;  /* 0x0000000308047210 */ /* 0x000fc60007f3e0ff */
[----:B------:R1:W3:Y:S01]  /*6ea0*/  LDG.E.U8 R63, desc[UR8][R16.64] ;  /* 0x00000008103f7981 */ /* 0x0002e2000c1e1100 */
[----:B------:R-:W-:Y:S02]  /*6eb0*/  LEA.HI.X.SX32 R5, R8, R7, 0x1, P1 ;  /* 0x0000000708057211 */ /* 0x000fe400008f0eff */
[----:B0-----:R-:W-:Y:S01]  /*6ec0*/  LEA.HI R2, R93, 0x1de, RZ, 0x1a ;  /* 0x000001de5d027811 */ /* 0x001fe200078fd0ff */
[----:B------:R-:W3:Y:S04]  /*6ed0*/  LDG.E.U8 R18, desc[UR8][R14.64] ;  /* 0x000000080e127981 */ /* 0x000ee8000c1e1100 */
[----:B------:R0:W3:Y:S01]  /*6ee0*/  LDG.E.U8 R65, desc[UR8][R4.64] ;  /* 0x0000000804417981 */ /* 0x0000e2000c1e1100 */
[----:B-1----:R-:W-:-:S04]  /*6ef0*/  IADD3 R16, P1, PT, R10, R3, RZ ;  /* 0x000000030a107210 */ /* 0x002fc80007f3e0ff */
[----:B------:R-:W-:Y:S02]  /*6f00*/  LEA.HI.X.SX32 R17, R10, R7, 0x1, P1 ;  /* 0x000000070a117211 */ /* 0x000fe400008f0eff */
[----:B------:R1:W3:Y:S01]  /*6f10*/  LDG.E.U8 R10, desc[UR8][R12.64] ;  /* 0x000000080c0a7981 */ /* 0x0002e2000c1e1100 */
[-C--:B0-----:R-:W-:Y:S02]  /*6f20*/  IADD3 R4, P1, PT, R9, R3.reuse, RZ ;  /* 0x0000000309047210 */ /* 0x081fe40007f3e0ff */
[----:B------:R-:W-:Y:S02]  /*6f30*/  IADD3 R8, P2, PT, R0, R3, RZ ;  /* 0x0000000300087210 */ /* 0x000fe40007f5e0ff */
[----:B------:R-:W-:Y:S01]  /*6f40*/  LEA.HI R66, R93, 0x1ee, RZ, 0x1a ;  /* 0x000001ee5d427811 */ /* 0x000fe200078fd0ff */
[----:B------:R-:W-:Y:S01]  /*6f50*/  IMAD R68, R2, R67, RZ ;  /* 0x0000004302447224 */ /* 0x000fe200078e02ff */
[----:B------:R-:W-:Y:S01]  /*6f60*/  LEA.HI.X.SX32 R5, R9, R7, 0x1, P1 ;  /* 0x0000000709057211 */ /* 0x000fe200008f0eff */
[----:B------:R-:W3:Y:S01]  /*6f70*/  LDG.E.U8 R16, desc[UR8][R16.64] ;  /* 0x0000000810107981 */ /* 0x000ee2000c1e1100 */
[----:B-1----:R-:W-:-:S02]  /*6f80*/  IADD3 R12, P1, PT, R89, R3, RZ ;  /* 0x00000003590c7210 */ /* 0x002fc40007f3e0ff */
[-C--:B------:R-:W-:Y:S02]  /*6f90*/  LEA.HI.X.SX32 R9, R0, R7.reuse, 0x1, P2 ;  /* 0x0000000700097211 */ /* 0x080fe400010f0eff */
[----:B------:R-:W-:Y:S01]  /*6fa0*/  LEA.HI.X.SX32 R13, R89, R7, 0x1, P1 ;  /* 0x00000007590d7211 */ /* 0x000fe200008f0eff */
[----:B------:R-:W-:Y:S01]  /*6fb0*/  IMAD R66, R66, R69, RZ ;  /* 0x0000004542427224 */ /* 0x000fe200078e02ff */
[----:B------:R-:W3:Y:S04]  /*6fc0*/  LDG.E.U8 R0, desc[UR8][R4.64] ;  /* 0x0000000804007981 */ /* 0x000ee8000c1e1100 */
[----:B------:R0:W3:Y:S01]  /*6fd0*/  LDG.E.U8 R19, desc[UR8][R8.64] ;  /* 0x0000000808137981 */ /* 0x0000e2000c1e1100 */
[----:B------:R-:W-:-:S03]  /*6fe0*/  IADD3 R2, P3, PT, R66, R3, RZ ;  /* 0x0000000342027210 */ /* 0x000fc60007f7e0ff */
[----:B------:R1:W3:Y:S01]  /*6ff0*/  LDG.E.U8 R17, desc[UR8][R12.64] ;  /* 0x000000080c117981 */ /* 0x0002e2000c1e1100 */
[-C--:B------:R-:W-:Y:S02]  /*7000*/  IADD3 R14, P4, PT, R53, R3.reuse, RZ ;  /* 0x00000003350e7210 */ /* 0x080fe40007f9e0ff */
[-C--:B0-----:R-:W-:Y:S02]  /*7010*/  IADD3 R8, P1, PT, R68, R3.reuse, RZ ;  /* 0x0000000344087210 */ /* 0x081fe40007f3e0ff */
[-C--:B-1----:R-:W-:Y:S02]  /*7020*/  IADD3 R12, P2, PT, R6, R3.reuse, RZ ;  /* 0x00000003060c7210 */ /* 0x082fe40007f5e0ff */
[----:B------:R-:W-:Y:S02]  /*7030*/  IADD3 R4, P5, PT, R28, R3, RZ ;  /* 0x000000031c047210 */ /* 0x000fe40007fbe0ff */
[-C--:B------:R-:W-:Y:S02]  /*7040*/  LEA.HI.X.SX32 R9, R68, R7.reuse, 0x1, P1 ;  /* 0x0000000744097211 */ /* 0x080fe400008f0eff */
[----:B------:R-:W-:-:S02]  /*7050*/  LEA.HI.X.SX32 R13, R6, R7, 0x1, P2 ;  /* 0x00000007060d7211 */ /* 0x000fc400010f0eff */
[-C--:B------:R-:W-:Y:S01]  /*7060*/  LEA.HI.X.SX32 R3, R66, R7.reuse, 0x1, P3 ;  /* 0x0000000742037211 */ /* 0x080fe200018f0eff */
[----:B------:R-:W3:Y:S01]  /*7070*/  LDG.E.U8 R8, desc[UR8][R8.64] ;  /* 0x0000000808087981 */ /* 0x000ee2000c1e1100 */
[-C--:B------:R-:W-:Y:S02]  /*7080*/  LEA.HI.X.SX32 R15, R53, R7.reuse, 0x1, P4 ;  /* 0x00000007350f7211 */ /* 0x080fe400020f0eff */
[----:B------:R-:W-:Y:S01]  /*7090*/  LEA.HI.X.SX32 R5, R28, R7, 0x1, P5 ;  /* 0x000000071c057211 */ /* 0x000fe200028f0eff */
[----:B------:R-:W3:Y:S04]  /*70a0*/  LDG.E.U8 R12, desc[UR8][R12.64] ;  /* 0x000000080c0c7981 */ /* 0x000ee8000c1e1100 */
[----:B------:R0:W3:Y:S04]  /*70b0*/  LDG.E.U8 R6, desc[UR8][R2.64] ;  /* 0x0000000802067981 */ /* 0x0000e8000c1e1100 */
[----:B------:R-:W3:Y:S04]  /*70c0*/  LDG.E.U8 R14, desc[UR8][R14.64] ;  /* 0x000000080e0e7981 */ /* 0x000ee8000c1e1100 */
[----:B------:R-:W-:Y:S01]  /*70d0*/  STS.U8 [R87+UR4+0x30780], R82 ;  /* 0x0307805257007988 */ /* 0x000fe20008000004 */
[----:B------:R-:W-:Y:S01]  /*70e0*/  SHF.R.U32.HI R77, RZ, 0x5, R93 ;  /* 0x00000005ff4d7819 */ /* 0x000fe2000001165d */
[----:B0-----:R-:W0:Y:S02]  /*70f0*/  LDC R2, c[0x0][0x3c0] ;  /* 0x0000f000ff027b82 */ /* 0x001e240000000800 */
[----:B------:R1:W3:Y:S04]  /*7100*/  LDG.E.U8 R7, desc[UR8][R4.64] ;  /* 0x0000000804077981 */ /* 0x0002e8000c1e1100 */
[----:B------:R-:W-:Y:S02]  /*7110*/  STS.U8 [R87+UR4+0x30b80], R85 ;  /* 0x030b805557007988 */ /* 0x000fe40008000004 */
[----:B------:R-:W0:Y:S02]  /*7120*/  LDC R3, c[0x0][0x3c8] ;  /* 0x0000f200ff037b82 */ /* 0x000e240000000800 */
[----:B------:R-:W-:Y:S04]  /*7130*/  STS.U8 [R87+UR4+0x30f80], R86 ;  /* 0x030f805657007988 */ /* 0x000fe80008000004 */
[----:B------:R-:W-:Y:S01]  /*7140*/  STS.U8 [R87+UR4+0x31180], R27 ;  /* 0x0311801b57007988 */ /* 0x000fe20008000004 */
[----:B------:R-:W-:Y:S01]  /*7150*/  IMAD.SHL.U32 R28, R77, 0x200000, RZ ;  /* 0x002000004d1c7824 */ /* 0x000fe200078e00ff */
[----:B-1----:R-:W1:Y:S02]  /*7160*/  LDC.64 R4, c[0x0][0x388] ;  /* 0x0000e200ff047b82 */ /* 0x002e640000000a00 */
[----:B------:R-:W-:Y:S04]  /*7170*/  STS.U8 [R87+UR4+0x31380], R46 ;  /* 0x0313802e57007988 */ /* 0x000fe80008000004 */
[----:B------:R-:W-:Y:S01]  /*7180*/  STS.U8 [R87+UR4+0x31580], R47 ;  /* 0x0315802f57007988 */ /* 0x000fe20008000004 */
[----:B------:R-:W-:Y:S01]  /*7190*/  UMOV UR10, 0x1 ;  /* 0x00000001000a7882 */ /* 0x000fe20000000000 */
[----:B------:R-:W0:Y:S02]  /*71a0*/  LDC R13, c[0x0][0x3f0] ;  /* 0x0000fc00ff0d7b82 */ /* 0x000e240000000800 */
[----:B------:R-:W-:Y:S04]  /*71b0*/  STS.U8 [R87+UR4+0x31780], R48 ;  /* 0x0317803057007988 */ /* 0x000fe80008000004 */
[----:B------:R-:W-:Y:S01]  /*71c0*/  STS.U8 [R87+UR4+0x31980], R49 ;  /* 0x0319803157007988 */ /* 0x000fe20008000004 */
[----:B------:R-:W-:Y:S01]  /*71d0*/  PRMT R76, RZ, 0x7610, R76 ;  /* 0x00007610ff4c7816 */ /* 0x000fe2000000004c */
[----:B------:R-:W0:Y:S02]  /*71e0*/  LDC R15, c[0x0][0x3c8] ;  /* 0x0000f200ff0f7b82 */ /* 0x000e240000000800 */
[----:B--2---:R-:W-:Y:S04]  /*71f0*/  STS.U8 [R87+UR4+0x31b80], R50 ;  /* 0x031b803257007988 */ /* 0x004fe80008000004 */
        /* <DEDUP_REMOVED lines=12> */
[----:B------:R-:W-:Y:S04]  /*72c0*/  STS.U8 [R87+UR4+0x33580], R34 ;  /* 0x0335802257007988 */ /* 0x000fe80008000004 */
[----:B------:R-:W-:Y:S04]  /*72d0*/  STS.U8 [R87+UR4+0x33780], R30 ;  /* 0x0337801e57007988 */ /* 0x000fe80008000004 */
[----:B------:R-:W-:Y:S04]  /*72e0*/  STS.U8 [R87+UR4+0x33980], R31 ;  /* 0x0339801f57007988 */ /* 0x000fe80008000004 */
[----:B------:R-:W-:Y:S04]  /*72f0*/  STS.U8 [R87+UR4+0x33b80], R35 ;  /* 0x033b802357007988 */ /* 0x000fe80008000004 */
[----:B------:R-:W-:Y:S01]  /*7300*/  STS.U8 [R87+UR4+0x33d80], R36 ;  /* 0x033d802457007988 */ /* 0x000fe20008000004 */
[----:B------:R-:W-:-:S03]  /*7310*/  LOP3.LUT R28, R28, 0x600000, RZ, 0xc0, !PT ;  /* 0x006000001c1c7812 */ /* 0x000fc600078ec0ff */
[----:B------:R-:W-:Y:S04]  /*7320*/  STS.U8 [R87+UR4+0x33f80], R24 ;  /* 0x033f801857007988 */ /* 0x000fe80008000004 */
[----:B------:R-:W-:Y:S04]  /*7330*/  STS.U8 [R87+UR4+0x34180], R25 ;  /* 0x0341801957007988 */ /* 0x000fe80008000004 */
[----:B------:R-:W-:Y:S04]  /*7340*/  STS.U8 [R87+UR4+0x34380], R37 ;  /* 0x0343802557007988 */ /* 0x000fe80008000004 */
[----:B------:R-:W-:Y:S01]  /*7350*/  STS.U8 [R87+UR4+0x34580], R52 ;  /* 0x0345803457007988 */ /* 0x000fe20008000004 */
[----:B------:R-:W-:-:S03]  /*7360*/  R2UR UR6, R28 ;  /* 0x000000001c0672ca */ /* 0x000fc600000e0000 */
[----:B------:R2:W-:Y:S04]  /*7370*/  STS.U8 [R87+UR4+0x34780], R22 ;  /* 0x0347801657007988 */ /* 0x0005e80008000004 */
[----:B------:R-:W-:Y:S04]  /*7380*/  STS.U8 [R87+UR4+0x34980], R23 ;  /* 0x0349801757007988 */ /* 0x000fe80008000004 */
[----:B------:R-:W-:Y:S01]  /*7390*/  STS.U8 [R87+UR4+0x34b80], R54 ;  /* 0x034b803657007988 */ /* 0x000fe20008000004 */
[----:B------:R-:W-:Y:S01]  /*73a0*/  IMAD.U32 R77, RZ, RZ, UR4 ;  /* 0x00000004ff4d7e24 */ /* 0x000fe2000f8e00ff */
[----:B--2---:R-:W2:Y:S02]  /*73b0*/  LDC R22, c[0x0][0x3c8] ;  /* 0x0000f200ff167b82 */ /* 0x004ea40000000800 */
[----:B------:R-:W-:Y:S04]  /*73c0*/  STS.U8 [R87+UR4+0x34d80], R55 ;  /* 0x034d803757007988 */ /* 0x000fe80008000004 */
[----:B------:R-:W-:Y:S04]  /*73d0*/  STS.U8 [R87+UR4+0x34f80], R20 ;  /* 0x034f801457007988 */ /* 0x000fe80008000004 */
[----:B------:R4:W-:Y:S04]  /*73e0*/  STS.U8 [R87+UR4+0x35180], R11 ;  /* 0x0351800b57007988 */ /* 0x0009e80008000004 */
[----:B------:R0:W-:Y:S04]  /*73f0*/  STS.U8 [R87+UR4+0x35380], R21 ;  /* 0x0353801557007988 */ /* 0x0001e80008000004 */
[----:B------:R-:W-:Y:S01]  /*7400*/  STS.U8 [R87+UR4+0x35580], R56 ;  /* 0x0355803857007988 */ /* 0x000fe20008000004 */
[----:B------:R-:W-:Y:S01]  /*7410*/  VIADD R82, R77, 0x3a000 ;  /* 0x0003a0004d527836 */ /* 0x000fe20000000000 */
[----:B----4-:R-:W4:Y:S02]  /*7420*/  LDC R11, c[0x0][0x3c4] ;  /* 0x0000f100ff0b7b82 */ /* 0x010f240000000800 */
[----:B------:R-:W-:Y:S04]  /*7430*/  STS.U8 [R87+UR4+0x35780], R57 ;  /* 0x0357803957007988 */ /* 0x000fe80008000004 */
[----:B------:R-:W-:Y:S01]  /*7440*/  STS.U8 [R87+UR4+0x35980], R58 ;  /* 0x0359803a57007988 */ /* 0x000fe20008000004 */
[----:B---3--:R-:W-:Y:S01]  /*7450*/  R2UR UR5, R90 ;  /* 0x000000005a0572ca */ /* 0x008fe200000e0000 */
[----:B0-----:R-:W-:Y:S01]  /*7460*/  IMAD R3, R91, R3, RZ ;  /* 0x000000035b037224 */ /* 0x001fe200078e02ff */
[----:B------:R-:W0:Y:S01]  /*7470*/  S2R R90, SR_CTAID.Y ;  /* 0x00000000005a7919 */ /* 0x000e220000002600 */
[----:B------:R-:W3:Y:S01]  /*7480*/  LDC R21, c[0x0][0x3c8] ;  /* 0x0000f200ff157b82 */ /* 0x000ee20000000800 */
[----:B------:R-:W-:Y:S04]  /*7490*/  STS.U8 [R87+UR4+0x35b80], R59 ;  /* 0x035b803b57007988 */ /* 0x000fe80008000004 */
[----:B------:R-:W-:Y:S04]  /*74a0*/  STS.U8 [R87+UR4+0x35d80], R60 ;  /* 0x035d803c57007988 */ /* 0x000fe80008000004 */
[----:B------:R-:W-:Y:S01]  /*74b0*/  STS.U8 [R87+UR4+0x35f80], R26 ;  /* 0x035f801a57007988 */ /* 0x000fe20008000004 */
[----:B------:R-:W-:-:S03]  /*74c0*/  UIADD3 UR6, UPT, UPT, UR5, UR6, URZ ;  /* 0x0000000605067290 */ /* 0x000fc6000fffe0ff */
[----:B------:R-:W-:Y:S04]  /*74d0*/  STS.U8 [R87+UR4+0x36180], R61 ;  /* 0x0361803d57007988 */ /* 0x000fe80008000004 */
[----:B------:R-:W-:Y:S04]  /*74e0*/  STS.U8 [R87+UR4+0x36380], R62 ;  /* 0x0363803e57007988 */ /* 0x000fe80008000004 */
[----:B------:R-:W-:Y:S04]  /*74f0*/  STS.U8 [R87+UR4+0x36580], R63 ;  /* 0x0365803f57007988 */ /* 0x000fe80008000004 */
[----:B------:R-:W-:Y:S01]  /*7500*/  STS.U8 [R87+UR4+0x36780], R64 ;  /* 0x0367804057007988 */ /* 0x000fe20008000004 */
[----:B0-----:R-:W-:-:S03]  /*7510*/  IMAD R2, R90, R2, RZ ;  /* 0x000000025a027224 */ /* 0x001fc600078e02ff */
[----:B------:R-:W-:Y:S04]  /*7520*/  STS.U8 [R87+UR4+0x36980], R65 ;  /* 0x0369804157007988 */ /* 0x000fe80008000004 */
[----:B------:R-:W-:Y:S01]  /*7530*/  STS.U8 [R87+UR4+0x36b80], R10 ;  /* 0x036b800a57007988 */ /* 0x000fe20008000004 */
[----:B-1----:R-:W-:-:S03]  /*7540*/  IADD3 R85, P1, PT, R2, R4, RZ ;  /* 0x0000000402557210 */ /* 0x002fc60007f3e0ff */
[----:B------:R-:W-:Y:S01]  /*7550*/  STS.U8 [R87+UR4+0x36d80], R16 ;  /* 0x036d801057007988 */ /* 0x000fe20008000004 */
[----:B------:R-:W-:-:S03]  /*7560*/  LEA.HI.X.SX32 R9, R2, R5, 0x1, P1 ;  /* 0x0000000502097211 */ /* 0x000fc600008f0eff */
[----:B------:R-:W-:Y:S01]  /*7570*/  STS.U8 [R87+UR4+0x36f80], R18 ;  /* 0x036f801257007988 */ /* 0x000fe20008000004 */
[----:B------:R-:W-:-:S03]  /*7580*/  LOP3.LUT P1, RZ, R93, 0x7f, RZ, 0xc0, !PT ;  /* 0x0000007f5dff7812 */ /* 0x000fc6000782c0ff */
[----:B------:R0:W-:Y:S04]  /*7590*/  STS.U8 [R87+UR4+0x37180], R0 ;  /* 0x0371800057007988 */ /* 0x0001e80008000004 */
[----:B------:R-:W-:Y:S04]  /*75a0*/  STS.U8 [R87+UR4+0x37380], R17 ;  /* 0x0373801157007988 */ /* 0x000fe80008000004 */
[----:B------:R-:W-:Y:S01]  /*75b0*/  STS.U8 [R87+UR4+0x37580], R19 ;  /* 0x0375801357007988 */ /* 0x000fe20008000004 */
[----:B------:R-:W-:Y:S01]  /*75c0*/  STTM.x64 tmem[UR6], RZ ;  /* 0x000000ff000079ed */ /* 0x000fe20008340006 */
[----:B------:R-:W-:Y:S01]  /*75d0*/  STTM.x64 tmem[UR6+0x40], RZ ;  /* 0x000040ff000079ed */ /* 0x000fe20008340006 */
[----:B------:R-:W-:Y:S01]  /*75e0*/  STTM.x64 tmem[UR6+0x80], RZ ;  /* 0x000080ff000079ed */ /* 0x000fe20008340006 */
[----:B------:R-:W-:Y:S04]  /*75f0*/  STS.U8 [R87+UR4+0x37780], R8 ;  /* 0x0377800857007988 */ /* 0x000fe80008000004 */
[----:B------:R-:W-:Y:S04]  /*7600*/  STS.U8 [R87+UR4+0x37980], R12 ;  /* 0x0379800c57007988 */ /* 0x000fe80008000004 */
[----:B------:R-:W-:Y:S04]  /*7610*/  STS.U8 [R87+UR4+0x37b80], R6 ;  /* 0x037b800657007988 */ /* 0x000fe80008000004 */
[----:B------:R-:W-:Y:S01]  /*7620*/  STS.U8 [R87+UR4+0x37d80], R14 ;  /* 0x037d800e57007988 */ /* 0x000fe20008000004 */
[----:B------:R-:W-:Y:S03]  /*7630*/  STTM.x64 tmem[UR6+0xc0], RZ ;  /* 0x0000c0ff000079ed */ /* 0x000fe60008340006 */
[----:B------:R-:W-:Y:S01]  /*7640*/  STS.U8 [R87+UR4+0x37f80], R7 ;  /* 0x037f800757007988 */ /* 0x000fe20008000004 */
[----:B------:R-:W1:Y:S02]  /*7650*/  FENCE.VIEW.ASYNC.T ;  /* 0x00000000000073c6 */ /* 0x000e640000000200 */
[----:B-1----:R-:W-:Y:S01]  /*7660*/  VOTEU.ALL UP0, P1 ;  /* 0x0000000000ff7886 */ /* 0x002fe20000800000 */
[----:B------:R-:W-:-:S04]  /*7670*/  R2UR UR7, R82 ;  /* 0x00000000520772ca */ /* 0x000fc800000e0000 */
[----:B------:R-:W-:-:S04]  /*7680*/  @!UP0 UIADD3 UR12, UPT, UPT, -UR10, 0x100000, URZ ;  /* 0x001000000a0c8890 */ /* 0x000fc8000fffe1ff */
[----:B------:R-:W-:Y:S02]  /*7690*/  @!UP0 USHF.L.U32 UR13, UR12, 0xb, URZ ;  /* 0x0000000b0c0d8899 */ /* 0x000fe400080006ff */
[----:B------:R-:W-:Y:S01]  /*76a0*/  @!UP0 USHF.L.U32 UR12, UR12, 0x1, URZ ;  /* 0x000000010c0c8899 */ /* 0x000fe200080006ff */
[----:B------:R-:W-:Y:S01]  /*76b0*/  VOTEU.ALL UP1, P1 ;  /* 0x0000000000ff7886 */ /* 0x000fe20000820000 */
[----:B------:R-:W-:Y:S01]  /*76c0*/  BAR.SYNC.DEFER_BLOCKING 0x0 ;  /* 0x0000000000007b1d */ /* 0x000fe20000010000 */
[----:B--2---:R-:W-:Y:S01]  /*76d0*/  IMAD R4, R22, 0x80, R3 ;  /* 0x0000008016047824 */ /* 0x004fe200078e0203 */
[----:B------:R-:W-:Y:S01]  /*76e0*/  IADD3 R90, P2, PT, R3, R85, RZ ;  /* 0x00000055035a7210 */ /* 0x000fe20007f5e0ff */
[----:B----4-:R-:W-:-:S03]  /*76f0*/  IMAD.SHL.U32 R5, R11, 0x2, RZ ;  /* 0x000000020b057824 */ /* 0x010fc600078e00ff */
[C---:B------:R-:W-:Y:S02]  /*7700*/  IADD3 R88, P3, PT, R4.reuse, R85, RZ ;  /* 0x0000005504587210 */ /* 0x040fe40007f7e0ff */
[-C--:B------:R-:W-:Y:S02]  /*7710*/  LEA.HI.X.SX32 R91, R3, R9.reuse, 0x1, P2 ;  /* 0x00000009035b7211 */ /* 0x080fe400010f0eff */
[----:B------:R-:W-:Y:S01]  /*7720*/  ISETP.GT.AND P2, PT, R13, RZ, PT ;  /* 0x000000ff0d00720c */ /* 0x000fe20003f44270 */
[----:B------:R-:W1:Y:S02]  /*7730*/  FENCE.VIEW.ASYNC.S ;  /* 0x00000000000073c6 */ /* 0x000e640000000000 */
[----:B-1----:R1:W2:Y:S01]  /*7740*/  @!UP1 SYNCS.EXCH.64 URZ, [UR7], UR12 ;  /* 0x0000000c07ff95b2 */ /* 0x0022a20008000100 */
[----:B------:R-:W-:Y:S02]  /*7750*/  LEA.HI.X.SX32 R89, R4, R9, 0x1, P3 ;  /* 0x0000000904597211 */ /* 0x000fe400018f0eff */
[----:B------:R-:W-:-:S02]  /*7760*/  SHF.R.S32.HI R3, RZ, 0x1f, R5 ;  /* 0x0000001fff037819 */ /* 0x000fc40000011405 */
[----:B------:R-:W-:-:S05]  /*7770*/  IADD3 R78, P3, PT, R5, R90, RZ ;  /* 0x0000005a054e7210 */ /* 0x000fca0007f7e0ff */
[----:B------:R-:W-:Y:S01]  /*7780*/  IMAD.X R79, R3, 0x1, R91, P3 ;  /* 0x00000001034f7824 */ /* 0x000fe200018e065b */
[----:B--2---:R-:W-:Y:S06]  /*7790*/  BAR.SYNC.DEFER_BLOCKING 0x0 ;  /* 0x0000000000007b1d */ /* 0x004fec0000010000 */
[----:B------:R2:W4:Y:S01]  /*77a0*/  @P2 LDG.E.U8 R76, desc[UR8][R78.64] ;  /* 0x000000084e4c2981 */ /* 0x000522000c1e1100 */
[----:B0-----:R-:W-:-:S03]  /*77b0*/  IMAD R0, R15, 0x80, R4 ;  /* 0x000000800f007824 */ /* 0x001fc600078e0204 */
[----:B------:R-:W-:Y:S04]  /*77c0*/  STL.64 [R1+0x27c0], R46 ;  /* 0x0027c02e01007387 */ /* 0x000fe80000100a00 */
[----:B------:R-:W-:Y:S04]  /*77d0*/  STL [R1+0x24f4], R77 ;  /* 0x0024f44d01007387 */ /* 0x000fe80000100800 */
[----:B------:R0:W-:Y:S01]  /*77e0*/  STL [R1+0x318], R82 ;  /* 0x0003185201007387 */ /* 0x0001e20000100800 */
[----:B---3--:R-:W-:Y:S01]  /*77f0*/  IMAD R2, R21, 0x80, R0 ;  /* 0x0000008015027824 */ /* 0x008fe200078e0200 */
[----:B------:R-:W-:-:S02]  /*7800*/  IADD3 R86, P4, PT, R0, R85, RZ ;  /* 0x0000005500567210 */ /* 0x000fc40007f9e0ff */
[----:B0-----:R-:W-:Y:S01]  /*7810*/  IADD3 R82, P3, PT, R5, R88, RZ ;  /* 0x0000005805527210 */ /* 0x001fe20007f7e0ff */
[----:B------:R2:W-:Y:S01]  /*7820*/  STL.64 [R1+0x24b8], R78 ;  /* 0x0024b84e01007387 */ /* 0x0005e20000100a00 */
[----:B------:R-:W-:-:S03]  /*7830*/  IADD3 R84, P5, PT, R2, R85, RZ ;  /* 0x0000005502547210 */ /* 0x000fc60007fbe0ff */
[----:B------:R-:W-:Y:S01]  /*7840*/  IMAD.X R83, R3, 0x1, R89, P3 ;  /* 0x0000000103537824 */ /* 0x000fe200018e0659 */
[-C--:B------:R-:W-:Y:S02]  /*7850*/  LEA.HI.X.SX32 R87, R0, R9.reuse, 0x1, P4 ;  /* 0x0000000900577211 */ /* 0x080fe400020f0eff */
[----:B------:R-:W-:Y:S01]  /*7860*/  LEA.HI.X.SX32 R85, R2, R9, 0x1, P5 ;  /* 0x0000000902557211 */ /* 0x000fe200028f0eff */
[----:B------:R-:W0:Y:S01]  /*7870*/  LDC R0, c[0x0][0x3c4] ;  /* 0x0000f100ff007b82 */ /* 0x000e220000000800 */
[----:B------:R-:W-:Y:S01]  /*7880*/  STL.64 [R1+0x24b0], R82 ;  /* 0x0024b05201007387 */ /* 0x000fe20000100a00 */
[----:B--2---:R-:W-:Y:S02]  /*7890*/  IADD3 R78, P3, PT, R5, R86, RZ ;  /* 0x00000056054e7210 */ /* 0x004fe40007f7e0ff */
[----:B------:R-:W-:-:S03]  /*78a0*/  PRMT R7, RZ, 0x7610, R7 ;  /* 0x00007610ff077816 */ /* 0x000fc60000000007 */
[----:B------:R-:W-:-:S05]  /*78b0*/  IMAD.X R79, R3, 0x1, R87, P3 ;  /* 0x00000001034f7824 */ /* 0x000fca00018e0657 */
[----:B------:R-:W2:Y:S01]  /*78c0*/  @P2 LDG.E.U8 R7, desc[UR8][R78.64] ;  /* 0x000000084e072981 */ /* 0x000ea2000c1e1100 */
[----:B------:R-:W-:-:S06]  /*78d0*/  PRMT R9, RZ, 0x7610, R9 ;  /* 0x00007610ff097816 */ /* 0x000fcc0000000009 */
[----:B------:R-:W3:Y:S04]  /*78e0*/  @P2 LDG.E.U8 R9, desc[UR8][R82.64] ;  /* 0x0000000852092981 */ /* 0x000ee8000c1e1100 */
[----:B----4-:R4:W-:Y:S02]  /*78f0*/  STL [R1+0x1a0], R76 ;  /* 0x0001a04c01007387 */ /* 0x0109e40000100800 */
[----:B----4-:R-:W-:Y:S02]  /*7900*/  IADD3 R76, P4, PT, R5, R84, RZ ;  /* 0x00000054054c7210 */ /* 0x010fe40007f9e0ff */
[----:B------:R-:W-:-:S03]  /*7910*/  PRMT R5, RZ, 0x7610, R5 ;  /* 0x00007610ff057816 */ /* 0x000fc60000000005 */
[----:B------:R-:W-:-:S05]  /*7920*/  IMAD.X R77, R3, 0x1, R85, P4 ;  /* 0x00000001034d7824 */ /* 0x000fca00020e0655 */
[----:B------:R4:W2:Y:S04]  /*7930*/  @P2 LDG.E.U8 R5, desc[UR8][R76.64] ;  /* 0x000000084c052981 */ /* 0x0008a8000c1e1100 */
[----:B------:R-:W-:Y:S04]  /*7940*/  STL.64 [R1+0x24a8], R78 ;  /* 0x0024a84e01007387 */ /* 0x000fe80000100a00 */
[----:B------:R4:W-:Y:S01]  /*7950*/  STL.64 [R1+0x24a0], R76 ;  /* 0x0024a04c01007387 */ /* 0x0009e20000100a00 */
[----:B0-----:R-:W-:Y:S01]  /*7960*/  IMAD.SHL.U32 R3, R0, 0x8, RZ ;  /* 0x0000000800037824 */ /* 0x001fe200078e00ff */
[----:B------:R-:W-:Y:S01]  /*7970*/  PRMT R81, RZ, 0x7610, R81 ;  /* 0x00007610ff517816 */ /* 0x000fe20000000051 */
[----:B------:R-:W0:Y:S03]  /*7980*/  LDC R0, c[0x0][0x3c4] ;  /* 0x0000f100ff007b82 */ /* 0x000e260000000800 */
[----:B----4-:R-:W-:-:S02]  /*7990*/  IADD3 R76, P3, PT, R3, R90, RZ ;  /* 0x0000005a034c7210 */ /* 0x010fc40007f7e0ff */
[----:B------:R-:W-:Y:S02]  /*79a0*/  PRMT R14, RZ, 0x7610, R14 ;  /* 0x00007610ff0e7816 */ /* 0x000fe4000000000e */
[----:B------:R-:W-:Y:S02]  /*79b0*/  PRMT R70, RZ, 0x7610, R70 ;  /* 0x00007610ff467816 */ /* 0x000fe40000000046 */
[----:B------:R-:W-:Y:S02]  /*79c0*/  PRMT R2, RZ, 0x7610, R2 ;  /* 0x00007610ff027816 */ /* 0x000fe40000000002 */
[----:B------:R-:W-:Y:S01]  /*79d0*/  PRMT R11, RZ, 0x7610, R11 ;  /* 0x00007610ff0b7816 */ /* 0x000fe2000000000b */
[----:B--2---:R2:W-:Y:S04]  /*79e0*/  STL [R1+0x194], R5 ;  /* 0x0001940501007387 */ /* 0x0045e80000100800 */
[----:B------:R4:W-:Y:S01]  /*79f0*/  STL [R1+0x198], R7 ;  /* 0x0001980701007387 */ /* 0x0009e20000100800 */
[----:B--2---:R-:W2:Y:S01]  /*7a00*/  LDC R5, c[0x0][0x3c4] ;  /* 0x0000f100ff057b82 */ /* 0x004ea20000000800 */
[----:B----4-:R-:W-:-:S05]  /*7a10*/  SHF.R.S32.HI R7, RZ, 0x1f, R3 ;  /* 0x0000001fff077819 */ /* 0x010fca0000011403 */
[----:B------:R-:W-:Y:S01]  /*7a20*/  IMAD.X R77, R7, 0x1, R91, P3 ;  /* 0x00000001074d7824 */ /* 0x000fe200018e065b */
[----:B------:R-:W-:-:S04]  /*7a30*/  IADD3 R78, P3, PT, R3, R88, RZ ;  /* 0x00000058034e7210 */ /* 0x000fc80007f7e0ff */
[----:B------:R4:W-:Y:S04]  /*7a40*/  STL.64 [R1+0x2490], R76 ;  /* 0x0024904c01007387 */ /* 0x0009e80000100a00 */
[----:B------:R4:W3:Y:S01]  /*7a50*/  @P2 LDG.E.U8 R81, desc[UR8][R76.64] ;  /* 0x000000084c512981 */ /* 0x0008e2000c1e1100 */
[----:B------:R-:W-:Y:S01]  /*7a60*/  IMAD.X R79, R7, 0x1, R89, P3 ;  /* 0x00000001074f7824 */ /* 0x000fe200018e0659 */
[----:B----4-:R-:W-:Y:S01]  /*7a70*/  IADD3 R76, P4, PT, R3, R86, RZ ;  /* 0x00000056034c7210 */ /* 0x010fe20007f9e0ff */
[----:B--2---:R-:W-:-:S03]  /*7a80*/  IMAD R5, R5, 0x9, RZ ;  /* 0x0000000905057824 */ /* 0x004fc600078e02ff */
[----:B------:R-:W-:Y:S01]  /*7a90*/  STL.64 [R1+0x2488], R78 ;  /* 0x0024884e01007387 */ /* 0x000fe20000100a00 */
[----:B------:R-:W-:-:S03]  /*7aa0*/  IMAD.X R77, R7, 0x1, R87, P4 ;  /* 0x00000001074d7824 */ /* 0x000fc600020e0657 */
[----:B---3--:R2:W-:Y:S04]  /*7ab0*/  STL [R1+0x19c], R9 ;  /* 0x00019c0901007387 */ /* 0x0085e80000100800 */
[----:B------:R3:W-:Y:S04]  /*7ac0*/  STL.64 [R1+0x2480], R76 ;  /* 0x0024804c01007387 */ /* 0x0007e80000100a00 */
[----:B------:R3:W4:Y:S01]  /*7ad0*/  @P2 LDG.E.U8 R14, desc[UR8][R76.64] ;  /* 0x000000084c0e2981 */ /* 0x000722000c1e1100 */
[----:B--2---:R-:W-:-:S03]  /*7ae0*/  SHF.R.S32.HI R9, RZ, 0x1f, R5 ;  /* 0x0000001fff097819 */ /* 0x004fc60000011405 */
[----:B------:R2:W4:Y:S01]  /*7af0*/  @P2 LDG.E.U8 R70, desc[UR8][R78.64] ;  /* 0x000000084e462981 */ /* 0x000522000c1e1100 */
[C---:B---3--:R-:W-:Y:S02]  /*7b00*/  IADD3 R76, P5, PT, R5.reuse, R88, RZ ;  /* 0x00000058054c7210 */ /* 0x048fe40007fbe0ff */
[----:B--2---:R-:W-:-:S03]  /*7b10*/  IADD3 R78, P4, PT, R5, R90, RZ ;  /* 0x0000005a054e7210 */ /* 0x004fc60007f9e0ff */
[C---:B------:R-:W-:Y:S02]  /*7b20*/  IMAD.X R77, R9.reuse, 0x1, R89, P5 ;  /* 0x00000001094d7824 */ /* 0x040fe400028e0659 */
[----:B------:R-:W-:-:S03]  /*7b30*/  IMAD.X R79, R9, 0x1, R91, P4 ;  /* 0x00000001094f7824 */ /* 0x000fc600020e065b */
[----:B------:R2:W3:Y:S04]  /*7b40*/  @P2 LDG.E.U8 R2, desc[UR8][R76.64] ;  /* 0x000000084c022981 */ /* 0x0004e8000c1e1100 */
[----:B------:R-:W4:Y:S01]  /*7b50*/  @P2 LDG.E.U8 R11, desc[UR8][R78.64] ;  /* 0x000000084e0b2981 */ /* 0x000f22000c1e1100 */
[----:B------:R-:W-:Y:S01]  /*7b60*/  IADD3 R82, P3, PT, R3, R84, RZ ;  /* 0x0000005403527210 */ /* 0x000fe20007f7e0ff */
[----:B0-----:R-:W-:Y:S01]  /*7b70*/  IMAD R3, R0, 0xa, RZ ;  /* 0x0000000a00037824 */ /* 0x001fe200078e02ff */
[----:B------:R-:W-:Y:S01]  /*7b80*/  PRMT R6, RZ, 0x7610, R6 ;  /* 0x00007610ff067816 */ /* 0x000fe20000000006 */
[----:B------:R-:W0:Y:S02]  /*7b90*/  LDC R0, c[0x0][0x3c4] ;  /* 0x0000f100ff007b82 */ /* 0x000e240000000800 */
[----:B------:R-:W-:Y:S01]  /*7ba0*/  IMAD.X R83, R7, 0x1, R85, P3 ;  /* 0x0000000107537824 */ /* 0x000fe200018e0655 */
[----:B------:R-:W-:-:S04]  /*7bb0*/  SHF.R.S32.HI R7, RZ, 0x1f, R3 ;  /* 0x0000001fff077819 */ /* 0x000fc80000011403 */
[----:B------:R-:W-:Y:S04]  /*7bc0*/  STL.64 [R1+0x2478], R82 ;  /* 0x0024785201007387 */ /* 0x000fe80000100a00 */
[----:B------:R-:W-:Y:S04]  /*7bd0*/  STL.64 [R1+0x2470], R78 ;  /* 0x0024704e01007387 */ /* 0x000fe80000100a00 */
[----:B------:R2:W-:Y:S04]  /*7be0*/  STL.64 [R1+0x2468], R76 ;  /* 0x0024684c01007387 */ /* 0x0005e80000100a00 */
[----:B------:R1:W4:Y:S01]  /*7bf0*/  @P2 LDG.E.U8 R6, desc[UR8][R82.64] ;  /* 0x0000000852062981 */ /* 0x000322000c1e1100 */
[----:B------:R-:W-:-:S02]  /*7c00*/  PRMT R13, RZ, 0x7610, R13 ;  /* 0x00007610ff0d7816 */ /* 0x000fc4000000000d */
[----:B------:R-:W-:Y:S02]  /*7c10*/  PRMT R92, RZ, 0x7610, R92 ;  /* 0x00007610ff5c7816 */ /* 0x000fe4000000005c */
[----:B--2---:R-:W-:Y:S02]  /*7c20*/  IADD3 R76, P5, PT, R3, R90, RZ ;  /* 0x0000005a034c7210 */ /* 0x004fe40007fbe0ff */
[----:B-1----:R-:W-:-:S03]  /*7c30*/  IADD3 R82, P3, PT, R5, R86, RZ ;  /* 0x0000005605527210 */ /* 0x002fc60007f7e0ff */
[----:B------:R-:W-:Y:S02]  /*7c40*/  IMAD.X R77, R7, 0x1, R91, P5 ;  /* 0x00000001074d7824 */ /* 0x000fe400028e065b */
[----:B------:R-:W-:Y:S01]  /*7c50*/  IMAD.X R83, R9, 0x1, R87, P3 ;  /* 0x0000000109537824 */ /* 0x000fe200018e0657 */
[----:B------:R-:W-:Y:S02]  /*7c60*/  IADD3 R78, P4, PT, R5, R84, RZ ;  /* 0x00000054054e7210 */ /* 0x000fe40007f9e0ff */
[----:B------:R1:W2:Y:S04]  /*7c70*/  @P2 LDG.E.U8 R13, desc[UR8][R76.64] ;  /* 0x000000084c0d2981 */ /* 0x0002a8000c1e1100 */
[----:B------:R-:W2:Y:S01]  /*7c80*/  @P2 LDG.E.U8 R92, desc[UR8][R82.64] ;  /* 0x00000008525c2981 */ /* 0x000ea2000c1e1100 */
[----:B------:R-:W-:Y:S01]  /*7c90*/  IMAD.X R79, R9, 0x1, R85, P4 ;  /* 0x00000001094f7824 */ /* 0x000fe200020e0655 */
[----:B------:R-:W-:Y:S01]  /*7ca0*/  PRMT R15, RZ, 0x7610, R15 ;  /* 0x00007610ff0f7816 */ /* 0x000fe2000000000f */
[----:B------:R-:W0:Y:S01]  /*7cb0*/  LDC R9, c[0x0][0x3c4] ;  /* 0x0000f100ff097b82 */ /* 0x000e220000000800 */
[----:B------:R-:W-:-:S04]  /*7cc0*/  PRMT R5, RZ, 0x7610, R5 ;  /* 0x00007610ff057816 */ /* 0x000fc80000000005 */
[----:B------:R0:W2:Y:S04]  /*7cd0*/  @P2 LDG.E.U8 R15, desc[UR8][R78.64] ;  /* 0x000000084e0f2981 */ /* 0x0000a8000c1e1100 */
[----:B---3--:R3:W-:Y:S04]  /*7ce0*/  STL [R1+0x17c], R2 ;  /* 0x00017c0201007387 */ /* 0x0087e80000100800 */
[----:B----4-:R4:W-:Y:S04]  /*7cf0*/  STL [R1+0x180], R11 ;  /* 0x0001800b01007387 */ /* 0x0109e80000100800 */
[----:B------:R0:W-:Y:S01]  /*7d00*/  STL.64 [R1+0x2460], R82 ;  /* 0x0024605201007387 */ /* 0x0001e20000100a00 */
[----:B---3--:R-:W3:Y:S08]  /*7d10*/  LDC R2, c[0x0][0x3c4] ;  /* 0x0000f100ff027b82 */ /* 0x008ef00000000800 */
[----:B----4-:R-:W4:Y:S01]  /*7d20*/  LDC R11, c[0x0][0x3c4] ;  /* 0x0000f100ff0b7b82 */ /* 0x010f220000000800 */
[----:B0-----:R-:W3:Y:S04]  /*7d30*/  LDL.LU.64 R82, [R1+0x2908] ;  /* 0x0029080001527983 */ /* 0x001ee80000300a00 */
[----:B------:R-:W-:Y:S04]  /*7d40*/  STL.64 [R1+0x2458], R78 ;  /* 0x0024584e01007387 */ /* 0x000fe80000100a00 */
[----:B------:R1:W-:Y:S02]  /*7d50*/  STL.64 [R1+0x2450], R76 ;  /* 0x0024504c01007387 */ /* 0x0003e40000100a00 */
[----:B-1----:R-:W-:-:S05]  /*7d60*/  IADD3 R76, P4, PT, R3, R86, RZ ;  /* 0x00000056034c7210 */ /* 0x002fca0007f9e0ff */
[----:B------:R-:W-:-:S05]  /*7d70*/  IMAD.X R77, R7, 0x1, R87, P4 ;  /* 0x00000001074d7824 */ /* 0x000fca00020e0657 */
[----:B------:R0:W4:Y:S04]  /*7d80*/  @P2 LDG.E.U8 R5, desc[UR8][R76.64] ;  /* 0x000000084c052981 */ /* 0x000128000c1e1100 */
[----:B--2---:R1:W-:Y:S04]  /*7d90*/  STL [R1+0x170], R13 ;  /* 0x0001700d01007387 */ /* 0x0043e80000100800 */
[----:B------:R2:W-:Y:S01]  /*7da0*/  STL [R1+0x178], R92 ;  /* 0x0001785c01007387 */ /* 0x0005e20000100800 */
[----:B-1----:R-:W1:Y:S01]  /*7db0*/  LDC R13, c[0x0][0x3c4] ;  /* 0x0000f100ff0d7b82 */ /* 0x002e620000000800 */
[----:B--2---:R-:W-:-:S05]  /*7dc0*/  IADD3 R92, P3, PT, R3, R88, RZ ;  /* 0x00000058035c7210 */ /* 0x004fca0007f7e0ff */
[----:B------:R-:W-:Y:S01]  /*7dd0*/  IMAD.X R93, R7, 0x1, R89, P3 ;  /* 0x00000001075d7824 */ /* 0x000fe200018e0659 */
[----:B------:R-:W-:-:S05]  /*7de0*/  IADD3 R78, P3, PT, R3, R84, RZ ;  /* 0x00000054034e7210 */ /* 0x000fca0007f7e0ff */
[----:B------:R-:W-:Y:S01]  /*7df0*/  IMAD.X R79, R7, 0x1, R85, P3 ;  /* 0x00000001074f7824 */ /* 0x000fe200018e0655 */
[----:B------:R2:W-:Y:S04]  /*7e00*/  STL [R1+0x174], R15 ;  /* 0x0001740f01007387 */ /* 0x0005e80000100800 */
[----:B------:R-:W-:Y:S04]  /*7e10*/  STL.64 [R1+0x2448], R92 ;  /* 0x0024485c01007387 */ /* 0x000fe80000100a00 */
[----:B------:R0:W-:Y:S01]  /*7e20*/  STL.64 [R1+0x2440], R76 ;  /* 0x0024404c01007387 */ /* 0x0001e20000100a00 */
[----:B------:R-:W-:Y:S01]  /*7e30*/  PRMT R3, RZ, 0x7610, R3 ;  /* 0x00007610ff037816 */ /* 0x000fe20000000003 */
[----:B--2---:R-:W2:Y:S01]  /*7e40*/  LDC R15, c[0x0][0x3c4] ;  /* 0x0000f100ff0f7b82 */ /* 0x004ea20000000800 */
[----:B0-----:R-:W-:-:S02]  /*7e50*/  IADD3 R76, P4, PT, R88, R9, RZ ;  /* 0x00000009584c7210 */ /* 0x001fc40007f9e0ff */
[----:B---3--:R-:W-:Y:S02]  /*7e60*/  PRMT R82, RZ, 0x7610, R82 ;  /* 0x00007610ff527816 */ /* 0x008fe40000000052 */
[----:B------:R-:W-:-:S04]  /*7e70*/  PRMT R83, RZ, 0x7610, R83 ;  /* 0x00007610ff537816 */ /* 0x000fc80000000053 */
[----:B------:R-:W3:Y:S04]  /*7e80*/  @P2 LDG.E.U8 R82, desc[UR8][R78.64] ;  /* 0x000000084e522981 */ /* 0x000ee8000c1e1100 */
[----:B------:R4:W2:Y:S02]  /*7e90*/  @P2 LDG.E.U8 R83, desc[UR8][R92.64] ;  /* 0x000000085c532981 */ /* 0x0008a4000c1e1100 */
[----:B----4-:R-:W-:Y:S02]  /*7ea0*/  IADD3 R92, P3, PT, R90, R11, RZ ;  /* 0x0000000b5a5c7210 */ /* 0x010fe40007f7e0ff */
[----:B------:R0:W-:Y:S04]  /*7eb0*/  STL [R1+0x168], R5 ;  /* 0x0001680501007387 */ /* 0x0001e80000100800 */
[----:B------:R4:W-:Y:S01]  /*7ec0*/  STL.64 [R1+0x2438], R78 ;  /* 0x0024384e01007387 */ /* 0x0009e20000100a00 */
[----:B0-----:R-:W-:-:S02]  /*7ed0*/  SHF.R.S32.HI R5, RZ, 0x1f, R2 ;  /* 0x0000001fff057819 */ /* 0x001fc40000011402 */
[----:B------:R-:W-:-:S03]  /*7ee0*/  PRMT R2, RZ, 0x7610, R2 ;  /* 0x00007610ff027816 */ /* 0x000fc60000000002 */
[C---:B------:R-:W-:Y:S01]  /*7ef0*/  IMAD.X R77, R5.reuse, 0x1, R89, P4 ;  /* 0x00000001054d7824 */ /* 0x040fe200020e0659 */
[----:B----4-:R-:W4:Y:S01]  /*7f00*/  LDL.LU.64 R78, [R1+0x2900] ;  /* 0x00290000014e7983 */ /* 0x010f220000300a00 */
[----:B------:R-:W-:-:S03]  /*7f10*/  IMAD.X R93, R5, 0x1, R91, P3 ;  /* 0x00000001055d7824 */ /* 0x000fc600018e065b */
[----:B------:R0:W4:Y:S04]  /*7f20*/  @P2 LDG.E.U8 R2, desc[UR8][R76.64] ;  /* 0x000000084c022981 */ /* 0x000128000c1e1100 */
[----:B------:R-:W4:Y:S04]  /*7f30*/  @P2 LDG.E.U8 R3, desc[UR8][R92.64] ;  /* 0x000000085c032981 */ /* 0x000f28000c1e1100 */
[----:B------:R-:W-:Y:S04]  /*7f40*/  STL.64 [R1+0x24d8], R92 ;  /* 0x0024d85c01007387 */ /* 0x000fe80000100a00 */
[----:B---3--:R1:W-:Y:S04]  /*7f50*/  STL [R1+0x164], R82 ;  /* 0x0001645201007387 */ /* 0x0083e80000100800 */
[----:B--2---:R2:W-:Y:S01]  /*7f60*/  STL [R1+0x16c], R83 ;  /* 0x00016c5301007387 */ /* 0x0045e20000100800 */
[----:B-1----:R-:W-:-:S03]  /*7f70*/  IADD3 R82, P3, PT, R86, R13, RZ ;  /* 0x0000000d56527210 */ /* 0x002fc60007f7e0ff */
[----:B------:R0:W-:Y:S02]  /*7f80*/  STL.64 [R1+0x24d0], R76 ;  /* 0x0024d04c01007387 */ /* 0x0001e40000100a00 */
[----:B--2---:R-:W-:Y:S01]  /*7f90*/  IMAD.X R83, R5, 0x1, R87, P3 ;  /* 0x0000000105537824 */ /* 0x004fe200018e0657 */
[----:B0-----:R-:W-:-:S05]  /*7fa0*/  IADD3 R76, P3, PT, R84, R15, RZ ;  /* 0x0000000f544c7210 */ /* 0x001fca0007f7e0ff */
[----:B------:R-:W-:Y:S01]  /*7fb0*/  IMAD.X R77, R5, 0x1, R85, P3 ;  /* 0x00000001054d7824 */ /* 0x000fe200018e0655 */
[----:B----4-:R-:W-:Y:S01]  /*7fc0*/  PRMT R78, RZ, 0x7610, R78 ;  /* 0x00007610ff4e7816 */ /* 0x010fe2000000004e */
[----:B------:R0:W-:Y:S01]  /*7fd0*/  STL [R1+0x1ac], R2 ;  /* 0x0001ac0201007387 */ /* 0x0001e20000100800 */
[----:B------:R-:W-:-:S03]  /*7fe0*/  PRMT R79, RZ, 0x7610, R79 ;  /* 0x00007610ff4f7816 */ /* 0x000fc6000000004f */
[----:B------:R-:W-:Y:S04]  /*7ff0*/  STL.64 [R1+0x24c8], R82 ;  /* 0x0024c85201007387 */ /* 0x000fe80000100a00 */
[----:B------:R-:W-:Y:S01]  /*8000*/  STL [R1+0x1b0], R3 ;  /* 0x0001b00301007387 */ /* 0x000fe20000100800 */
[----:B------:R-:W-:Y:S01]  /*8010*/  PRMT R4, RZ, 0x7610, R4 ;  /* 0x00007610ff047816 */ /* 0x000fe20000000004 */
[----:B0-----:R-:W0:Y:S02]  /*8020*/  LDC R2, c[0x0][0x3c4] ;  /* 0x0000f100ff027b82 */ /* 0x001e240000000800 */
[----:B------:R1:W-:Y:S04]  /*8030*/  STL.64 [R1+0x24c0], R76 ;  /* 0x0024c04c01007387 */ /* 0x0003e80000100a00 */
[----:B------:R-:W2:Y:S04]  /*8040*/  @P2 LDG.E.U8 R78, desc[UR8][R76.64] ;  /* 0x000000084c4e2981 */ /* 0x000ea8000c1e1100 */
[----:B------:R3:W4:Y:S04]  /*8050*/  @P2 LDG.E.U8 R79, desc[UR8][R82.64] ;  /* 0x00000008524f2981 */ /* 0x000728000c1e1100 */
[----:B-1----:R-:W4:Y:S01]  /*8060*/  LDL.LU.64 R76, [R1+0x28f8] ;  /* 0x0028f800014c7983 */ /* 0x002f220000300a00 */
[----:B------:R-:W-:-:S05]  /*8070*/  IMAD.SHL.U32 R3, R0, 0x10, RZ ;  /* 0x0000001000037824 */ /* 0x000fca00078e00ff */
[----:B------:R-:W-:Y:S02]  /*8080*/  SHF.R.S32.HI R0, RZ, 0x1f, R3 ;  /* 0x0000001fff007819 */ /* 0x000fe40000011403 */
[----:B---3--:R-:W-:-:S05]  /*8090*/  IADD3 R82, P3, PT, R3, R90, RZ ;  /* 0x0000005a03527210 */ /* 0x008fca0007f7e0ff */
[----:B------:R-:W-:Y:S01]  /*80a0*/  IMAD.X R83, R0, 0x1, R91, P3 ;  /* 0x0000000100537824 */ /* 0x000fe200018e065b */
[----:B------:R-:W-:-:S04]  /*80b0*/  IADD3 R92, P4, PT, R3, R88, RZ ;  /* 0x00000058035c7210 */ /* 0x000fc80007f9e0ff */
[----:B------:R-:W-:Y:S01]  /*80c0*/  STL.64 [R1+0x2430], R82 ;  /* 0x0024305201007387 */ /* 0x000fe20000100a00 */
[----:B------:R-:W-:-:S05]  /*80d0*/  IMAD.X R93, R0, 0x1, R89, P4 ;  /* 0x00000001005d7824 */ /* 0x000fca00020e0659 */
[----:B------:R-:W3:Y:S04]  /*80e0*/  @P2 LDG.E.U8 R4, desc[UR8][R92.64] ;  /* 0x000000085c042981 */ /* 0x000ee8000c1e1100 */
[----:B--2---:R1:W-:Y:S04]  /*80f0*/  STL [R1+0x1a4], R78 ;  /* 0x0001a44e01007387 */ /* 0x0043e80000100800 */
[----:B----4-:R2:W-:Y:S01]  /*8100*/  STL [R1+0x1a8], R79 ;  /* 0x0001a84f01007387 */ /* 0x0105e20000100800 */
[----:B------:R-:W-:Y:S02]  /*8110*/  PRMT R77, RZ, 0x7610, R77 ;  /* 0x00007610ff4d7816 */ /* 0x000fe4000000004d */
[----:B-1----:R-:W-:-:S02]  /*8120*/  IADD3 R78, P3, PT, R3, R86, RZ ;  /* 0x00000056034e7210 */ /* 0x002fc40007f7e0ff */
[----:B------:R-:W-:Y:S02]  /*8130*/  PRMT R76, RZ, 0x7610, R76 ;  /* 0x00007610ff4c7816 */ /* 0x000fe4000000004c */
[----:B------:R1:W4:Y:S01]  /*8140*/  @P2 LDG.E.U8 R77, desc[UR8][R82.64] ;  /* 0x00000008524d2981 */ /* 0x000322000c1e1100 */
[----:B--2---:R-:W-:-:S05]  /*8150*/  IMAD.X R79, R0, 0x1, R87, P3 ;  /* 0x00000001004f7824 */ /* 0x004fca00018e0657 */
[----:B------:R-:W2:Y:S04]  /*8160*/  @P2 LDG.E.U8 R76, desc[UR8][R78.64] ;  /* 0x000000084e4c2981 */ /* 0x000ea8000c1e1100 */
[----:B------:R-:W1:Y:S04]  /*8170*/  LDL.LU R82, [R1+0x28f4] ;  /* 0x0028f40001527983 */ /* 0x000e680000300800 */
[----:B------:R0:W-:Y:S04]  /*8180*/  STL.64 [R1+0x2428], R92 ;  /* 0x0024285c01007387 */ /* 0x0001e80000100a00 */
[----:B---3--:R3:W-:Y:S01]  /*8190*/  STL [R1+0x15c], R4 ;  /* 0x00015c0401007387 */ /* 0x0087e20000100800 */
[----:B0-----:R-:W-:-:S03]  /*81a0*/  IADD3 R92, P3, PT, R3, R84, RZ ;  /* 0x00000054035c7210 */ /* 0x001fc60007f7e0ff */
[----:B------:R-:W-:Y:S01]  /*81b0*/  STL.64 [R1+0x2420], R78 ;  /* 0x0024204e01007387 */ /* 0x000fe20000100a00 */
[----:B------:R-:W-:Y:S01]  /*81c0*/  IMAD R2, R2, 0x11, RZ ;  /* 0x0000001102027824 */ /* 0x000fe200078e02ff */
[----:B---3--:R-:W0:Y:S01]  /*81d0*/  LDC R4, c[0x0][0x3c4] ;  /* 0x0000f100ff047b82 */ /* 0x008e220000000800 */
[----:B------:R-:W-:-:S05]  /*81e0*/  IMAD.X R93, R0, 0x1, R85, P3 ;  /* 0x00000001005d7824 */ /* 0x000fca00018e0655 */
[----:B------:R3:W-:Y:S01]  /*81f0*/  STL.64 [R1+0x2418], R92 ;  /* 0x0024185c01007387 */ /* 0x0007e20000100a00 */
[----:B-1----:R-:W-:-:S03]  /*8200*/  PRMT R82, RZ, 0x7610, R82 ;  /* 0x00007610ff527816 */ /* 0x002fc60000000052 */
[----:B--2---:R1:W-:Y:S04]  /*8210*/  STL [R1+0x158], R76 ;  /* 0x0001584c01007387 */ /* 0x0043e80000100800 */
[----:B----4-:R2:W-:Y:S04]  /*8220*/  STL [R1+0x160], R77 ;  /* 0x0001604d01007387 */ /* 0x0105e80000100800 */
[----:B------:R-:W4:Y:S04]  /*8230*/  @P2 LDG.E.U8 R82, desc[UR8][R92.64] ;  /* 0x000000085c522981 */ /* 0x000f28000c1e1100 */
[----:B---3--:R-:W3:Y:S01]  /*8240*/  LDL.LU R92, [R1+0x28f0] ;  /* 0x0028f000015c7983 */ /* 0x008ee20000300800 */
[----:B------:R-:W-:-:S02]  /*8250*/  SHF.R.S32.HI R0, RZ, 0x1f, R2 ;  /* 0x0000001fff007819 */ /* 0x000fc40000011402 */
[C---:B------:R-:W-:Y:S02]  /*8260*/  IADD3 R78, P3, PT, R2.reuse, R90, RZ ;  /* 0x0000005a024e7210 */ /* 0x040fe40007f7e0ff */
[----:B-1----:R-:W-:-:S03]  /*8270*/  IADD3 R76, P4, PT, R2, R88, RZ ;  /* 0x00000058024c7210 */ /* 0x002fc60007f9e0ff */
[C---:B------:R-:W-:Y:S01]  /*8280*/  IMAD.X R79, R0.reuse, 0x1, R91, P3 ;  /* 0x00000001004f7824 */ /* 0x040fe200018e065b */
[----:B------:R-:W-:Y:S01]  /*8290*/  PRMT R3, RZ, 0x7610, R3 ;  /* 0x00007610ff037816 */ /* 0x000fe20000000003 */
[----:B--2---:R-:W-:-:S03]  /*82a0*/  IMAD.X R77, R0, 0x1, R89, P4 ;  /* 0x00000001004d7824 */ /* 0x004fc600020e0659 */
[----:B------:R1:W-:Y:S04]  /*82b0*/  STL.64 [R1+0x2410], R78 ;  /* 0x0024104e01007387 */ /* 0x0003e80000100a00 */
[----:B------:R-:W2:Y:S04]  /*82c0*/  @P2 LDG.E.U8 R3, desc[UR8][R76.64] ;  /* 0x000000084c032981 */ /* 0x000ea8000c1e1100 */
[----:B----4-:R4:W-:Y:S01]  /*82d0*/  STL [R1+0x154], R82 ;  /* 0x0001545201007387 */ /* 0x0109e20000100800 */
[----:B---3--:R-:W-:-:S06]  /*82e0*/  PRMT R92, RZ, 0x7610, R92 ;  /* 0x00007610ff5c7816 */ /* 0x008fcc000000005c */
[----:B------:R-:W3:Y:S04]  /*82f0*/  @P2 LDG.E.U8 R92, desc[UR8][R78.64] ;  /* 0x000000084e5c2981 */ /* 0x000ee8000c1e1100 */
[----:B-1----:R-:W3:Y:S01]  /*8300*/  LDL.LU.64 R78, [R1+0x28e8] ;  /* 0x0028e800014e7983 */ /* 0x002ee20000300a00 */
[----:B----4-:R-:W-:-:S03]  /*8310*/  IADD3 R82, P3, PT, R2, R86, RZ ;  /* 0x0000005602527210 */ /* 0x010fc60007f7e0ff */
[----:B------:R1:W-:Y:S02]  /*8320*/  STL.64 [R1+0x2408], R76 ;  /* 0x0024084c01007387 */ /* 0x0003e40000100a00 */
[----:B------:R-:W-:Y:S02]  /*8330*/  IMAD.X R83, R0, 0x1, R87, P3 ;  /* 0x0000000100537824 */ /* 0x000fe400018e0657 */
[----:B--2---:R2:W-:Y:S01]  /*8340*/  STL [R1+0x14c], R3 ;  /* 0x00014c0301007387 */ /* 0x0045e20000100800 */
[----:B-1----:R-:W-:-:S03]  /*8350*/  IADD3 R76, P3, PT, R2, R84, RZ ;  /* 0x00000054024c7210 */ /* 0x002fc60007f7e0ff */
[----:B------:R-:W-:Y:S01]  /*8360*/  STL.64 [R1+0x2400], R82 ;  /* 0x0024005201007387 */ /* 0x000fe20000100a00 */
[----:B--2---:R-:W1:Y:S01]  /*8370*/  LDC R3, c[0x0][0x3c4] ;  /* 0x0000f100ff037b82 */ /* 0x004e620000000800 */
[----:B------:R-:W-:-:S05]  /*8380*/  IMAD.X R77, R0, 0x1, R85, P3 ;  /* 0x00000001004d7824 */ /* 0x000fca00018e0655 */
[----:B------:R2:W-:Y:S04]  /*8390*/  STL.64 [R1+0x23f8], R76 ;  /* 0x0023f84c01007387 */ /* 0x0005e80000100a00 */
[----:B---3--:R3:W-:Y:S01]  /*83a0*/  STL [R1+0x150], R92 ;  /* 0x0001505c01007387 */ /* 0x0087e20000100800 */
[----:B------:R-:W-:Y:S02]  /*83b0*/  PRMT R78, RZ, 0x7610, R78 ;  /* 0x00007610ff4e7816 */ /* 0x000fe4000000004e */
[----:B------:R-:W-:-:S04]  /*83c0*/  PRMT R79, RZ, 0x7610, R79 ;  /* 0x00007610ff4f7816 */ /* 0x000fc8000000004f */
[----:B------:R-:W4:Y:S04]  /*83d0*/  @P2 LDG.E.U8 R78, desc[UR8][R76.64] ;  /* 0x000000084c4e2981 */ /* 0x000f28000c1e1100 */
[----:B------:R1:W4:Y:S04]  /*83e0*/  @P2 LDG.E.U8 R79, desc[UR8][R82.64] ;  /* 0x00000008524f2981 */ /* 0x000328000c1e1100 */
[----:B--2---:R-:W2:Y:S01]  /*83f0*/  LDL.LU.64 R76, [R1+0x28e0] ;  /* 0x0028e000014c7983 */ /* 0x004ea20000300a00 */
[----:B0-----:R-:W-:-:S05]  /*8400*/  IMAD R2, R4, 0x12, RZ ;  /* 0x0000001204027824 */ /* 0x001fca00078e02ff */
[----:B------:R-:W-:Y:S02]  /*8410*/  SHF.R.S32.HI R0, RZ, 0x1f, R2 ;  /* 0x0000001fff007819 */ /* 0x000fe40000011402 */
[----:B-1----:R-:W-:-:S05]  /*8420*/  IADD3 R82, P3, PT, R2, R90, RZ ;  /* 0x0000005a02527210 */ /* 0x002fca0007f7e0ff */
[----:B------:R-:W-:Y:S01]  /*8430*/  IMAD.X R83, R0, 0x1, R91, P3 ;  /* 0x0000000100537824 */ /* 0x000fe200018e065b */
[----:B---3--:R-:W-:-:S04]  /*8440*/  IADD3 R92, P4, PT, R2, R88, RZ ;  /* 0x00000058025c7210 */ /* 0x008fc80007f9e0ff */
[----:B------:R-:W-:Y:S01]  /*8450*/  STL.64 [R1+0x23f0], R82 ;  /* 0x0023f05201007387 */ /* 0x000fe20000100a00 */
[----:B------:R-:W-:Y:S01]  /*8460*/  PRMT R4, RZ, 0x7610, R4 ;  /* 0x00007610ff047816 */ /* 0x000fe20000000004 */
[----:B------:R-:W-:-:S05]  /*8470*/  IMAD.X R93, R0, 0x1, R89, P4 ;  /* 0x00000001005d7824 */ /* 0x000fca00020e0659 */
[----:B------:R0:W3:Y:S04]  /*8480*/  @P2 LDG.E.U8 R4, desc[UR8][R92.64] ;  /* 0x000000085c042981 */ /* 0x0000e8000c1e1100 */
[----:B----4-:R1:W-:Y:S04]  /*8490*/  STL [R1+0x144], R78 ;  /* 0x0001444e01007387 */ /* 0x0103e80000100800 */
[----:B------:R4:W-:Y:S01]  /*84a0*/  STL [R1+0x148], R79 ;  /* 0x0001484f01007387 */ /* 0x0009e20000100800 */
[----:B--2---:R-:W-:Y:S02]  /*84b0*/  PRMT R77, RZ, 0x7610, R77 ;  /* 0x00007610ff4d7816 */ /* 0x004fe4000000004d */
[----:B-1----:R-:W-:-:S02]  /*84c0*/  IADD3 R78, P3, PT, R2, R86, RZ ;  /* 0x00000056024e7210 */ /* 0x002fc40007f7e0ff */
[----:B------:R-:W-:Y:S02]  /*84d0*/  PRMT R76, RZ, 0x7610, R76 ;  /* 0x00007610ff4c7816 */ /* 0x000fe4000000004c */
[----:B------:R1:W2:Y:S01]  /*84e0*/  @P2 LDG.E.U8 R77, desc[UR8][R82.64] ;  /* 0x00000008524d2981 */ /* 0x0002a2000c1e1100 */
[----:B----4-:R-:W-:-:S05]  /*84f0*/  IMAD.X R79, R0, 0x1, R87, P3 ;  /* 0x00000001004f7824 */ /* 0x010fca00018e0657 */
[----:B------:R-:W4:Y:S04]  /*8500*/  @P2 LDG.E.U8 R76, desc[UR8][R78.64] ;  /* 0x000000084e4c2981 */ /* 0x000f28000c1e1100 */
[----:B------:R-:W1:Y:S04]  /*8510*/  LDL.LU R82, [R1+0x28dc] ;  /* 0x0028dc0001527983 */ /* 0x000e680000300800 */
[----:B------:R0:W-:Y:S02]  /*8520*/  STL.64 [R1+0x23e8], R92 ;  /* 0x0023e85c01007387 */ /* 0x0001e40000100a00 */
[----:B0-----:R-:W-:-:S02]  /*8530*/  IADD3 R92, P3, PT, R2, R84, RZ ;  /* 0x00000054025c7210 */ /* 0x001fc40007f7e0ff */
[----:B---3--:R0:W-:Y:S03]  /*8540*/  STL [R1+0x13c], R4 ;  /* 0x00013c0401007387 */ /* 0x0081e60000100800 */
[----:B------:R-:W-:Y:S01]  /*8550*/  IMAD.X R93, R0, 0x1, R85, P3 ;  /* 0x00000001005d7824 */ /* 0x000fe200018e0655 */
[----:B------:R-:W-:Y:S04]  /*8560*/  STL.64 [R1+0x23e0], R78 ;  /* 0x0023e04e01007387 */ /* 0x000fe80000100a00 */
[----:B------:R3:W-:Y:S01]  /*8570*/  STL.64 [R1+0x23d8], R92 ;  /* 0x0023d85c01007387 */ /* 0x0007e20000100a00 */
[----:B-1----:R-:W-:-:S03]  /*8580*/  PRMT R82, RZ, 0x7610, R82 ;  /* 0x00007610ff527816 */ /* 0x002fc60000000052 */
[----:B----4-:R1:W-:Y:S01]  /*8590*/  STL [R1+0x138], R76 ;  /* 0x0001384c01007387 */ /* 0x0103e20000100800 */
[----:B------:R-:W-:Y:S01]  /*85a0*/  IMAD R2, R3, 0x18, RZ ;  /* 0x0000001803027824 */ /* 0x000fe200078e02ff */
[----:B0-----:R-:W0:Y:S02]  /*85b0*/  LDC R4, c[0x0][0x3c4] ;  /* 0x0000f100ff047b82 */ /* 0x001e240000000800 */
[----:B--2---:R2:W-:Y:S04]  /*85c0*/  STL [R1+0x140], R77 ;  /* 0x0001404d01007387 */ /* 0x0045e80000100800 */
        /* <DEDUP_REMOVED lines=113> */
[----:B------:R-:W-:Y:S01]  /*8ce0*/  IMAD.SHL.U32 R2, R3, 0x20, RZ ;  /* 0x0000002003027824 */ /* 0x000fe200078e00ff */
        /* <DEDUP_REMOVED lines=371> */
[----:B------:R-:W-:Y:S02]  /*a420*/  IMAD.X R77, R0, 0x1, R85, P3 ;  /* 0x00000001004d7824 */ /* 0x000fe400018e0655 */
[----:B---3--:R-:W-:Y:S04]  /*a430*/  STL [R1+0x34], R92 ;  /* 0x0000345c01007387 */ /* 0x008fe80000100800 */
[----:B------:R2:W-:Y:S01]  /*a440*/  STL.64 [R1+0x1f80], R76 ;  /* 0x001f804c01007387 */ /* 0x0005e20000100a00 */
[----:B------:R-:W-:Y:S02]  /*a450*/  PRMT R78, RZ, 0x7610, R78 ;  /* 0x00007610ff4e7816 */ /* 0x000fe4000000004e */
[----:B------:R-:W-:-:S04]  /*a460*/  PRMT R79, RZ, 0x7610, R79 ;  /* 0x00007610ff4f7816 */ /* 0x000fc8000000004f */
[----:B------:R-:W3:Y:S04]  /*a470*/  @P2 LDG.E.U8 R78, desc[UR8][R76.64] ;  /* 0x000000084c4e2981 */ /* 0x000ee8000c1e1100 */
[----:B------:R4:W3:Y:S04]  /*a480*/  @P2 LDG.E.U8 R79, desc[UR8][R82.64] ;  /* 0x00000008524f2981 */ /* 0x0008e8000c1e1100 */
[----:B--2---:R-:W2:Y:S01]  /*a490*/  LDL.LU.64 R76, [R1+0x2808] ;  /* 0x00280800014c7983 */ /* 0x004ea20000300a00 */
[----:B0-----:R-:W-:-:S05]  /*a4a0*/  IMAD R2, R4, 0x41, RZ ;  /* 0x0000004104027824 */ /* 0x001fca00078e02ff */
[----:B------:R-:W-:Y:S02]  /*a4b0*/  SHF.R.S32.HI R0, RZ, 0x1f, R2 ;  /* 0x0000001fff007819 */ /* 0x000fe40000011402 */
[----:B------:R-:W-:-:S05]  /*a4c0*/  IADD3 R92, P3, PT, R2, R90, RZ ;  /* 0x0000005a025c7210 */ /* 0x000fca0007f7e0ff */
[----:B------:R-:W-:Y:S01]  /*a4d0*/  IMAD.X R93, R0, 0x1, R91, P3 ;  /* 0x00000001005d7824 */ /* 0x000fe200018e065b */
[----:B----4-:R-:W-:-:S04]  /*a4e0*/  IADD3 R82, P4, PT, R2, R88, RZ ;  /* 0x0000005802527210 */ /* 0x010fc80007f9e0ff */
[----:B------:R-:W-:Y:S01]  /*a4f0*/  STL.64 [R1+0x1f78], R92 ;  /* 0x001f785c01007387 */ /* 0x000fe20000100a00 */
[----:B------:R-:W-:Y:S01]  /*a500*/  PRMT R4, RZ, 0x7610, R4 ;  /* 0x00007610ff047816 */ /* 0x000fe20000000004 */
[----:B------:R-:W-:-:S05]  /*a510*/  IMAD.X R83, R0, 0x1, R89, P4 ;  /* 0x0000000100537824 */ /* 0x000fca00020e0659 */
[----:B------:R0:W4:Y:S04]  /*a520*/  @P2 LDG.E.U8 R4, desc[UR8][R82.64] ;  /* 0x0000000852042981 */ /* 0x000128000c1e1100 */
[----:B---3--:R3:W-:Y:S04]  /*a530*/  STL [R1+0x28], R78 ;  /* 0x0000284e01007387 */ /* 0x0087e80000100800 */
[----:B------:R0:W-:Y:S01]  /*a540*/  STL [R1+0x2c], R79 ;  /* 0x00002c4f01007387 */ /* 0x0001e20000100800 */
[----:B--2---:R-:W-:Y:S02]  /*a550*/  PRMT R77, RZ, 0x7610, R77 ;  /* 0x00007610ff4d7816 */ /* 0x004fe4000000004d */
[----:B---3--:R-:W-:-:S04]  /*a560*/  IADD3 R78, P3, PT, R2, R86, RZ ;  /* 0x00000056024e7210 */ /* 0x008fc80007f7e0ff */
[----:B------:R2:W3:Y:S01]  /*a570*/  @P2 LDG.E.U8 R77, desc[UR8][R92.64] ;  /* 0x000000085c4d2981 */ /* 0x0004e2000c1e1100 */
[----:B------:R-:W-:Y:S01]  /*a580*/  PRMT R76, RZ, 0x7610, R76 ;  /* 0x00007610ff4c7816 */ /* 0x000fe2000000004c */
[----:B0-----:R-:W-:-:S05]  /*a590*/  IMAD.X R79, R0, 0x1, R87, P3 ;  /* 0x00000001004f7824 */ /* 0x001fca00018e0657 */
[----:B------:R-:W2:Y:S04]  /*a5a0*/  @P2 LDG.E.U8 R76, desc[UR8][R78.64] ;  /* 0x000000084e4c2981 */ /* 0x000ea8000c1e1100 */
[----:B------:R-:W2:Y:S04]  /*a5b0*/  LDL.LU R92, [R1+0x2800] ;  /* 0x00280000015c7983 */ /* 0x000ea80000300800 */
[----:B------:R0:W-:Y:S02]  /*a5c0*/  STL.64 [R1+0x1f70], R82 ;  /* 0x001f705201007387 */ /* 0x0001e40000100a00 */
[----:B0-----:R-:W-:-:S05]  /*a5d0*/  IADD3 R82, P3, PT, R2, R84, RZ ;  /* 0x0000005402527210 */ /* 0x001fca0007f7e0ff */
[----:B------:R-:W-:Y:S01]  /*a5e0*/  IMAD.X R83, R0, 0x1, R85, P3 ;  /* 0x0000000100537824 */ /* 0x000fe200018e0655 */
[----:B----4-:R0:W-:Y:S04]  /*a5f0*/  STL [R1+0x20], R4 ;  /* 0x0000200401007387 */ /* 0x0101e80000100800 */
[----:B------:R-:W-:Y:S01]  /*a600*/  STL.64 [R1+0x1f68], R78 ;  /* 0x001f684e01007387 */ /* 0x000fe20000100a00 */
[----:B--2---:R-:W-:-:S03]  /*a610*/  PRMT R92, RZ, 0x7610, R92 ;  /* 0x00007610ff5c7816 */ /* 0x004fc6000000005c */
[----:B------:R-:W-:Y:S01]  /*a620*/  STL [R1+0x1c], R76 ;  /* 0x00001c4c01007387 */ /* 0x000fe20000100800 */
[----:B-1----:R-:W-:Y:S01]  /*a630*/  IMAD R2, R3, 0x42, RZ ;  /* 0x0000004203027824 */ /* 0x002fe200078e02ff */
[----:B0-----:R-:W0:Y:S02]  /*a640*/  LDC R4, c[0x0][0x3c4] ;  /* 0x0000f100ff047b82 */ /* 0x001e240000000800 */
[----:B------:R-:W2:Y:S04]  /*a650*/  @P2 LDG.E.U8 R92, desc[UR8][R82.64] ;  /* 0x00000008525c2981 */ /* 0x000ea8000c1e1100 */
[----:B---3--:R-:W-:Y:S04]  /*a660*/  STL [R1+0x24], R77 ;  /* 0x0000244d01007387 */ /* 0x008fe80000100800 */
[----:B------:R1:W-:Y:S04]  /*a670*/  STL.64 [R1+0x1f60], R82 ;  /* 0x001f605201007387 */ /* 0x0003e80000100a00 */
[----:B-1----:R-:W3:Y:S01]  /*a680*/  LDL.LU.64 R82, [R1+0x27f8] ;  /* 0x0027f80001527983 */ /* 0x002ee20000300a00 */
[----:B------:R-:W-:-:S02]  /*a690*/  SHF.R.S32.HI R0, RZ, 0x1f, R2 ;  /* 0x0000001fff007819 */ /* 0x000fc40000011402 */
[C---:B------:R-:W-:Y:S02]  /*a6a0*/  IADD3 R76, P3, PT, R2.reuse, R90, RZ ;  /* 0x0000005a024c7210 */ /* 0x040fe40007f7e0ff */
[----:B------:R-:W-:Y:S02]  /*a6b0*/  IADD3 R78, P4, PT, R2, R88, RZ ;  /* 0x00000058024e7210 */ /* 0x000fe40007f9e0ff */
[----:B------:R-:W-:Y:S01]  /*a6c0*/  PRMT R3, RZ, 0x7610, R3 ;  /* 0x00007610ff037816 */ /* 0x000fe20000000003 */
[C---:B------:R-:W-:Y:S02]  /*a6d0*/  IMAD.X R77, R0.reuse, 0x1, R91, P3 ;  /* 0x00000001004d7824 */ /* 0x040fe400018e065b */
[----:B------:R-:W-:-:S03]  /*a6e0*/  IMAD.X R79, R0, 0x1, R89, P4 ;  /* 0x00000001004f7824 */ /* 0x000fc600020e0659 */
[----:B------:R-:W-:Y:S04]  /*a6f0*/  STL.64 [R1+0x1f58], R76 ;  /* 0x001f584c01007387 */ /* 0x000fe80000100a00 */
[----:B------:R-:W4:Y:S04]  /*a700*/  @P2 LDG.E.U8 R3, desc[UR8][R78.64] ;  /* 0x000000084e032981 */ /* 0x000f28000c1e1100 */
[----:B--2---:R1:W-:Y:S02]  /*a710*/  STL [R1+0x18], R92 ;  /* 0x0000185c01007387 */ /* 0x0043e40000100800 */
[----:B-1----:R-:W-:-:S05]  /*a720*/  IADD3 R92, P3, PT, R2, R86, RZ ;  /* 0x00000056025c7210 */ /* 0x002fca0007f7e0ff */
[----:B------:R-:W-:Y:S01]  /*a730*/  IMAD.X R93, R0, 0x1, R87, P3 ;  /* 0x00000001005d7824 */ /* 0x000fe200018e0657 */
[----:B---3--:R-:W-:Y:S02]  /*a740*/  PRMT R82, RZ, 0x7610, R82 ;  /* 0x00007610ff527816 */ /* 0x008fe40000000052 */
[----:B------:R-:W-:-:S04]  /*a750*/  PRMT R83, RZ, 0x7610, R83 ;  /* 0x00007610ff537816 */ /* 0x000fc80000000053 */
[----:B------:R1:W2:Y:S04]  /*a760*/  @P2 LDG.E.U8 R82, desc[UR8][R92.64] ;  /* 0x000000085c522981 */ /* 0x0002a8000c1e1100 */
[----:B------:R-:W3:Y:S04]  /*a770*/  @P2 LDG.E.U8 R83, desc[UR8][R76.64] ;  /* 0x000000084c532981 */ /* 0x000ee8000c1e1100 */
[----:B------:R-:W3:Y:S04]  /*a780*/  LDL.LU.64 R76, [R1+0x27f0] ;  /* 0x0027f000014c7983 */ /* 0x000ee80000300a00 */
[----:B------:R0:W-:Y:S04]  /*a790*/  STL.64 [R1+0x1f50], R78 ;  /* 0x001f504e01007387 */ /* 0x0001e80000100a00 */
[----:B----4-:R4:W-:Y:S01]  /*a7a0*/  STL [R1+0x10], R3 ;  /* 0x0000100301007387 */ /* 0x0109e20000100800 */
[----:B0-----:R-:W-:Y:S01]  /*a7b0*/  IADD3 R78, P3, PT, R2, R84, RZ ;  /* 0x00000054024e7210 */ /* 0x001fe20007f7e0ff */
[----:B------:R-:W-:-:S02]  /*a7c0*/  IMAD R2, R4, 0x48, RZ ;  /* 0x0000004804027824 */ /* 0x000fc400078e02ff */
[----:B------:R1:W-:Y:S01]  /*a7d0*/  STL.64 [R1+0x1f48], R92 ;  /* 0x001f485c01007387 */ /* 0x0003e20000100a00 */
[----:B------:R-:W-:Y:S01]  /*a7e0*/  PRMT R5, RZ, 0x7610, R5 ;  /* 0x00007610ff057816 */ /* 0x000fe20000000005 */
[----:B----4-:R-:W0:Y:S01]  /*a7f0*/  LDC R3, c[0x0][0x3c4] ;  /* 0x0000f100ff037b82 */ /* 0x010e220000000800 */
[----:B------:R-:W-:Y:S01]  /*a800*/  IMAD.X R79, R0, 0x1, R85, P3 ;  /* 0x00000001004f7824 */ /* 0x000fe200018e0655 */
[----:B------:R-:W-:Y:S02]  /*a810*/  SHF.R.S32.HI R0, RZ, 0x1f, R2 ;  /* 0x0000001fff007819 */ /* 0x000fe40000011402 */
[----:B-1----:R-:W-:Y:S02]  /*a820*/  IADD3 R92, P3, PT, R2, R90, RZ ;  /* 0x0000005a025c7210 */ /* 0x002fe40007f7e0ff */
[----:B------:R-:W-:Y:S03]  /*a830*/  STL.64 [R1+0x1f40], R78 ;  /* 0x001f404e01007387 */ /* 0x000fe60000100a00 */
[----:B------:R-:W-:-:S05]  /*a840*/  IMAD.X R93, R0, 0x1, R91, P3 ;  /* 0x00000001005d7824 */ /* 0x000fca00018e065b */
[----:B------:R-:W4:Y:S04]  /*a850*/  @P2 LDG.E.U8 R5, desc[UR8][R92.64] ;  /* 0x000000085c052981 */ /* 0x000f28000c1e1100 */
[----:B--2---:R-:W-:Y:S04]  /*a860*/  STL [R1+0xc], R82 ;  /* 0x00000c5201007387 */ /* 0x004fe80000100800 */
[----:B---3--:R-:W-:Y:S04]  /*a870*/  STL [R1+0x14], R83 ;  /* 0x0000145301007387 */ /* 0x008fe80000100800 */
[----:B------:R1:W-:Y:S04]  /*a880*/  STL.64 [R1+0x1f38], R92 ;  /* 0x001f385c01007387 */ /* 0x0003e80000100a00 */
[----:B-1----:R-:W2:Y:S01]  /*a890*/  LDL.LU.64 R92, [R1+0x27e8] ;  /* 0x0027e800015c7983 */ /* 0x002ea20000300a00 */
[----:B------:R-:W-:-:S02]  /*a8a0*/  PRMT R74, RZ, 0x7610, R74 ;  /* 0x00007610ff4a7816 */ /* 0x000fc4000000004a */
[----:B------:R-:W-:-:S04]  /*a8b0*/  IADD3 R82, P4, PT, R2, R88, RZ ;  /* 0x0000005802527210 */ /* 0x000fc80007f9e0ff */
[----:B------:R1:W3:Y:S01]  /*a8c0*/  @P2 LDG.E.U8 R74, desc[UR8][R78.64] ;  /* 0x000000084e4a2981 */ /* 0x0002e2000c1e1100 */
[----:B------:R-:W-:Y:S01]  /*a8d0*/  PRMT R4, RZ, 0x7610, R4 ;  /* 0x00007610ff047816 */ /* 0x000fe20000000004 */
[----:B------:R-:W-:-:S05]  /*a8e0*/  IMAD.X R83, R0, 0x1, R89, P4 ;  /* 0x0000000100537824 */ /* 0x000fca00020e0659 */
[----:B------:R-:W3:Y:S01]  /*a8f0*/  @P2 LDG.E.U8 R4, desc[UR8][R82.64] ;  /* 0x0000000852042981 */ /* 0x000ee2000c1e1100 */
[----:B-1----:R-:W-:-:S05]  /*a900*/  IADD3 R78, P3, PT, R2, R86, RZ ;  /* 0x00000056024e7210 */ /* 0x002fca0007f7e0ff */
[----:B------:R-:W-:Y:S01]  /*a910*/  IMAD.X R79, R0, 0x1, R87, P3 ;  /* 0x00000001004f7824 */ /* 0x000fe200018e0657 */
[----:B--2---:R-:W-:-:S06]  /*a920*/  PRMT R93, RZ, 0x7610, R93 ;  /* 0x00007610ff5d7816 */ /* 0x004fcc000000005d */
[----:B------:R-:W2:Y:S04]  /*a930*/  @P2 LDG.E.U8 R93, desc[UR8][R78.64] ;  /* 0x000000084e5d2981 */ /* 0x000ea8000c1e1100 */
[----:B------:R1:W-:Y:S01]  /*a940*/  STL.64 [R1+0x1f30], R82 ;  /* 0x001f305201007387 */ /* 0x0003e20000100a00 */
[----:B------:R-:W-:-:S03]  /*a950*/  PRMT R92, RZ, 0x7610, R92 ;  /* 0x00007610ff5c7816 */ /* 0x000fc6000000005c */
[----:B---3--:R3:W-:Y:S01]  /*a960*/  STL [R1], R4 ;  /* 0x0000000401007387 */ /* 0x0087e20000100800 */
[----:B-1----:R-:W-:-:S03]  /*a970*/  IADD3 R82, P3, PT, R2, R84, RZ ;  /* 0x0000005402527210 */ /* 0x002fc60007f7e0ff */
[----:B------:R-:W-:Y:S01]  /*a980*/  STL.64 [R1+0x1f28], R78 ;  /* 0x001f284e01007387 */ /* 0x000fe20000100a00 */
[----:B---3--:R-:W1:Y:S01]  /*a990*/  LDC R4, c[0x0][0x3c4] ;  /* 0x0000f100ff047b82 */ /* 0x008e620000000800 */
[----:B------:R-:W-:-:S05]  /*a9a0*/  IMAD.X R83, R0, 0x1, R85, P3 ;  /* 0x0000000100537824 */ /* 0x000fca00018e0655 */
[----:B------:R-:W3:Y:S04]  /*a9b0*/  @P2 LDG.E.U8 R92, desc[UR8][R82.64] ;  /* 0x00000008525c2981 */ /* 0x000ee8000c1e1100 */
[----:B--2---:R-:W-:Y:S04]  /*a9c0*/  STL [R1+0x27b4], R93 ;  /* 0x0027b45d01007387 */ /* 0x004fe80000100800 */
[----:B------:R2:W-:Y:S04]  /*a9d0*/  STL.64 [R1+0x1f20], R82 ;  /* 0x001f205201007387 */ /* 0x0005e80000100a00 */
[----:B------:R1:W-:Y:S04]  /*a9e0*/  STL [R1+0x8], R74 ;  /* 0x0000084a01007387 */ /* 0x0003e80000100800 */
[----:B--2---:R-:W2:Y:S01]  /*a9f0*/  LDL.LU.64 R82, [R1+0x27e0] ;  /* 0x0027e00001527983 */ /* 0x004ea20000300a00 */
[----:B0-----:R-:W-:-:S02]  /*aa00*/  IMAD R2, R3, 0x49, RZ ;  /* 0x0000004903027824 */ /* 0x001fc400078e02ff */
[----:B------:R-:W-:Y:S01]  /*aa10*/  IMAD.MOV.U32 R93, RZ, RZ, R75 ;  /* 0x000000ffff5d7224 */ /* 0x000fe200078e004b */
[----:B------:R-:W-:Y:S01]  /*aa20*/  PRMT R71, RZ, 0x7610, R71 ;  /* 0x00007610ff477816 */ /* 0x000fe20000000047 */
[----:B------:R-:W0:Y:S01]  /*aa30*/  LDC R3, c[0x0][0x3c4] ;  /* 0x0000f100ff037b82 */ /* 0x000e220000000800 */
[----:B------:R-:W-:Y:S02]  /*aa40*/  SHF.R.S32.HI R0, RZ, 0x1f, R2 ;  /* 0x0000001fff007819 */ /* 0x000fe40000011402 */
[C---:B------:R-:W-:Y:S02]  /*aa50*/  IADD3 R78, P3, PT, R2.reuse, R90, RZ ;  /* 0x0000005a024e7210 */ /* 0x040fe40007f7e0ff */
[----:B-1----:R-:W-:Y:S01]  /*aa60*/  IADD3 R74, P4, PT, R2, R88, RZ ;  /* 0x00000058024a7210 */ /* 0x002fe20007f9e0ff */
[----:B---3--:R1:W-:Y:S02]  /*aa70*/  STL [R1+0x27b8], R92 ;  /* 0x0027b85c01007387 */ /* 0x0083e40000100800 */
[----:B------:R-:W-:-:S02]  /*aa80*/  IMAD.X R79, R0, 0x1, R91, P3 ;  /* 0x00000001004f7824 */ /* 0x000fc400018e065b */
[----:B------:R-:W-:Y:S01]  /*aa90*/  IMAD.X R93, R0, 0x1, R89, P4 ;  /* 0x00000001005d7824 */ /* 0x000fe200020e0659 */
[----:B------:R-:W-:Y:S01]  /*aaa0*/  STL [R1+0x1f10], R74 ;  /* 0x001f104a01007387 */ /* 0x000fe20000100800 */
[----:B------:R-:W-:-:S03]  /*aab0*/  PRMT R77, RZ, 0x7610, R77 ;  /* 0x00007610ff4d7816 */ /* 0x000fc6000000004d */
[----:B------:R-:W3:Y:S01]  /*aac0*/  @P2 LDG.E.U8 R71, desc[UR8][R90.64] ;  /* 0x000000085a472981 */ /* 0x000ee2000c1e1100 */
[--C-:B-1----:R-:W-:Y:S02]  /*aad0*/  IMAD.MOV.U32 R92, RZ, RZ, R74.reuse ;  /* 0x000000ffff5c7224 */ /* 0x102fe400078e004a */
[----:B------:R-:W-:Y:S01]  /*aae0*/  IMAD.MOV.U32 R92, RZ, RZ, R74 ;  /* 0x000000ffff5c7224 */ /* 0x000fe200078e004a */
[----:B------:R1:W-:Y:S01]  /*aaf0*/  STL.64 [R1+0x1f18], R78 ;  /* 0x001f184e01007387 */ /* 0x0003e20000100a00 */
[----:B--2---:R-:W-:Y:S02]  /*ab00*/  PRMT R83, RZ, 0x7610, R83 ;  /* 0x00007610ff537816 */ /* 0x004fe40000000053 */
[----:B------:R-:W-:-:S04]  /*ab10*/  PRMT R82, RZ, 0x7610, R82 ;  /* 0x00007610ff527816 */ /* 0x000fc80000000052 */
[----:B------:R-:W2:Y:S04]  /*ab20*/  @P2 LDG.E.U8 R83, desc[UR8][R78.64] ;  /* 0x000000084e532981 */ /* 0x000ea8000c1e1100 */
[----:B------:R-:W3:Y:S04]  /*ab30*/  @P2 LDG.E.U8 R82, desc[UR8][R92.64] ;  /* 0x000000085c522981 */ /* 0x000ee8000c1e1100 */
[----:B-1----:R-:W3:Y:S01]  /*ab40*/  LDL.LU.64 R78, [R1+0x27d8] ;  /* 0x0027d800014e7983 */ /* 0x002ee20000300a00 */
[----:B------:R-:W-:-:S03]  /*ab50*/  IADD3 R74, P3, PT, R2, R86, RZ ;  /* 0x00000056024a7210 */ /* 0x000fc60007f7e0ff */
[----:B----4-:R-:W-:Y:S02]  /*ab60*/  STL [R1+0x4], R5 ;  /* 0x0000040501007387 */ /* 0x010fe40000100800 */
[----:B------:R-:W-:Y:S02]  /*ab70*/  IMAD.X R75, R0, 0x1, R87, P3 ;  /* 0x00000001004b7824 */ /* 0x000fe400018e0657 */
[----:B------:R-:W-:Y:S04]  /*ab80*/  STL [R1+0x1f14], R93 ;  /* 0x001f145d01007387 */ /* 0x000fe80000100800 */
[----:B--2---:R-:W-:Y:S04]  /*ab90*/  STL [R1+0x27b0], R83 ;  /* 0x0027b05301007387 */ /* 0x004fe80000100800 */
[----:B---3--:R1:W-:Y:S01]  /*aba0*/  STL [R1+0x27bc], R82 ;  /* 0x0027bc5201007387 */ /* 0x0083e20000100800 */
[----:B------:R-:W-:-:S02]  /*abb0*/  PRMT R79, RZ, 0x7610, R79 ;  /* 0x00007610ff4f7816 */ /* 0x000fc4000000004f */
[----:B-1----:R-:W-:Y:S01]  /*abc0*/  IADD3 R82, P3, PT, R2, R84, RZ ;  /* 0x0000005402527210 */ /* 0x002fe20007f7e0ff */
[----:B------:R-:W-:Y:S01]  /*abd0*/  IMAD R2, R4, 0x4a, RZ ;  /* 0x0000004a04027824 */ /* 0x000fe200078e02ff */
[----:B------:R1:W-:Y:S01]  /*abe0*/  STL.64 [R1+0x1f08], R74 ;  /* 0x001f084a01007387 */ /* 0x0003e20000100a00 */
[----:B------:R-:W-:Y:S01]  /*abf0*/  PRMT R78, RZ, 0x7610, R78 ;  /* 0x00007610ff4e7816 */ /* 0x000fe2000000004e */
[----:B------:R-:W-:Y:S01]  /*ac00*/  IMAD.MOV.U32 R5, RZ, RZ, R70 ;  /* 0x000000ffff057224 */ /* 0x000fe200078e0046 */
[----:B------:R-:W-:Y:S01]  /*ac10*/  PRMT R76, RZ, 0x7610, R76 ;  /* 0x00007610ff4c7816 */ /* 0x000fe2000000004c */
[----:B------:R1:W2:Y:S01]  /*ac20*/  @P2 LDG.E.U8 R79, desc[UR8][R74.64] ;  /* 0x000000084a4f2981 */ /* 0x0002a2000c1e1100 */
[----:B------:R-:W-:Y:S01]  /*ac30*/  IMAD.X R83, R0, 0x1, R85, P3 ;  /* 0x0000000100537824 */ /* 0x000fe200018e0655 */
[----:B------:R-:W-:Y:S01]  /*ac40*/  SHF.R.S32.HI R0, RZ, 0x1f, R2 ;  /* 0x0000001fff007819 */ /* 0x000fe20000011402 */
[----:B------:R-:W-:Y:S01]  /*ac50*/  IMAD.MOV.U32 R93, RZ, RZ, R71 ;  /* 0x000000ffff5d7224 */ /* 0x000fe200078e0047 */
[----:B------:R-:W-:Y:S01]  /*ac60*/  PRMT R46, RZ, 0x7610, R46 ;  /* 0x00007610ff2e7816 */ /* 0x000fe2000000002e */
[----:B------:R-:W3:Y:S01]  /*ac70*/  LDC R4, c[0x0][0x3c4] ;  /* 0x0000f100ff047b82 */ /* 0x000ee20000000800 */
[----:B-1----:R-:W-:Y:S01]  /*ac80*/  IADD3 R74, P3, PT, R2, R90, RZ ;  /* 0x0000005a024a7210 */ /* 0x002fe20007f7e0ff */
[----:B------:R1:W-:Y:S04]  /*ac90*/  STL.64 [R1+0x1f00], R82 ;  /* 0x001f005201007387 */ /* 0x0003e80000100a00 */
[----:B------:R-:W-:Y:S01]  /*aca0*/  IMAD.X R75, R0, 0x1, R91, P3 ;  /* 0x00000001004b7824 */ /* 0x000fe200018e065b */
[----:B------:R-:W-:Y:S01]  /*acb0*/  IADD3 R70, P4, PT, R2, R88, RZ ;  /* 0x0000005802467210 */ /* 0x000fe20007f9e0ff */
[----:B------:R1:W4:Y:S04]  /*acc0*/  @P2 LDG.E.U8 R78, desc[UR8][R82.64] ;  /* 0x00000008524e2981 */ /* 0x000328000c1e1100 */
[----:B------:R0:W-:Y:S04]  /*acd0*/  STL.64 [R1+0x1ef8], R74 ;  /* 0x001ef84a01007387 */ /* 0x0001e80000100a00 */
[----:B------:R0:W2:Y:S01]  /*ace0*/  @P2 LDG.E.U8 R77, desc[UR8][R74.64] ;  /* 0x000000084a4d2981 */ /* 0x0000a2000c1e1100 */
[----:B------:R-:W-:-:S02]  /*acf0*/  PRMT R47, RZ, 0x7610, R47 ;  /* 0x00007610ff2f7816 */ /* 0x000fc4000000002f */
[----:B-1----:R-:W-:Y:S01]  /*ad00*/  IADD3 R82, P3, PT, R2, R86, RZ ;  /* 0x0000005602527210 */ /* 0x002fe20007f7e0ff */
[C---:B------:R-:W-:Y:S01]  /*ad10*/  IMAD.X R71, R0.reuse, 0x1, R89, P4 ;  /* 0x0000000100477824 */ /* 0x040fe200020e0659 */
[----:B------:R-:W2:Y:S04]  /*ad20*/  @P2 LDG.E.U8 R46, desc[UR8][R86.64] ;  /* 0x00000008562e2981 */ /* 0x000ea8000c1e1100 */
[----:B0-----:R-:W2:Y:S01]  /*ad30*/  LDL.LU.64 R74, [R1+0x27d0] ;  /* 0x0027d000014a7983 */ /* 0x001ea20000300a00 */
[----:B------:R-:W-:-:S03]  /*ad40*/  IMAD.X R83, R0, 0x1, R87, P3 ;  /* 0x0000000100537824 */ /* 0x000fc600018e0657 */
[----:B------:R0:W3:Y:S04]  /*ad50*/  @P2 LDG.E.U8 R76, desc[UR8][R70.64] ;  /* 0x00000008464c2981 */ /* 0x0000e8000c1e1100 */
[----:B------:R0:W-:Y:S04]  /*ad60*/  STL.64 [R1+0x1ef0], R70 ;  /* 0x001ef04601007387 */ /* 0x0001e80000100a00 */
[----:B------:R-:W3:Y:S01]  /*ad70*/  @P2 LDG.E.U8 R47, desc[UR8][R88.64] ;  /* 0x00000008582f2981 */ /* 0x000ee2000c1e1100 */
[----:B--2---:R-:W-:-:S06]  /*ad80*/  PRMT R75, RZ, 0x7610, R75 ;  /* 0x00007610ff4b7816 */ /* 0x004fcc000000004b */
[----:B------:R-:W2:Y:S01]  /*ad90*/  @P2 LDG.E.U8 R75, desc[UR8][R82.64] ;  /* 0x00000008524b2981 */ /* 0x000ea2000c1e1100 */
[----:B0-----:R-:W-:Y:S02]  /*ada0*/  IADD3 R70, P3, PT, R2, R84, RZ ;  /* 0x0000005402467210 */ /* 0x001fe40007f7e0ff */
[----:B------:R-:W-:-:S03]  /*adb0*/  PRMT R74, RZ, 0x7610, R74 ;  /* 0x00007610ff4a7816 */ /* 0x000fc6000000004a */
[----:B------:R-:W-:Y:S01]  /*adc0*/  IMAD.X R71, R0, 0x1, R85, P3 ;  /* 0x0000000100477824 */ /* 0x000fe200018e0655 */
[----:B------:R-:W-:Y:S04]  /*add0*/  STL [R1+0x2748], R77 ;  /* 0x0027484d01007387 */ /* 0x000fe80000100800 */
[----:B------:R-:W4:Y:S04]  /*ade0*/  @P2 LDG.E.U8 R74, desc[UR8][R70.64] ;  /* 0x00000008464a2981 */ /* 0x000f28000c1e1100 */
[----:B---3--:R-:W-:Y:S04]  /*adf0*/  STL [R1+0x274c], R76 ;  /* 0x00274c4c01007387 */ /* 0x008fe80000100800 */
[----:B------:R-:W-:Y:S04]  /*ae00*/  STL.64 [R1+0x1ee8], R82 ;  /* 0x001ee85201007387 */ /* 0x000fe80000100a00 */
[----:B--2---:R-:W-:Y:S04]  /*ae10*/  STL [R1+0x2750], R75 ;  /* 0x0027504b01007387 */ /* 0x004fe80000100800 */
[----:B------:R0:W-:Y:S04]  /*ae20*/  STL.64 [R1+0x1ee0], R70 ;  /* 0x001ee04601007387 */ /* 0x0001e80000100a00 */
[----:B0-----:R-:W2:Y:S01]  /*ae30*/  LDL.LU.64 R70, [R1+0x27c8] ;  /* 0x0027c80001467983 */ /* 0x001ea20000300a00 */
[----:B------:R-:W-:Y:S01]  /*ae40*/  IMAD R2, R3, 0x50, RZ ;  /* 0x0000005003027824 */ /* 0x000fe200078e02ff */
[----:B------:R-:W-:Y:S01]  /*ae50*/  PRMT R73, RZ, 0x7610, R73 ;  /* 0x00007610ff497816 */ /* 0x000fe20000000049 */
[----:B------:R-:W-:Y:S01]  /*ae60*/  IMAD.MOV.U32 R75, RZ, RZ, R77 ;  /* 0x000000ffff4b7224 */ /* 0x000fe200078e004d */
[----:B------:R-:W0:Y:S02]  /*ae70*/  LDC R3, c[0x0][0x3c4] ;  /* 0x0000f100ff037b82 */ /* 0x000e240000000800 */
[----:B------:R-:W-:-:S02]  /*ae80*/  IADD3 R76, P3, PT, R2, R90, RZ ;  /* 0x0000005a024c7210 */ /* 0x000fc40007f7e0ff */
[----:B------:R-:W-:-:S03]  /*ae90*/  SHF.R.S32.HI R0, RZ, 0x1f, R2 ;  /* 0x0000001fff007819 */ /* 0x000fc60000011402 */
[----:B------:R-:W-:Y:S02]  /*aea0*/  STL [R1+0x1ed8], R76 ;  /* 0x001ed84c01007387 */ /* 0x000fe40000100800 */
[----:B------:R-:W-:Y:S02]  /*aeb0*/  IMAD.X R75, R0, 0x1, R91, P3 ;  /* 0x00000001004b7824 */ /* 0x000fe400018e065b */
[----:B----4-:R1:W-:Y:S01]  /*aec0*/  STL [R1+0x2754], R74 ;  /* 0x0027544a01007387 */ /* 0x0103e20000100800 */
[C---:B------:R-:W-:Y:S02]  /*aed0*/  IADD3 R82, P4, PT, R2.reuse, R88, RZ ;  /* 0x0000005802527210 */ /* 0x040fe40007f9e0ff */
[----:B------:R-:W-:Y:S01]  /*aee0*/  PRMT R72, RZ, 0x7610, R72 ;  /* 0x00007610ff487816 */ /* 0x000fe20000000048 */
[--C-:B-1----:R-:W-:Y:S02]  /*aef0*/  IMAD.MOV.U32 R74, RZ, RZ, R76.reuse ;  /* 0x000000ffff4a7224 */ /* 0x102fe400078e004c */
[----:B------:R-:W-:Y:S01]  /*af00*/  IMAD.MOV.U32 R74, RZ, RZ, R76 ;  /* 0x000000ffff4a7224 */ /* 0x000fe200078e004c */
[----:B------:R-:W-:Y:S01]  /*af10*/  IADD3 R76, P3, PT, R2, R86, RZ ;  /* 0x00000056024c7210 */ /* 0x000fe20007f7e0ff */
[----:B------:R-:W-:-:S03]  /*af20*/  IMAD.X R83, R0, 0x1, R89, P4 ;  /* 0x0000000100537824 */ /* 0x000fc600020e0659 */
[----:B------:R1:W3:Y:S01]  /*af30*/  @P2 LDG.E.U8 R73, desc[UR8][R74.64] ;  /* 0x000000084a492981 */ /* 0x0002e2000c1e1100 */
[----:B------:R-:W-:-:S03]  /*af40*/  IMAD.X R77, R0, 0x1, R87, P3 ;  /* 0x00000001004d7824 */ /* 0x000fc600018e0657 */
[----:B------:R4:W-:Y:S04]  /*af50*/  STL [R1+0x1edc], R75 ;  /* 0x001edc4b01007387 */ /* 0x0009e80000100800 */
[----:B------:R0:W3:Y:S01]  /*af60*/  @P2 LDG.E.U8 R72, desc[UR8][R82.64] ;  /* 0x0000000852482981 */ /* 0x0000e2000c1e1100 */
[----:B-1----:R-:W-:Y:S01]  /*af70*/  IADD3 R74, P3, PT, R2, R84, RZ ;  /* 0x00000054024a7210 */ /* 0x002fe20007f7e0ff */
[----:B------:R-:W-:Y:S02]  /*af80*/  IMAD R2, R4, 0x51, RZ ;  /* 0x0000005104027824 */ /* 0x000fe400078e02ff */
[----:B------:R0:W-:Y:S01]  /*af90*/  STL.64 [R1+0x1ed0], R82 ;  /* 0x001ed05201007387 */ /* 0x0001e20000100a00 */
[----:B------:R-:W-:Y:S02]  /*afa0*/  PRMT R68, RZ, 0x7610, R68 ;  /* 0x00007610ff447816 */ /* 0x000fe40000000044 */
[----:B------:R-:W-:Y:S01]  /*afb0*/  PRMT R69, RZ, 0x7610, R69 ;  /* 0x00007610ff457816 */ /* 0x000fe20000000045 */
[----:B----4-:R-:W-:Y:S01]  /*afc0*/  IMAD.X R75, R0, 0x1, R85, P3 ;  /* 0x00000001004b7824 */ /* 0x010fe200018e0655 */
[----:B------:R-:W-:Y:S01]  /*afd0*/  STL.64 [R1+0x1ec8], R76 ;  /* 0x001ec84c01007387 */ /* 0x000fe20000100a00 */
[----:B------:R-:W-:-:S02]  /*afe0*/  SHF.R.S32.HI R0, RZ, 0x1f, R2 ;  /* 0x0000001fff007819 */ /* 0x000fc40000011402 */
[----:B------:R-:W-:Y:S02]  /*aff0*/  PRMT R67, RZ, 0x7610, R67 ;  /* 0x00007610ff437816 */ /* 0x000fe40000000043 */
[----:B------:R-:W-:Y:S01]  /*b000*/  PRMT R66, RZ, 0x7610, R66 ;  /* 0x00007610ff427816 */ /* 0x000fe20000000042 */
[----:B------:R-:W-:Y:S01]  /*b010*/  IMAD.MOV.U32 R92, RZ, RZ, R47 ;  /* 0x000000ffff5c7224 */ /* 0x000fe200078e002f */
[----:B0-----:R-:W-:Y:S01]  /*b020*/  IADD3 R82, P3, PT, R2, R90, RZ ;  /* 0x0000005a02527210 */ /* 0x001fe20007f7e0ff */
[----:B------:R-:W-:Y:S01]  /*b030*/  STL.64 [R1+0x1ec0], R74 ;  /* 0x001ec04a01007387 */ /* 0x000fe20000100a00 */
[----:B------:R-:W-:Y:S01]  /*b040*/  PRMT R65, RZ, 0x7610, R65 ;  /* 0x00007610ff417816 */ /* 0x000fe20000000041 */
[----:B------:R-:W0:Y:S02]  /*b050*/  LDC R4, c[0x0][0x3c4] ;  /* 0x0000f100ff047b82 */ /* 0x000e240000000800 */
[----:B------:R-:W-:-:S05]  /*b060*/  IMAD.X R83, R0, 0x1, R91, P3 ;  /* 0x0000000100537824 */ /* 0x000fca00018e065b */
[----:B------:R1:W-:Y:S04]  /*b070*/  STL.64 [R1+0x1eb8], R82 ;  /* 0x001eb85201007387 */ /* 0x0003e80000100a00 */
[----:B------:R1:W4:Y:S01]  /*b080*/  @P2 LDG.E.U8 R69, desc[UR8][R82.64] ;  /* 0x0000000852452981 */ /* 0x000322000c1e1100 */
[----:B------:R-:W-:Y:S01]  /*b090*/  PRMT R64, RZ, 0x7610, R64 ;  /* 0x00007610ff407816 */ /* 0x000fe20000000040 */
[----:B-1----:R-:W-:Y:S02]  /*b0a0*/  IMAD.MOV.U32 R83, RZ, RZ, R93 ;  /* 0x000000ffff537224 */ /* 0x002fe400078e005d */
[----:B------:R-:W-:Y:S01]  /*b0b0*/  IMAD.MOV.U32 R93, RZ, RZ, R46 ;  /* 0x000000ffff5d7224 */ /* 0x000fe200078e002e */
[----:B------:R-:W-:Y:S02]  /*b0c0*/  PRMT R63, RZ, 0x7610, R63 ;  /* 0x00007610ff3f7816 */ /* 0x000fe4000000003f */
[----:B------:R-:W-:-:S02]  /*b0d0*/  PRMT R62, RZ, 0x7610, R62 ;  /* 0x00007610ff3e7816 */ /* 0x000fc4000000003e */
[----:B--2---:R-:W-:Y:S02]  /*b0e0*/  PRMT R71, RZ, 0x7610, R71 ;  /* 0x00007610ff477816 */ /* 0x004fe40000000047 */
[----:B------:R-:W-:-:S04]  /*b0f0*/  PRMT R70, RZ, 0x7610, R70 ;  /* 0x00007610ff467816 */ /* 0x000fc80000000046 */
[----:B------:R1:W2:Y:S04]  /*b100*/  @P2 LDG.E.U8 R71, desc[UR8][R76.64] ;  /* 0x000000084c472981 */ /* 0x0002a8000c1e1100 */
[----:B------:R0:W2:Y:S01]  /*b110*/  @P2 LDG.E.U8 R70, desc[UR8][R74.64] ;  /* 0x000000084a462981 */ /* 0x0000a2000c1e1100 */
[C---:B-1----:R-:W-:Y:S02]  /*b120*/  IADD3 R76, P4, PT, R2.reuse, R88, RZ ;  /* 0x00000058024c7210 */ /* 0x042fe40007f9e0ff */
[----:B0-----:R-:W-:-:S03]  /*b130*/  IADD3 R74, P3, PT, R2, R86, RZ ;  /* 0x00000056024a7210 */ /* 0x001fc60007f7e0ff */
[C---:B------:R-:W-:Y:S02]  /*b140*/  IMAD.X R77, R0.reuse, 0x1, R89, P4 ;  /* 0x00000001004d7824 */ /* 0x040fe400020e0659 */
[----:B------:R-:W-:-:S03]  /*b150*/  IMAD.X R75, R0, 0x1, R87, P3 ;  /* 0x00000001004b7824 */ /* 0x000fc600018e0657 */
[----:B------:R0:W-:Y:S04]  /*b160*/  STL.64 [R1+0x1eb0], R76 ;  /* 0x001eb04c01007387 */ /* 0x0001e80000100a00 */
[----:B------:R0:W2:Y:S04]  /*b170*/  @P2 LDG.E.U8 R68, desc[UR8][R76.64] ;  /* 0x000000084c442981 */ /* 0x0000a8000c1e1100 */
[----:B------:R1:W2:Y:S01]  /*b180*/  @P2 LDG.E.U8 R67, desc[UR8][R74.64] ;  /* 0x000000084a432981 */ /* 0x0002a2000c1e1100 */
[----:B0-----:R-:W-:Y:S01]  /*b190*/  IADD3 R76, P3, PT, R2, R84, RZ ;  /* 0x00000054024c7210 */ /* 0x001fe20007f7e0ff */
[----:B------:R-:W-:-:S02]  /*b1a0*/  IMAD R2, R3, 0x52, RZ ;  /* 0x0000005203027824 */ /* 0x000fc400078e02ff */
[----:B------:R1:W-:Y:S01]  /*b1b0*/  STL.64 [R1+0x1ea8], R74 ;  /* 0x001ea84a01007387 */ /* 0x0003e20000100a00 */
[----:B------:R-:W0:Y:S01]  /*b1c0*/  LDC R3, c[0x0][0x3c4] ;  /* 0x0000f100ff037b82 */ /* 0x000e220000000800 */
[----:B------:R-:W-:Y:S01]  /*b1d0*/  IMAD.X R77, R0, 0x1, R85, P3 ;  /* 0x00000001004d7824 */ /* 0x000fe200018e0655 */
[----:B------:R-:W-:Y:S02]  /*b1e0*/  SHF.R.S32.HI R0, RZ, 0x1f, R2 ;  /* 0x0000001fff007819 */ /* 0x000fe40000011402 */
[C---:B------:R-:W-:Y:S02]  /*b1f0*/  IADD3 R46, P3, PT, R2.reuse, R90, RZ ;  /* 0x0000005a022e7210 */ /* 0x040fe40007f7e0ff */
[----:B------:R3:W-:Y:S01]  /*b200*/  STL.64 [R1+0x1ea0], R76 ;  /* 0x001ea04c01007387 */ /* 0x0007e20000100a00 */
[----:B-1----:R-:W-:Y:S02]  /*b210*/  IADD3 R74, P4, PT, R2, R88, RZ ;  /* 0x00000058024a7210 */ /* 0x002fe40007f9e0ff */
[C---:B------:R-:W-:Y:S01]  /*b220*/  IMAD.X R47, R0.reuse, 0x1, R91, P3 ;  /* 0x00000001002f7824 */ /* 0x040fe200018e065b */
[----:B------:R3:W2:Y:S02]  /*b230*/  @P2 LDG.E.U8 R66, desc[UR8][R76.64] ;  /* 0x000000084c422981 */ /* 0x0006a4000c1e1100 */
[----:B------:R-:W-:-:S02]  /*b240*/  IMAD.X R75, R0, 0x1, R89, P4 ;  /* 0x00000001004b7824 */ /* 0x000fc400020e0659 */
[----:B------:R1:W-:Y:S04]  /*b250*/  STL.64 [R1+0x1e98], R46 ;  /* 0x001e982e01007387 */ /* 0x0003e80000100a00 */
[----:B------:R-:W2:Y:S01]  /*b260*/  @P2 LDG.E.U8 R65, desc[UR8][R46.64] ;  /* 0x000000082e412981 */ /* 0x000ea2000c1e1100 */
[----:B---3--:R-:W-:-:S03]  /*b270*/  IADD3 R76, P3, PT, R2, R86, RZ ;  /* 0x00000056024c7210 */ /* 0x008fc60007f7e0ff */
[----:B------:R3:W4:Y:S02]  /*b280*/  @P2 LDG.E.U8 R64, desc[UR8][R74.64] ;  /* 0x000000084a402981 */ /* 0x000724000c1e1100 */
[----:B------:R-:W-:Y:S02]  /*b290*/  IMAD.X R77, R0, 0x1, R87, P3 ;  /* 0x00000001004d7824 */ /* 0x000fe400018e0657 */
[----:B-1----:R-:W4:Y:S04]  /*b2a0*/  LDL.LU.64 R46, [R1+0x27c0] ;  /* 0x0027c000012e7983 */ /* 0x002f280000300a00 */
[----:B------:R3:W-:Y:S04]  /*b2b0*/  STL.64 [R1+0x1e90], R74 ;  /* 0x001e904a01007387 */ /* 0x0007e80000100a00 */
[----:B------:R1:W4:Y:S01]  /*b2c0*/  @P2 LDG.E.U8 R63, desc[UR8][R76.64] ;  /* 0x000000084c3f2981 */ /* 0x000322000c1e1100 */
[----:B---3--:R-:W-:-:S05]  /*b2d0*/  IADD3 R74, P3, PT, R2, R84, RZ ;  /* 0x00000054024a7210 */ /* 0x008fca0007f7e0ff */
[----:B------:R-:W-:-:S05]  /*b2e0*/  IMAD.X R75, R0, 0x1, R85, P3 ;  /* 0x00000001004b7824 */ /* 0x000fca00018e0655 */
[----:B------:R3:W3:Y:S01]  /*b2f0*/  @P2 LDG.E.U8 R62, desc[UR8][R74.64] ;  /* 0x000000084a3e2981 */ /* 0x0006e2000c1e1100 */
[----:B------:R-:W-:Y:S01]  /*b300*/  IMAD R2, R4, 0x58, RZ ;  /* 0x0000005804027824 */ /* 0x000fe200078e02ff */
[----:B------:R-:W-:Y:S01]  /*b310*/  PRMT R60, RZ, 0x7610, R60 ;  /* 0x00007610ff3c7816 */ /* 0x000fe2000000003c */
[----:B------:R-:W0:Y:S03]  /*b320*/  LDC R4, c[0x0][0x3c4] ;  /* 0x0000f100ff047b82 */ /* 0x000e260000000800 */
[----:B------:R-:W-:Y:S02]  /*b330*/  SHF.R.S32.HI R0, RZ, 0x1f, R2 ;  /* 0x0000001fff007819 */ /* 0x000fe40000011402 */
[----:B------:R-:W-:Y:S02]  /*b340*/  PRMT R59, RZ, 0x7610, R59 ;  /* 0x00007610ff3b7816 */ /* 0x000fe4000000003b */
[----:B------:R-:W-:-:S02]  /*b350*/  PRMT R58, RZ, 0x7610, R58 ;  /* 0x00007610ff3a7816 */ /* 0x000fc4000000003a */
[----:B------:R-:W-:Y:S02]  /*b360*/  PRMT R56, RZ, 0x7610, R56 ;  /* 0x00007610ff387816 */ /* 0x000fe40000000038 */
[----:B------:R-:W-:Y:S02]  /*b370*/  PRMT R57, RZ, 0x7610, R57 ;  /* 0x00007610ff397816 */ /* 0x000fe40000000039 */
[----:B------:R-:W-:Y:S02]  /*b380*/  PRMT R55, RZ, 0x7610, R55 ;  /* 0x00007610ff377816 */ /* 0x000fe40000000037 */
[----:B------:R-:W-:Y:S02]  /*b390*/  PRMT R54, RZ, 0x7610, R54 ;  /* 0x00007610ff367816 */ /* 0x000fe40000000036 */
[----:B------:R-:W-:Y:S02]  /*b3a0*/  PRMT R53, RZ, 0x7610, R53 ;  /* 0x00007610ff357816 */ /* 0x000fe40000000035 */
[----:B------:R-:W-:-:S02]  /*b3b0*/  PRMT R52, RZ, 0x7610, R52 ;  /* 0x00007610ff347816 */ /* 0x000fc40000000034 */
[----:B------:R-:W-:Y:S02]  /*b3c0*/  PRMT R51, RZ, 0x7610, R51 ;  /* 0x00007610ff337816 */ /* 0x000fe40000000033 */
[----:B------:R-:W-:Y:S01]  /*b3d0*/  PRMT R50, RZ, 0x7610, R50 ;  /* 0x00007610ff327816 */ /* 0x000fe20000000032 */
[----:B--2---:R-:W-:Y:S04]  /*b3e0*/  STL [R1+0x2758], R65 ;  /* 0x0027584101007387 */ /* 0x004fe80000100800 */
[----:B----4-:R2:W-:Y:S04]  /*b3f0*/  STL [R1+0x275c], R64 ;  /* 0x00275c4001007387 */ /* 0x0105e80000100800 */
[----:B------:R1:W-:Y:S01]  /*b400*/  STL.64 [R1+0x1e88], R76 ;  /* 0x001e884c01007387 */ /* 0x0003e20000100a00 */
[----:B--2---:R-:W-:-:S02]  /*b410*/  IADD3 R64, P4, PT, R2, R88, RZ ;  /* 0x0000005802407210 */ /* 0x004fc40007f9e0ff */
[----:B-1----:R-:W-:Y:S01]  /*b420*/  IADD3 R76, P3, PT, R2, R90, RZ ;  /* 0x0000005a024c7210 */ /* 0x002fe20007f7e0ff */
[----:B------:R-:W-:Y:S02]  /*b430*/  STL [R1+0x2760], R63 ;  /* 0x0027603f01007387 */ /* 0x000fe40000100800 */
[C---:B------:R-:W-:Y:S02]  /*b440*/  IMAD.X R65, R0.reuse, 0x1, R89, P4 ;  /* 0x0000000100417824 */ /* 0x040fe400020e0659 */
[----:B------:R3:W-:Y:S01]  /*b450*/  STL.64 [R1+0x1e80], R74 ;  /* 0x001e804a01007387 */ /* 0x0007e20000100a00 */
[----:B------:R-:W-:-:S03]  /*b460*/  IMAD.X R77, R0, 0x1, R91, P3 ;  /* 0x00000001004d7824 */ /* 0x000fc600018e065b */
[----:B------:R1:W2:Y:S01]  /*b470*/  @P2 LDG.E.U8 R60, desc[UR8][R64.64] ;  /* 0x00000008403c2981 */ /* 0x0002a2000c1e1100 */
[----:B---3--:R-:W-:-:S03]  /*b480*/  IADD3 R74, P3, PT, R2, R86, RZ ;  /* 0x00000056024a7210 */ /* 0x008fc60007f7e0ff */
[----:B------:R-:W-:Y:S04]  /*b490*/  STL [R1+0x2764], R62 ;  /* 0x0027643e01007387 */ /* 0x000fe80000100800 */
[----:B------:R-:W-:Y:S01]  /*b4a0*/  STL.64 [R1+0x1e78], R76 ;  /* 0x001e784c01007387 */ /* 0x000fe20000100a00 */
[----:B------:R-:W-:-:S03]  /*b4b0*/  IMAD.X R75, R0, 0x1, R87, P3 ;  /* 0x00000001004b7824 */ /* 0x000fc600018e0657 */
[----:B------:R1:W-:Y:S04]  /*b4c0*/  STL.64 [R1+0x1e70], R64 ;  /* 0x001e704001007387 */ /* 0x0003e80000100a00 */
[----:B------:R3:W-:Y:S04]  /*b4d0*/  STL.64 [R1+0x1e68], R74 ;  /* 0x001e684a01007387 */ /* 0x0007e80000100a00 */
[----:B------:R3:W4:Y:S01]  /*b4e0*/  @P2 LDG.E.U8 R59, desc[UR8][R74.64] ;  /* 0x000000084a3b2981 */ /* 0x000722000c1e1100 */
[----:B-1----:R-:W-:Y:S01]  /*b4f0*/  IADD3 R64, P3, PT, R2, R84, RZ ;  /* 0x0000005402407210 */ /* 0x002fe20007f7e0ff */
[----:B0-----:R-:W-:-:S02]  /*b500*/  IMAD R2, R3, 0x59, RZ ;  /* 0x0000005903027824 */ /* 0x001fc400078e02ff */
[----:B------:R-:W0:Y:S02]  /*b510*/  LDC R3, c[0x0][0x3c4] ;  /* 0x0000f100ff037b82 */ /* 0x000e240000000800 */
[----:B------:R-:W-:Y:S01]  /*b520*/  IMAD.X R65, R0, 0x1, R85, P3 ;  /* 0x0000000100417824 */ /* 0x000fe200018e0655 */
[----:B------:R-:W-:Y:S02]  /*b530*/  SHF.R.S32.HI R0, RZ, 0x1f, R2 ;  /* 0x0000001fff007819 */ /* 0x000fe40000011402 */
[C---:B---3--:R-:W-:Y:S02]  /*b540*/  IADD3 R74, P3, PT, R2.reuse, R90, RZ ;  /* 0x0000005a024a7210 */ /* 0x048fe40007f7e0ff */
[----:B------:R-:W-:Y:S01]  /*b550*/  IADD3 R62, P4, PT, R2, R88, RZ ;  /* 0x00000058023e7210 */ /* 0x000fe20007f9e0ff */
[----:B------:R1:W-:Y:S02]  /*b560*/  STL.64 [R1+0x1e60], R64 ;  /* 0x001e604001007387 */ /* 0x0003e40000100a00 */
[----:B------:R-:W-:-:S02]  /*b570*/  IMAD.X R75, R0, 0x1, R91, P3 ;  /* 0x00000001004b7824 */ /* 0x000fc400018e065b */
[----:B------:R1:W4:Y:S01]  /*b580*/  @P2 LDG.E.U8 R58, desc[UR8][R64.64] ;  /* 0x00000008403a2981 */ /* 0x000322000c1e1100 */
[----:B------:R-:W-:-:S03]  /*b590*/  IMAD.X R63, R0, 0x1, R89, P4 ;  /* 0x00000001003f7824 */ /* 0x000fc600020e0659 */
[----:B------:R-:W-:Y:S04]  /*b5a0*/  STL.64 [R1+0x1e58], R74 ;  /* 0x001e584a01007387 */ /* 0x000fe80000100a00 */
[----:B------:R-:W3:Y:S01]  /*b5b0*/  @P2 LDG.E.U8 R57, desc[UR8][R74.64] ;  /* 0x000000084a392981 */ /* 0x000ee2000c1e1100 */
[----:B-1----:R-:W-:-:S03]  /*b5c0*/  IADD3 R64, P3, PT, R2, R86, RZ ;  /* 0x0000005602407210 */ /* 0x002fc60007f7e0ff */
[----:B------:R1:W-:Y:S02]  /*b5d0*/  STL.64 [R1+0x1e50], R62 ;  /* 0x001e503e01007387 */ /* 0x0003e40000100a00 */
[----:B------:R-:W-:Y:S02]  /*b5e0*/  IMAD.X R65, R0, 0x1, R87, P3 ;  /* 0x0000000100417824 */ /* 0x000fe400018e0657 */
[----:B------:R1:W2:Y:S04]  /*b5f0*/  @P2 LDG.E.U8 R56, desc[UR8][R62.64] ;  /* 0x000000083e382981 */ /* 0x0002a8000c1e1100 */
[----:B------:R0:W2:Y:S01]  /*b600*/  @P2 LDG.E.U8 R55, desc[UR8][R64.64] ;  /* 0x0000000840372981 */ /* 0x0000a2000c1e1100 */
[----:B-1----:R-:W-:Y:S01]  /*b610*/  IADD3 R62, P3, PT, R2, R84, RZ ;  /* 0x00000054023e7210 */ /* 0x002fe20007f7e0ff */
[----:B------:R-:W-:-:S02]  /*b620*/  IMAD R2, R4, 0x5a, RZ ;  /* 0x0000005a04027824 */ /* 0x000fc400078e02ff */
[----:B------:R0:W-:Y:S01]  /*b630*/  STL.64 [R1+0x1e48], R64 ;  /* 0x001e484001007387 */ /* 0x0001e20000100a00 */
[----:B------:R-:W1:Y:S01]  /*b640*/  LDC R4, c[0x0][0x3c4] ;  /* 0x0000f100ff047b82 */ /* 0x000e620000000800 */
[----:B------:R-:W-:Y:S01]  /*b650*/  IMAD.X R63, R0, 0x1, R85, P3 ;  /* 0x00000001003f7824 */ /* 0x000fe200018e0655 */
[----:B------:R-:W-:Y:S02]  /*b660*/  SHF.R.S32.HI R0, RZ, 0x1f, R2 ;  /* 0x0000001fff007819 */ /* 0x000fe40000011402 */
[----:B------:R-:W-:Y:S02]  /*b670*/  IADD3 R74, P3, PT, R2, R90, RZ ;  /* 0x0000005a024a7210 */ /* 0x000fe40007f7e0ff */
[----:B------:R0:W-:Y:S03]  /*b680*/  STL.64 [R1+0x1e40], R62 ;  /* 0x001e403e01007387 */ /* 0x0001e60000100a00 */
[----:B------:R-:W-:Y:S01]  /*b690*/  IMAD.X R75, R0, 0x1, R91, P3 ;  /* 0x00000001004b7824 */ /* 0x000fe200018e065b */
[----:B------:R0:W2:Y:S02]  /*b6a0*/  @P2 LDG.E.U8 R54, desc[UR8][R62.64] ;  /* 0x000000083e362981 */ /* 0x0000a4000c1e1100 */
[----:B0-----:R-:W-:-:S02]  /*b6b0*/  IADD3 R64, P4, PT, R2, R88, RZ ;  /* 0x0000005802407210 */ /* 0x001fc40007f9e0ff */
[----:B------:R0:W-:Y:S04]  /*b6c0*/  STL.64 [R1+0x1e38], R74 ;  /* 0x001e384a01007387 */ /* 0x0001e80000100a00 */
[----:B------:R0:W2:Y:S01]  /*b6d0*/  @P2 LDG.E.U8 R53, desc[UR8][R74.64] ;  /* 0x000000084a352981 */ /* 0x0000a2000c1e1100 */
[----:B------:R-:W-:Y:S01]  /*b6e0*/  IADD3 R62, P3, PT, R2, R86, RZ ;  /* 0x00000056023e7210 */ /* 0x000fe20007f7e0ff */
[----:B------:R-:W-:-:S04]  /*b6f0*/  IMAD.X R65, R0, 0x1, R89, P4 ;  /* 0x0000000100417824 */ /* 0x000fc800020e0659 */
[----:B------:R-:W-:Y:S01]  /*b700*/  IMAD.X R63, R0, 0x1, R87, P3 ;  /* 0x00000001003f7824 */ /* 0x000fe200018e0657 */
[----:B------:R1:W3:Y:S01]  /*b710*/  @P2 LDG.E.U8 R52, desc[UR8][R64.64] ;  /* 0x0000000840342981 */ /* 0x0002e2000c1e1100 */
[----:B0-----:R-:W-:-:S03]  /*b720*/  IADD3 R74, P3, PT, R2, R84, RZ ;  /* 0x00000054024a7210 */ /* 0x001fc60007f7e0ff */
[----:B------:R-:W4:Y:S02]  /*b730*/  @P2 LDG.E.U8 R51, desc[UR8][R62.64] ;  /* 0x000000083e332981 */ /* 0x000f24000c1e1100 */
[----:B------:R-:W-:-:S05]  /*b740*/  IMAD.X R75, R0, 0x1, R85, P3 ;  /* 0x00000001004b7824 */ /* 0x000fca00018e0655 */
[----:B------:R-:W4:Y:S01]  /*b750*/  @P2 LDG.E.U8 R50, desc[UR8][R74.64] ;  /* 0x000000084a322981 */ /* 0x000f22000c1e1100 */
[----:B------:R-:W-:Y:S02]  /*b760*/  IMAD R2, R3, 0x60, RZ ;  /* 0x0000006003027824 */ /* 0x000fe400078e02ff */
[----:B------:R-:W0:Y:S01]  /*b770*/  LDC R3, c[0x0][0x3c4] ;  /* 0x0000f100ff037b82 */ /* 0x000e220000000800 */
[----:B------:R1:W-:Y:S02]  /*b780*/  STL.64 [R1+0x1e30], R64 ;  /* 0x001e304001007387 */ /* 0x0003e40000100a00 */
[----:B------:R-:W-:Y:S02]  /*b790*/  SHF.R.S32.HI R0, RZ, 0x1f, R2 ;  /* 0x0000001fff007819 */ /* 0x000fe40000011402 */
[----:B-1----:R-:W-:-:S05]  /*b7a0*/  IADD3 R64, P3, PT, R2, R90, RZ ;  /* 0x0000005a02407210 */ /* 0x002fca0007f7e0ff */
[----:B------:R-:W-:Y:S01]  /*b7b0*/  IMAD.X R65, R0, 0x1, R91, P3 ;  /* 0x0000000100417824 */ /* 0x000fe200018e065b */
[----:B------:R-:W-:Y:S02]  /*b7c0*/  PRMT R48, RZ, 0x7610, R48 ;  /* 0x00007610ff307816 */ /* 0x000fe40000000030 */
[----:B------:R-:W-:Y:S02]  /*b7d0*/  PRMT R47, RZ, 0x7610, R47 ;  /* 0x00007610ff2f7816 */ /* 0x000fe4000000002f */
[----:B------:R-:W-:Y:S02]  /*b7e0*/  PRMT R46, RZ, 0x7610, R46 ;  /* 0x00007610ff2e7816 */ /* 0x000fe4000000002e */
[----:B------:R-:W-:Y:S02]  /*b7f0*/  PRMT R44, RZ, 0x7610, R44 ;  /* 0x00007610ff2c7816 */ /* 0x000fe4000000002c */
[----:B------:R-:W-:Y:S02]  /*b800*/  PRMT R45, RZ, 0x7610, R45 ;  /* 0x00007610ff2d7816 */ /* 0x000fe4000000002d */
[----:B------:R-:W-:-:S02]  /*b810*/  PRMT R43, RZ, 0x7610, R43 ;  /* 0x00007610ff2b7816 */ /* 0x000fc4000000002b */
[----:B------:R-:W-:Y:S02]  /*b820*/  PRMT R42, RZ, 0x7610, R42 ;  /* 0x00007610ff2a7816 */ /* 0x000fe4000000002a */
[----:B------:R-:W-:Y:S02]  /*b830*/  PRMT R41, RZ, 0x7610, R41 ;  /* 0x00007610ff297816 */ /* 0x000fe40000000029 */
[----:B------:R-:W-:Y:S02]  /*b840*/  PRMT R40, RZ, 0x7610, R40 ;  /* 0x00007610ff287816 */ /* 0x000fe40000000028 */
[----:B------:R-:W-:Y:S02]  /*b850*/  PRMT R39, RZ, 0x7610, R39 ;  /* 0x00007610ff277816 */ /* 0x000fe40000000027 */
[----:B------:R-:W-:Y:S01]  /*b860*/  PRMT R38, RZ, 0x7610, R38 ;  /* 0x00007610ff267816 */ /* 0x000fe20000000026 */
[----:B--2---:R-:W-:Y:S04]  /*b870*/  STL [R1+0x2768], R53 ;  /* 0x0027683501007387 */ /* 0x004fe80000100800 */
[----:B---3--:R1:W-:Y:S04]  /*b880*/  STL [R1+0x276c], R52 ;  /* 0x00276c3401007387 */ /* 0x0083e80000100800 */
[----:B------:R2:W-:Y:S01]  /*b890*/  STL.64 [R1+0x1e28], R62 ;  /* 0x001e283e01007387 */ /* 0x0005e20000100a00 */
[----:B-1----:R-:W-:-:S03]  /*b8a0*/  IADD3 R52, P3, PT, R2, R86, RZ ;  /* 0x0000005602347210 */ /* 0x002fc60007f7e0ff */
[----:B----4-:R-:W-:Y:S01]  /*b8b0*/  STL [R1+0x2770], R51 ;  /* 0x0027703301007387 */ /* 0x010fe20000100800 */
[----:B--2---:R-:W-:-:S03]  /*b8c0*/  IADD3 R62, P4, PT, R2, R88, RZ ;  /* 0x00000058023e7210 */ /* 0x004fc60007f9e0ff */
[----:B------:R-:W-:Y:S01]  /*b8d0*/  STL.64 [R1+0x1e20], R74 ;  /* 0x001e204a01007387 */ /* 0x000fe20000100a00 */
[----:B------:R-:W-:-:S03]  /*b8e0*/  IMAD.X R53, R0, 0x1, R87, P3 ;  /* 0x0000000100357824 */ /* 0x000fc600018e0657 */
[----:B------:R1:W-:Y:S01]  /*b8f0*/  STL [R1+0x2774], R50 ;  /* 0x0027743201007387 */ /* 0x0003e20000100800 */
[----:B------:R-:W-:-:S03]  /*b900*/  IMAD.X R63, R0, 0x1, R89, P4 ;  /* 0x00000001003f7824 */ /* 0x000fc600020e0659 */
[----:B------:R-:W-:Y:S04]  /*b910*/  STL.64 [R1+0x1e18], R64 ;  /* 0x001e184001007387 */ /* 0x000fe80000100a00 */
[----:B------:R-:W2:Y:S01]  /*b920*/  @P2 LDG.E.U8 R47, desc[UR8][R52.64] ;  /* 0x00000008342f2981 */ /* 0x000ea2000c1e1100 */
[----:B-1----:R-:W-:Y:S01]  /*b930*/  IADD3 R50, P3, PT, R2, R84, RZ ;  /* 0x0000005402327210 */ /* 0x002fe20007f7e0ff */
[----:B------:R-:W-:Y:S02]  /*b940*/  IMAD R2, R4, 0x61, RZ ;  /* 0x0000006104027824 */ /* 0x000fe400078e02ff */
[----:B------:R1:W-:Y:S01]  /*b950*/  STL.64 [R1+0x1e10], R62 ;  /* 0x001e103e01007387 */ /* 0x0003e20000100a00 */
[----:B------:R-:W3:Y:S01]  /*b960*/  LDC R4, c[0x0][0x3c4] ;  /* 0x0000f100ff047b82 */ /* 0x000ee20000000800 */
[----:B------:R-:W-:-:S02]  /*b970*/  IMAD.X R51, R0, 0x1, R85, P3 ;  /* 0x0000000100337824 */ /* 0x000fc400018e0655 */
[----:B------:R1:W4:Y:S01]  /*b980*/  @P2 LDG.E.U8 R48, desc[UR8][R62.64] ;  /* 0x000000083e302981 */ /* 0x000322000c1e1100 */
[----:B------:R-:W-:-:S03]  /*b990*/  SHF.R.S32.HI R0, RZ, 0x1f, R2 ;  /* 0x0000001fff007819 */ /* 0x000fc60000011402 */
[----:B------:R0:W-:Y:S04]  /*b9a0*/  STL.64 [R1+0x1e08], R52 ;  /* 0x001e083401007387 */ /* 0x0001e80000100a00 */
[----:B------:R0:W2:Y:S01]  /*b9b0*/  @P2 LDG.E.U8 R46, desc[UR8][R50.64] ;  /* 0x00000008322e2981 */ /* 0x0000a2000c1e1100 */
[----:B-1----:R-:W-:-:S03]  /*b9c0*/  IADD3 R62, P3, PT, R2, R90, RZ ;  /* 0x0000005a023e7210 */ /* 0x002fc60007f7e0ff */
[----:B------:R1:W-:Y:S01]  /*b9d0*/  STL.64 [R1+0x1e00], R50 ;  /* 0x001e003201007387 */ /* 0x0003e20000100a00 */
[----:B0-----:R-:W-:Y:S01]  /*b9e0*/  IADD3 R52, P4, PT, R2, R88, RZ ;  /* 0x0000005802347210 */ /* 0x001fe20007f9e0ff */
[----:B------:R-:W-:-:S04]  /*b9f0*/  IMAD.X R63, R0, 0x1, R91, P3 ;  /* 0x00000001003f7824 */ /* 0x000fc800018e065b */
[----:B------:R-:W-:Y:S01]  /*ba00*/  IMAD.X R53, R0, 0x1, R89, P4 ;  /* 0x0000000100357824 */ /* 0x000fe200020e0659 */
[----:B-1----:R-:W-:Y:S01]  /*ba10*/  IADD3 R50, P3, PT, R2, R86, RZ ;  /* 0x0000005602327210 */ /* 0x002fe20007f7e0ff */
[----:B------:R-:W-:Y:S04]  /*ba20*/  STL.64 [R1+0x1df8], R62 ;  /* 0x001df83e01007387 */ /* 0x000fe80000100a00 */
[----:B------:R0:W-:Y:S01]  /*ba30*/  STL.64 [R1+0x1df0], R52 ;  /* 0x001df03401007387 */ /* 0x0001e20000100a00 */
[----:B------:R-:W-:-:S03]  /*ba40*/  IMAD.X R51, R0, 0x1, R87, P3 ;  /* 0x0000000100337824 */ /* 0x000fc600018e0657 */
[----:B------:R0:W2:Y:S04]  /*ba50*/  @P2 LDG.E.U8 R44, desc[UR8][R52.64] ;  /* 0x00000008342c2981 */ /* 0x0000a8000c1e1100 */
[----:B------:R1:W2:Y:S04]  /*ba60*/  @P2 LDG.E.U8 R45, desc[UR8][R62.64] ;  /* 0x000000083e2d2981 */ /* 0x0002a8000c1e1100 */
[----:B------:R1:W2:Y:S01]  /*ba70*/  @P2 LDG.E.U8 R43, desc[UR8][R50.64] ;  /* 0x00000008322b2981 */ /* 0x0002a2000c1e1100 */
[----:B0-----:R-:W-:Y:S01]  /*ba80*/  IADD3 R52, P3, PT, R2, R84, RZ ;  /* 0x0000005402347210 */ /* 0x001fe20007f7e0ff */
[----:B------:R-:W-:-:S02]  /*ba90*/  IMAD R2, R3, 0x62, RZ ;  /* 0x0000006203027824 */ /* 0x000fc400078e02ff */
[----:B------:R0:W-:Y:S01]  /*baa0*/  STL.64 [R1+0x1de8], R50 ;  /* 0x001de83201007387 */ /* 0x0001e20000100a00 */
[----:B------:R-:W-:Y:S01]  /*bab0*/  IMAD.MOV.U32 R82, RZ, RZ, R5 ;  /* 0x000000ffff527224 */ /* 0x000fe200078e0005 */
[----:B------:R-:W3:Y:S01]  /*bac0*/  LDC R3, c[0x0][0x3c4] ;  /* 0x0000f100ff037b82 */ /* 0x000ee20000000800 */
[----:B------:R-:W-:Y:S01]  /*bad0*/  IMAD.X R53, R0, 0x1, R85, P3 ;  /* 0x0000000100357824 */ /* 0x000fe200018e0655 */
[----:B------:R-:W-:Y:S02]  /*bae0*/  SHF.R.S32.HI R0, RZ, 0x1f, R2 ;  /* 0x0000001fff007819 */ /* 0x000fe40000011402 */
[C---:B-1----:R-:W-:Y:S02]  /*baf0*/  IADD3 R62, P3, PT, R2.reuse, R90, RZ ;  /* 0x0000005a023e7210 */ /* 0x042fe40007f7e0ff */
[----:B0-----:R-:W-:-:S03]  /*bb00*/  IADD3 R50, P4, PT, R2, R88, RZ ;  /* 0x0000005802327210 */ /* 0x001fc60007f9e0ff */
[C---:B------:R-:W-:Y:S01]  /*bb10*/  IMAD.X R63, R0.reuse, 0x1, R91, P3 ;  /* 0x00000001003f7824 */ /* 0x040fe200018e065b */
[----:B------:R0:W-:Y:S01]  /*bb20*/  STL.64 [R1+0x1de0], R52 ;  /* 0x001de03401007387 */ /* 0x0001e20000100a00 */
[----:B------:R-:W1:Y:S01]  /*bb30*/  LDC R5, c[0x0][0x3c4] ;  /* 0x0000f100ff057b82 */ /* 0x000e620000000800 */
[----:B------:R-:W-:Y:S02]  /*bb40*/  IMAD.X R51, R0, 0x1, R89, P4 ;  /* 0x0000000100337824 */ /* 0x000fe400020e0659 */
[----:B------:R0:W2:Y:S04]  /*bb50*/  @P2 LDG.E.U8 R42, desc[UR8][R52.64] ;  /* 0x00000008342a2981 */ /* 0x0000a8000c1e1100 */
[----:B------:R-:W2:Y:S04]  /*bb60*/  @P2 LDG.E.U8 R41, desc[UR8][R62.64] ;  /* 0x000000083e292981 */ /* 0x000ea8000c1e1100 */
[----:B------:R3:W4:Y:S01]  /*bb70*/  @P2 LDG.E.U8 R40, desc[UR8][R50.64] ;  /* 0x0000000832282981 */ /* 0x000722000c1e1100 */
[----:B0-----:R-:W-:-:S03]  /*bb80*/  IADD3 R52, P3, PT, R2, R86, RZ ;  /* 0x0000005602347210 */ /* 0x001fc60007f7e0ff */
[----:B------:R-:W-:Y:S02]  /*bb90*/  STL.64 [R1+0x1dd8], R62 ;  /* 0x001dd83e01007387 */ /* 0x000fe40000100a00 */
[----:B------:R-:W-:Y:S02]  /*bba0*/  IMAD.X R53, R0, 0x1, R87, P3 ;  /* 0x0000000100357824 */ /* 0x000fe400018e0657 */
[----:B------:R3:W-:Y:S04]  /*bbb0*/  STL.64 [R1+0x1dd0], R50 ;  /* 0x001dd03201007387 */ /* 0x0007e80000100a00 */
[----:B------:R0:W4:Y:S01]  /*bbc0*/  @P2 LDG.E.U8 R39, desc[UR8][R52.64] ;  /* 0x0000000834272981 */ /* 0x000122000c1e1100 */
[----:B---3--:R-:W-:-:S05]  /*bbd0*/  IADD3 R50, P3, PT, R2, R84, RZ ;  /* 0x0000005402327210 */ /* 0x008fca0007f7e0ff */
[----:B------:R-:W-:-:S05]  /*bbe0*/  IMAD.X R51, R0, 0x1, R85, P3 ;  /* 0x0000000100337824 */ /* 0x000fca00018e0655 */
[----:B------:R-:W3:Y:S01]  /*bbf0*/  @P2 LDG.E.U8 R38, desc[UR8][R50.64] ;  /* 0x0000000832262981 */ /* 0x000ee2000c1e1100 */
[----:B------:R-:W-:-:S05]  /*bc00*/  IMAD R2, R4, 0x68, RZ ;  /* 0x0000006804027824 */ /* 0x000fca00078e02ff */
[----:B------:R-:W-:Y:S01]  /*bc10*/  SHF.R.S32.HI R0, RZ, 0x1f, R2 ;  /* 0x0000001fff007819 */ /* 0x000fe20000011402 */
[----:B-1----:R-:W-:Y:S01]  /*bc20*/  IMAD R4, R5, 0x69, RZ ;  /* 0x0000006905047824 */ /* 0x002fe200078e02ff */
[----:B------:R-:W-:Y:S01]  /*bc30*/  PRMT R36, RZ, 0x7610, R36 ;  /* 0x00007610ff247816 */ /* 0x000fe20000000024 */
[----:B------:R-:W1:Y:S01]  /*bc40*/  LDC R5, c[0x0][0x3c4] ;  /* 0x0000f100ff057b82 */ /* 0x000e620000000800 */
[----:B------:R-:W-:Y:S01]  /*bc50*/  PRMT R35, RZ, 0x7610, R35 ;  /* 0x00007610ff237816 */ /* 0x000fe20000000023 */
[----:B------:R-:W-:Y:S01]  /*bc60*/  IMAD R3, R3, 0x70, RZ ;  /* 0x0000007003037824 */ /* 0x000fe200078e02ff */
[----:B------:R-:W-:Y:S02]  /*bc70*/  PRMT R34, RZ, 0x7610, R34 ;  /* 0x00007610ff227816 */ /* 0x000fe40000000022 */
        /* <DEDUP_REMOVED lines=11> */
[----:B----4-:R-:W-:Y:S04]  /*bd30*/  STL [R1+0x277c], R40 ;  /* 0x00277c2801007387 */ /* 0x010fe80000100800 */
[----:B------:R0:W-:Y:S02]  /*bd40*/  STL.64 [R1+0x1dc8], R52 ;  /* 0x001dc83401007387 */ /* 0x0001e40000100a00 */
[----:B0-----:R-:W-:-:S02]  /*bd50*/  IADD3 R52, P3, PT, R2, R90, RZ ;  /* 0x0000005a02347210 */ /* 0x001fc40007f7e0ff */
[----:B------:R-:W-:Y:S03]  /*bd60*/  STL [R1+0x2780], R39 ;  /* 0x0027802701007387 */ /* 0x000fe60000100800 */
[----:B------:R-:W-:Y:S01]  /*bd70*/  IMAD.X R53, R0, 0x1, R91, P3 ;  /* 0x0000000100357824 */ /* 0x000fe200018e065b */
[----:B------:R0:W-:Y:S01]  /*bd80*/  STL.64 [R1+0x1838], R50 ;  /* 0x0018383201007387 */ /* 0x0001e20000100a00 */
[----:B------:R-:W-:-:S05]  /*bd90*/  IADD3 R40, P3, PT, R2, R86, RZ ;  /* 0x0000005602287210 */ /* 0x000fca0007f7e0ff */
[----:B------:R-:W-:Y:S01]  /*bda0*/  IMAD.X R41, R0, 0x1, R87, P3 ;  /* 0x0000000100297824 */ /* 0x000fe200018e0657 */
[----:B---3--:R2:W-:Y:S01]  /*bdb0*/  STL [R1+0x2784], R38 ;  /* 0x0027842601007387 */ /* 0x0085e20000100800 */
[----:B0-----:R-:W-:-:S03]  /*bdc0*/  IADD3 R50, P4, PT, R2, R88, RZ ;  /* 0x0000005802327210 */ /* 0x001fc60007f9e0ff */
[----:B------:R-:W-:Y:S02]  /*bdd0*/  STL.64 [R1+0x1790], R52 ;  /* 0x0017903401007387 */ /* 0x000fe40000100a00 */
[----:B------:R-:W-:Y:S01]  /*bde0*/  IMAD.X R51, R0, 0x1, R89, P4 ;  /* 0x0000000100337824 */ /* 0x000fe200020e0659 */
[----:B--2---:R-:W-:Y:S01]  /*bdf0*/  IADD3 R38, P3, PT, R2, R84, RZ ;  /* 0x0000005402267210 */ /* 0x004fe20007f7e0ff */
[----:B------:R-:W2:Y:S01]  /*be00*/  @P2 LDG.E.U8 R35, desc[UR8][R40.64] ;  /* 0x0000000828232981 */ /* 0x000ea2000c1e1100 */
[----:B------:R-:W-:-:S03]  /*be10*/  SHF.R.S32.HI R2, RZ, 0x1f, R4 ;  /* 0x0000001fff027819 */ /* 0x000fc60000011404 */
[----:B------:R0:W-:Y:S01]  /*be20*/  STL.64 [R1+0x1788], R50 ;  /* 0x0017883201007387 */ /* 0x0001e20000100a00 */
[----:B------:R-:W-:-:S03]  /*be30*/  IMAD.X R39, R0, 0x1, R85, P3 ;  /* 0x0000000100277824 */ /* 0x000fc600018e0655 */
[----:B------:R0:W3:Y:S01]  /*be40*/  @P2 LDG.E.U8 R36, desc[UR8][R50.64] ;  /* 0x0000000832242981 */ /* 0x0000e2000c1e1100 */
[----:B------:R-:W-:-:S03]  /*be50*/  SHF.R.S32.HI R0, RZ, 0x1f, R3 ;  /* 0x0000001fff007819 */ /* 0x000fc60000011403 */
[----:B------:R4:W-:Y:S04]  /*be60*/  STL.64 [R1+0x1780], R40 ;  /* 0x0017802801007387 */ /* 0x0009e80000100a00 */
[----:B------:R1:W2:Y:S01]  /*be70*/  @P2 LDG.E.U8 R34, desc[UR8][R38.64] ;  /* 0x0000000826222981 */ /* 0x0002a2000c1e1100 */
[----:B0-----:R-:W-:-:S03]  /*be80*/  IADD3 R50, P3, PT, R4, R90, RZ ;  /* 0x0000005a04327210 */ /* 0x001fc60007f7e0ff */
[----:B------:R1:W-:Y:S02]  /*be90*/  STL.64 [R1+0x1778], R38 ;  /* 0x0017782601007387 */ /* 0x0003e40000100a00 */
[----:B------:R-:W-:Y:S01]  /*bea0*/  IMAD.X R51, R2, 0x1, R91, P3 ;  /* 0x0000000102337824 */ /* 0x000fe200018e065b */
[----:B----4-:R-:W-:-:S04]  /*beb0*/  IADD3 R40, P4, PT, R3, R90, RZ ;  /* 0x0000005a03287210 */ /* 0x010fc80007f9e0ff */
[----:B------:R-:W4:Y:S01]  /*bec0*/  @P2 LDG.E.U8 R33, desc[UR8][R50.64] ;  /* 0x0000000832212981 */ /* 0x000f22000c1e1100 */
[C---:B-1----:R-:W-:Y:S01]  /*bed0*/  IADD3 R38, P3, PT, R3.reuse, R88, RZ ;  /* 0x0000005803267210 */ /* 0x042fe20007f7e0ff */
[C---:B------:R-:W-:Y:S02]  /*bee0*/  IMAD.X R41, R0.reuse, 0x1, R91, P4 ;  /* 0x0000000100297824 */ /* 0x040fe400020e065b */
[----:B------:R-:W-:Y:S02]  /*bef0*/  STL.64 [R1+0x1770], R50 ;  /* 0x0017703201007387 */ /* 0x000fe40000100a00 */
[----:B------:R-:W-:Y:S02]  /*bf00*/  IMAD.X R39, R0, 0x1, R89, P3 ;  /* 0x0000000100277824 */ /* 0x000fe400018e0659 */
[----:B------:R0:W-:Y:S04]  /*bf10*/  STL.64 [R1+0x1690], R40 ;  /* 0x0016902801007387 */ /* 0x0001e80000100a00 */
[----:B------:R0:W2:Y:S04]  /*bf20*/  @P2 LDG.E.U8 R25, desc[UR8][R40.64] ;  /* 0x0000000828192981 */ /* 0x0000a8000c1e1100 */
[----:B------:R1:W-:Y:S04]  /*bf30*/  STL.64 [R1+0x1688], R38 ;  /* 0x0016882601007387 */ /* 0x0003e80000100a00 */
[----:B------:R1:W2:Y:S01]  /*bf40*/  @P2 LDG.E.U8 R24, desc[UR8][R38.64] ;  /* 0x0000000826182981 */ /* 0x0002a2000c1e1100 */
[----:B0-----:R-:W-:-:S02]  /*bf50*/  IADD3 R40, P3, PT, R3, R86, RZ ;  /* 0x0000005603287210 */ /* 0x001fc40007f7e0ff */
[----:B-1----:R-:W-:Y:S01]  /*bf60*/  IADD3 R38, P4, PT, R3, R84, RZ ;  /* 0x0000005403267210 */ /* 0x002fe20007f9e0ff */
[----:B------:R-:W-:Y:S02]  /*bf70*/  IMAD R3, R5, 0x78, RZ ;  /* 0x0000007805037824 */ /* 0x000fe400078e02ff */
[C---:B------:R-:W-:Y:S01]  /*bf80*/  IMAD.X R41, R0.reuse, 0x1, R87, P3 ;  /* 0x0000000100297824 */ /* 0x040fe200018e0657 */
[----:B------:R-:W0:Y:S01]  /*bf90*/  LDC R5, c[0x0][0x3c4] ;  /* 0x0000f100ff057b82 */ /* 0x000e220000000800 */
[----:B------:R-:W-:Y:S01]  /*bfa0*/  IMAD.X R39, R0, 0x1, R85, P4 ;  /* 0x0000000100277824 */ /* 0x000fe200020e0655 */
[----:B------:R-:W-:Y:S02]  /*bfb0*/  SHF.R.S32.HI R0, RZ, 0x1f, R3 ;  /* 0x0000001fff007819 */ /* 0x000fe40000011403 */
[----:B------:R-:W-:Y:S01]  /*bfc0*/  IADD3 R50, P3, PT, R3, R90, RZ ;  /* 0x0000005a03327210 */ /* 0x000fe20007f7e0ff */
[----:B------:R1:W-:Y:S04]  /*bfd0*/  STL.64 [R1+0x1680], R40 ;  /* 0x0016802801007387 */ /* 0x0003e80000100a00 */
[----:B------:R1:W2:Y:S01]  /*bfe0*/  @P2 LDG.E.U8 R23, desc[UR8][R40.64] ;  /* 0x0000000828172981 */ /* 0x0002a2000c1e1100 */
[----:B------:R-:W-:-:S03]  /*bff0*/  IMAD.X R51, R0, 0x1, R91, P3 ;  /* 0x0000000100337824 */ /* 0x000fc600018e065b */
[----:B------:R1:W-:Y:S04]  /*c000*/  STL.64 [R1+0x1678], R38 ;  /* 0x0016782601007387 */ /* 0x0003e80000100a00 */
[----:B------:R1:W2:Y:S02]  /*c010*/  @P2 LDG.E.U8 R22, desc[UR8][R38.64] ;  /* 0x0000000826162981 */ /* 0x0002a4000c1e1100 */
[C---:B-1----:R-:W-:Y:S02]  /*c020*/  IADD3 R40, P4, PT, R3.reuse, R88, RZ ;  /* 0x0000005803287210 */ /* 0x042fe40007f9e0ff */
[----:B------:R1:W-:Y:S04]  /*c030*/  STL.64 [R1+0x1590], R50 ;  /* 0x0015903201007387 */ /* 0x0003e80000100a00 */
[----:B------:R1:W2:Y:S01]  /*c040*/  @P2 LDG.E.U8 R13, desc[UR8][R50.64] ;  /* 0x00000008320d2981 */ /* 0x0002a2000c1e1100 */
[----:B------:R-:W-:Y:S01]  /*c050*/  IADD3 R38, P3, PT, R3, R86, RZ ;  /* 0x0000005603267210 */ /* 0x000fe20007f7e0ff */
[----:B------:R-:W-:-:S04]  /*c060*/  IMAD.X R41, R0, 0x1, R89, P4 ;  /* 0x0000000100297824 */ /* 0x000fc800020e0659 */
[C---:B------:R-:W-:Y:S01]  /*c070*/  IMAD.X R39, R0.reuse, 0x1, R87, P3 ;  /* 0x0000000100277824 */ /* 0x040fe200018e0657 */
[----:B-1----:R-:W-:Y:S01]  /*c080*/  IADD3 R50, P4, PT, R3, R84, RZ ;  /* 0x0000005403327210 */ /* 0x002fe20007f9e0ff */
[----:B------:R1:W-:Y:S04]  /*c090*/  STL.64 [R1+0x1588], R40 ;  /* 0x0015882801007387 */ /* 0x0003e80000100a00 */
[----:B------:R1:W2:Y:S01]  /*c0a0*/  @P2 LDG.E.U8 R12, desc[UR8][R40.64] ;  /* 0x00000008280c2981 */ /* 0x0002a2000c1e1100 */
[----:B------:R-:W-:-:S03]  /*c0b0*/  IMAD.X R51, R0, 0x1, R85, P4 ;  /* 0x0000000100337824 */ /* 0x000fc600020e0655 */
[----:B------:R0:W-:Y:S04]  /*c0c0*/  STL.64 [R1+0x1580], R38 ;  /* 0x0015802601007387 */ /* 0x0001e80000100a00 */
[----:B------:R0:W2:Y:S01]  /*c0d0*/  @P2 LDG.E.U8 R11, desc[UR8][R38.64] ;  /* 0x00000008260b2981 */ /* 0x0000a2000c1e1100 */
[C---:B-1----:R-:W-:Y:S01]  /*c0e0*/  IADD3 R40, P3, PT, R4.reuse, R88, RZ ;  /* 0x0000005804287210 */ /* 0x042fe20007f7e0ff */
[----:B0-----:R-:W-:Y:S01]  /*c0f0*/  IMAD R5, R5, 0x6a, RZ ;  /* 0x0000006a05057824 */ /* 0x001fe200078e02ff */
[----:B------:R-:W-:-:S03]  /*c100*/  IADD3 R38, P4, PT, R4, R86, RZ ;  /* 0x0000005604267210 */ /* 0x000fc60007f9e0ff */
[C---:B------:R-:W-:Y:S01]  /*c110*/  IMAD.X R41, R2.reuse, 0x1, R89, P3 ;  /* 0x0000000102297824 */ /* 0x040fe200018e0659 */
[----:B------:R-:W-:Y:S01]  /*c120*/  STL.64 [R1+0x1578], R50 ;  /* 0x0015783201007387 */ /* 0x000fe20000100a00 */
[----:B------:R-:W-:-:S03]  /*c130*/  IMAD.X R39, R2, 0x1, R87, P4 ;  /* 0x0000000102277824 */ /* 0x000fc600020e0657 */
[----:B------:R-:W-:Y:S01]  /*c140*/  STL.64 [R1+0x1768], R40 ;  /* 0x0017682801007387 */ /* 0x000fe20000100a00 */
[----:B------:R-:W-:-:S03]  /*c150*/  SHF.R.S32.HI R3, RZ, 0x1f, R5 ;  /* 0x0000001fff037819 */ /* 0x000fc60000011405 */
[----:B------:R0:W-:Y:S04]  /*c160*/  STL.64 [R1+0x1760], R38 ;  /* 0x0017602601007387 */ /* 0x0001e80000100a00 */
[----:B------:R0:W2:Y:S02]  /*c170*/  @P2 LDG.E.U8 R31, desc[UR8][R38.64] ;  /* 0x00000008261f2981 */ /* 0x0000a4000c1e1100 */
[----:B0-----:R-:W-:-:S05]  /*c180*/  IADD3 R38, P4, PT, R5, R90, RZ ;  /* 0x0000005a05267210 */ /* 0x001fca0007f9e0ff */
[----:B------:R-:W-:-:S05]  /*c190*/  IMAD.X R39, R3, 0x1, R91, P4 ;  /* 0x0000000103277824 */ /* 0x000fca00020e065b */
[----:B------:R-:W2:Y:S01]  /*c1a0*/  @P2 LDG.E.U8 R29, desc[UR8][R38.64] ;  /* 0x00000008261d2981 */ /* 0x000ea2000c1e1100 */
[----:B------:R-:W-:-:S06]  /*c1b0*/  PRMT R61, RZ, 0x7610, R61 ;  /* 0x00007610ff3d7816 */ /* 0x000fcc000000003d */
[----:B------:R0:W3:Y:S02]  /*c1c0*/  @P2 LDG.E.U8 R61, desc[UR8][R76.64] ;  /* 0x000000084c3d2981 */ /* 0x0000e4000c1e1100 */
[----:B0-----:R-:W-:Y:S02]  /*c1d0*/  IMAD.MOV.U32 R77, RZ, RZ, R82 ;  /* 0x000000ffff4d7224 */ /* 0x001fe400078e0052 */
[----:B------:R-:W-:Y:S02]  /*c1e0*/  IMAD.MOV.U32 R82, RZ, RZ, R6 ;  /* 0x000000ffff527224 */ /* 0x000fe400078e0006 */
[----:B------:R-:W0:Y:S01]  /*c1f0*/  LDC R6, c[0x0][0x3c4] ;  /* 0x0000f100ff067b82 */ /* 0x000e220000000800 */
[----:B------:R-:W-:-:S06]  /*c200*/  PRMT R32, RZ, 0x7610, R32 ;  /* 0x00007610ff207816 */ /* 0x000fcc0000000020 */
[----:B------:R1:W3:Y:S01]  /*c210*/  @P2 LDG.E.U8 R32, desc[UR8][R40.64] ;  /* 0x0000000828202981 */ /* 0x0002e2000c1e1100 */
[----:B------:R-:W-:Y:S02]  /*c220*/  PRMT R10, RZ, 0x7610, R10 ;  /* 0x00007610ff0a7816 */ /* 0x000fe4000000000a */
[----:B------:R-:W-:-:S04]  /*c230*/  PRMT R30, RZ, 0x7610, R30 ;  /* 0x00007610ff1e7816 */ /* 0x000fc8000000001e */
[----:B------:R0:W3:Y:S01]  /*c240*/  @P2 LDG.E.U8 R10, desc[UR8][R50.64] ;  /* 0x00000008320a2981 */ /* 0x0000e2000c1e1100 */
[----:B-1----:R-:W-:Y:S02]  /*c250*/  IADD3 R40, P3, PT, R4, R84, RZ ;  /* 0x0000005404287210 */ /* 0x002fe40007f7e0ff */
[----:B------:R-:W1:Y:S03]  /*c260*/  LDC R4, c[0x0][0x3c4] ;  /* 0x0000f100ff047b82 */ /* 0x000e660000000800 */
[----:B------:R-:W-:Y:S02]  /*c270*/  IMAD.X R41, R2, 0x1, R85, P3 ;  /* 0x0000000102297824 */ /* 0x000fe400018e0655 */
[----:B0-----:R-:W-:Y:S01]  /*c280*/  IMAD R2, R6, 0x71, RZ ;  /* 0x0000007106027824 */ /* 0x001fe200078e02ff */
[----:B------:R-:W-:Y:S02]  /*c290*/  PRMT R21, RZ, 0x7610, R21 ;  /* 0x00007610ff157816 */ /* 0x000fe40000000015 */
[----:B------:R0:W3:Y:S02]  /*c2a0*/  @P2 LDG.E.U8 R30, desc[UR8][R40.64] ;  /* 0x00000008281e2981 */ /* 0x0000e4000c1e1100 */
[----:B------:R-:W-:-:S02]  /*c2b0*/  SHF.R.S32.HI R0, RZ, 0x1f, R2 ;  /* 0x0000001fff007819 */ /* 0x000fc40000011402 */
[----:B------:R-:W-:Y:S01]  /*c2c0*/  IADD3 R50, P3, PT, R2, R90, RZ ;  /* 0x0000005a02327210 */ /* 0x000fe20007f7e0ff */
[----:B------:R0:W-:Y:S04]  /*c2d0*/  STL.64 [R1+0x1758], R40 ;  /* 0x0017582801007387 */ /* 0x0001e80000100a00 */
[----:B------:R1:W-:Y:S01]  /*c2e0*/  STL.64 [R1+0x1750], R38 ;  /* 0x0017502601007387 */ /* 0x0003e20000100a00 */
[----:B------:R-:W-:Y:S01]  /*c2f0*/  IMAD.X R51, R0, 0x1, R91, P3 ;  /* 0x0000000100337824 */ /* 0x000fe200018e065b */
[----:B------:R-:W-:Y:S02]  /*c300*/  PRMT R20, RZ, 0x7610, R20 ;  /* 0x00007610ff147816 */ /* 0x000fe40000000014 */
[----:B------:R-:W-:Y:S02]  /*c310*/  PRMT R19, RZ, 0x7610, R19 ;  /* 0x00007610ff137816 */ /* 0x000fe40000000013 */
[----:B------:R2:W3:Y:S01]  /*c320*/  @P2 LDG.E.U8 R21, desc[UR8][R50.64] ;  /* 0x0000000832152981 */ /* 0x0004e2000c1e1100 */
[----:B0-----:R-:W-:-:S02]  /*c330*/  IADD3 R40, P4, PT, R2, R88, RZ ;  /* 0x0000005802287210 */ /* 0x001fc40007f9e0ff */
[----:B-1----:R-:W-:-:S03]  /*c340*/  IADD3 R38, P3, PT, R2, R86, RZ ;  /* 0x0000005602267210 */ /* 0x002fc60007f7e0ff */
[----:B------:R-:W-:Y:S02]  /*c350*/  IMAD.X R41, R0, 0x1, R89, P4 ;  /* 0x0000000100297824 */ /* 0x000fe400020e0659 */
[----:B------:R-:W-:Y:S02]  /*c360*/  IMAD R4, R4, 0x79, RZ ;  /* 0x0000007904047824 */ /* 0x000fe400078e02ff */
[----:B------:R-:W-:Y:S01]  /*c370*/  IMAD.X R39, R0, 0x1, R87, P3 ;  /* 0x0000000100277824 */ /* 0x000fe200018e0657 */
[----:B------:R0:W3:Y:S01]  /*c380*/  @P2 LDG.E.U8 R20, desc[UR8][R40.64] ;  /* 0x0000000828142981 */ /* 0x0000e2000c1e1100 */
[----:B------:R-:W-:-:S03]  /*c390*/  PRMT R18, RZ, 0x7610, R18 ;  /* 0x00007610ff127816 */ /* 0x000fc60000000012 */
[----:B------:R1:W3:Y:S01]  /*c3a0*/  @P2 LDG.E.U8 R19, desc[UR8][R38.64] ;  /* 0x0000000826132981 */ /* 0x0002e2000c1e1100 */
[----:B------:R-:W-:Y:S02]  /*c3b0*/  PRMT R8, RZ, 0x7610, R8 ;  /* 0x00007610ff087816 */ /* 0x000fe40000000008 */
[----:B------:R-:W-:Y:S02]  /*c3c0*/  PRMT R7, RZ, 0x7610, R7 ;  /* 0x00007610ff077816 */ /* 0x000fe40000000007 */
[----:B------:R-:W-:Y:S02]  /*c3d0*/  PRMT R28, RZ, 0x7610, R28 ;  /* 0x00007610ff1c7816 */ /* 0x000fe4000000001c */
[----:B------:R-:W-:Y:S01]  /*c3e0*/  PRMT R27, RZ, 0x7610, R27 ;  /* 0x00007610ff1b7816 */ /* 0x000fe2000000001b */
[----:B--2---:R-:W-:Y:S04]  /*c3f0*/  STL [R1+0x2788], R29 ;  /* 0x0027881d01007387 */ /* 0x004fe80000100800 */
[----:B------:R2:W-:Y:S04]  /*c400*/  STL.64 [R1+0x1670], R50 ;  /* 0x0016703201007387 */ /* 0x0005e80000100a00 */
[----:B------:R0:W-:Y:S04]  /*c410*/  STL.64 [R1+0x1668], R40 ;  /* 0x0016682801007387 */ /* 0x0001e80000100a00 */
[----:B------:R1:W-:Y:S01]  /*c420*/  STL.64 [R1+0x1660], R38 ;  /* 0x0016602601007387 */ /* 0x0003e20000100a00 */
[----:B--2---:R-:W-:-:S02]  /*c430*/  IADD3 R50, P3, PT, R2, R84, RZ ;  /* 0x0000005402327210 */ /* 0x004fc40007f7e0ff */
[----:B------:R-:W-:Y:S02]  /*c440*/  SHF.R.S32.HI R2, RZ, 0x1f, R4 ;  /* 0x0000001fff027819 */ /* 0x000fe40000011404 */
[----:B0-----:R-:W-:Y:S01]  /*c450*/  IADD3 R40, P4, PT, R4, R90, RZ ;  /* 0x0000005a04287210 */ /* 0x001fe20007f9e0ff */
[----:B------:R-:W-:Y:S01]  /*c460*/  IMAD.X R51, R0, 0x1, R85, P3 ;  /* 0x0000000100337824 */ /* 0x000fe200018e0655 */
[----:B-1----:R-:W-:-:S03]  /*c470*/  IADD3 R38, P5, PT, R4, R88, RZ ;  /* 0x0000005804267210 */ /* 0x002fc60007fbe0ff */
[C---:B------:R-:W-:Y:S01]  /*c480*/  IMAD.X R41, R2.reuse, 0x1, R91, P4 ;  /* 0x0000000102297824 */ /* 0x040fe200020e065b */
[----:B------:R0:W-:Y:S01]  /*c490*/  STL.64 [R1+0x1658], R50 ;  /* 0x0016583201007387 */ /* 0x0001e20000100a00 */
[----:B------:R-:W-:-:S03]  /*c4a0*/  IMAD.X R39, R2, 0x1, R89, P5 ;  /* 0x0000000102277824 */ /* 0x000fc600028e0659 */
[----:B------:R0:W2:Y:S04]  /*c4b0*/  @P2 LDG.E.U8 R18, desc[UR8][R50.64] ;  /* 0x0000000832122981 */ /* 0x0000a8000c1e1100 */
[----:B------:R-:W-:Y:S04]  /*c4c0*/  STL.64 [R1+0x1570], R40 ;  /* 0x0015702801007387 */ /* 0x000fe80000100a00 */
[----:B------:R1:W2:Y:S01]  /*c4d0*/  @P2 LDG.E.U8 R8, desc[UR8][R38.64] ;  /* 0x0000000826082981 */ /* 0x0002a2000c1e1100 */
[----:B0-----:R-:W-:-:S03]  /*c4e0*/  IADD3 R50, P4, PT, R4, R86, RZ ;  /* 0x0000005604327210 */ /* 0x001fc60007f9e0ff */
[----:B------:R1:W-:Y:S02]  /*c4f0*/  STL.64 [R1+0x1568], R38 ;  /* 0x0015682601007387 */ /* 0x0003e40000100a00 */
[----:B------:R-:W-:Y:S01]  /*c500*/  IMAD.X R51, R2, 0x1, R87, P4 ;  /* 0x0000000102337824 */ /* 0x000fe200020e0657 */
[----:B-1----:R-:W-:-:S04]  /*c510*/  IADD3 R38, P3, PT, R5, R88, RZ ;  /* 0x0000005805267210 */ /* 0x002fc80007f7e0ff */
[----:B------:R0:W-:Y:S01]  /*c520*/  STL.64 [R1+0x1560], R50 ;  /* 0x0015603201007387 */ /* 0x0001e20000100a00 */
[----:B------:R-:W-:-:S03]  /*c530*/  IMAD.X R39, R3, 0x1, R89, P3 ;  /* 0x0000000103277824 */ /* 0x000fc600018e0659 */
[----:B------:R0:W2:Y:S04]  /*c540*/  @P2 LDG.E.U8 R7, desc[UR8][R50.64] ;  /* 0x0000000832072981 */ /* 0x0000a8000c1e1100 */
[----:B------:R-:W2:Y:S01]  /*c550*/  @P2 LDG.E.U8 R28, desc[UR8][R38.64] ;  /* 0x00000008261c2981 */ /* 0x000ea2000c1e1100 */
[----:B0-----:R-:W-:-:S05]  /*c560*/  IADD3 R50, P3, PT, R5, R86, RZ ;  /* 0x0000005605327210 */ /* 0x001fca0007f7e0ff */
[----:B------:R-:W-:-:S05]  /*c570*/  IMAD.X R51, R3, 0x1, R87, P3 ;  /* 0x0000000103337824 */ /* 0x000fca00018e0657 */
[----:B------:R-:W3:Y:S01]  /*c580*/  @P2 LDG.E.U8 R27, desc[UR8][R50.64] ;  /* 0x00000008321b2981 */ /* 0x000ee2000c1e1100 */
[----:B------:R-:W-:Y:S02]  /*c590*/  IMAD.MOV.U32 R76, RZ, RZ, R77 ;  /* 0x000000ffff4c7224 */ /* 0x000fe400078e004d */
[----:B------:R-:W-:Y:S02]  /*c5a0*/  IMAD.MOV.U32 R77, RZ, RZ, R14 ;  /* 0x000000ffff4d7224 */ /* 0x000fe400078e000e */
[----:B------:R-:W0:Y:S01]  /*c5b0*/  LDC R14, c[0x0][0x3c4] ;  /* 0x0000f100ff0e7b82 */ /* 0x000e220000000800 */
[----:B------:R-:W-:-:S06]  /*c5c0*/  PRMT R9, RZ, 0x7610, R9 ;  /* 0x00007610ff097816 */ /* 0x000fcc0000000009 */
[----:B------:R1:W4:Y:S01]  /*c5d0*/  @P2 LDG.E.U8 R9, desc[UR8][R40.64] ;  /* 0x0000000828092981 */ /* 0x000322000c1e1100 */
[----:B------:R-:W-:Y:S02]  /*c5e0*/  PRMT R6, RZ, 0x7610, R6 ;  /* 0x00007610ff067816 */ /* 0x000fe40000000006 */
[----:B-1----:R-:W-:-:S05]  /*c5f0*/  IADD3 R40, P5, PT, R4, R84, RZ ;  /* 0x0000005404287210 */ /* 0x002fca0007fbe0ff */
[----:B------:R-:W-:Y:S02]  /*c600*/  IMAD.X R41, R2, 0x1, R85, P5 ;  /* 0x0000000102297824 */ /* 0x000fe400028e0655 */
[----:B0-----:R-:W-:-:S03]  /*c610*/  IMAD R2, R14, 0x72, RZ ;  /* 0x000000720e027824 */ /* 0x001fc600078e02ff */
[----:B------:R-:W-:Y:S04]  /*c620*/  STL.64 [R1+0x1558], R40 ;  /* 0x0015582801007387 */ /* 0x000fe80000100a00 */
[----:B------:R0:W-:Y:S01]  /*c630*/  STL.64 [R1+0x1748], R38 ;  /* 0x0017482601007387 */ /* 0x0001e20000100a00 */
[----:B------:R-:W-:-:S03]  /*c640*/  SHF.R.S32.HI R0, RZ, 0x1f, R2 ;  /* 0x0000001fff007819 */ /* 0x000fc60000011402 */
[----:B------:R1:W4:Y:S01]  /*c650*/  @P2 LDG.E.U8 R6, desc[UR8][R40.64] ;  /* 0x0000000828062981 */ /* 0x000322000c1e1100 */
[----:B------:R-:W-:Y:S02]  /*c660*/  PRMT R26, RZ, 0x7610, R26 ;  /* 0x00007610ff1a7816 */ /* 0x000fe4000000001a */
[----:B0-----:R-:W-:Y:S02]  /*c670*/  IADD3 R38, P4, PT, R5, R84, RZ ;  /* 0x0000005405267210 */ /* 0x001fe40007f9e0ff */
[----:B-1----:R-:W-:Y:S02]  /*c680*/  IADD3 R40, P3, PT, R2, R90, RZ ;  /* 0x0000005a02287210 */ /* 0x002fe40007f7e0ff */
[----:B------:R-:W-:Y:S01]  /*c690*/  PRMT R17, RZ, 0x7610, R17 ;  /* 0x00007610ff117816 */ /* 0x000fe20000000011 */
[----:B------:R-:W-:Y:S02]  /*c6a0*/  IMAD.X R39, R3, 0x1, R85, P4 ;  /* 0x0000000103277824 */ /* 0x000fe400020e0655 */
[----:B------:R-:W-:Y:S01]  /*c6b0*/  IMAD.X R41, R0, 0x1, R91, P3 ;  /* 0x0000000100297824 */ /* 0x000fe200018e065b */
[----:B------:R-:W-:-:S02]  /*c6c0*/  PRMT R16, RZ, 0x7610, R16 ;  /* 0x00007610ff107816 */ /* 0x000fc40000000010 */
[----:B------:R-:W-:Y:S01]  /*c6d0*/  PRMT R80, RZ, 0x7610, R80 ;  /* 0x00007610ff507816 */ /* 0x000fe20000000050 */
[----:B------:R0:W4:Y:S04]  /*c6e0*/  @P2 LDG.E.U8 R26, desc[UR8][R38.64] ;  /* 0x00000008261a2981 */ /* 0x000128000c1e1100 */
[----:B--2---:R-:W-:Y:S01]  /*c6f0*/  STL [R1+0x278c], R28 ;  /* 0x00278c1c01007387 */ /* 0x004fe20000100800 */
[----:B------:R-:W-:Y:S01]  /*c700*/  IMAD.MOV.U32 R75, RZ, RZ, R81 ;  /* 0x000000ffff4b7224 */ /* 0x000fe200078e0051 */
[----:B------:R-:W-:Y:S01]  /*c710*/  PRMT R15, RZ, 0x7610, R15 ;  /* 0x00007610ff0f7816 */ /* 0x000fe2000000000f */
[----:B------:R-:W1:Y:S01]  /*c720*/  LDC R81, c[0x0][0x3c4] ;  /* 0x0000f100ff517b82 */ /* 0x000e620000000800 */
[----:B------:R-:W-:Y:S04]  /*c730*/  STL.64 [R1+0x1740], R50 ;  /* 0x0017403201007387 */ /* 0x000fe80000100a00 */
[----:B------:R-:W2:Y:S01]  /*c740*/  @P2 LDG.E.U8 R17, desc[UR8][R40.64] ;  /* 0x0000000828112981 */ /* 0x000ea2000c1e1100 */
[----:B------:R-:W-:-:S02]  /*c750*/  PRMT R14, RZ, 0x7610, R14 ;  /* 0x00007610ff0e7816 */ /* 0x000fc4000000000e */
[----:B------:R-:W-:Y:S01]  /*c760*/  PRMT R5, RZ, 0x7610, R5 ;  /* 0x00007610ff057816 */ /* 0x000fe20000000005 */
[----:B------:R-:W2:Y:S01]  /*c770*/  @P2 LDG.E.U8 R80, desc[UR8][R84.64] ;  /* 0x0000000854502981 */ /* 0x000ea2000c1e1100 */
[----:B------:R-:W-:Y:S01]  /*c780*/  PRMT R4, RZ, 0x7610, R4 ;  /* 0x00007610ff047816 */ /* 0x000fe20000000004 */
[----:B------:R-:W2:Y:S02]  /*c790*/  LDC R3, c[0x0][0x3c4] ;  /* 0x0000f100ff037b82 */ /* 0x000ea40000000800 */
[----:B---3--:R-:W-:Y:S04]  /*c7a0*/  STL [R1+0x2790], R27 ;  /* 0x0027901b01007387 */ /* 0x008fe80000100800 */
[----:B------:R0:W-:Y:S02]  /*c7b0*/  STL.64 [R1+0x1738], R38 ;  /* 0x0017382601007387 */ /* 0x0001e40000100a00 */
[----:B0-----:R-:W-:-:S05]  /*c7c0*/  IADD3 R38, P3, PT, R2, R88, RZ ;  /* 0x0000005802267210 */ /* 0x001fca0007f7e0ff */
[----:B------:R-:W-:-:S05]  /*c7d0*/  IMAD.X R39, R0, 0x1, R89, P3 ;  /* 0x0000000100277824 */ /* 0x000fca00018e0659 */
[----:B------:R0:W3:Y:S01]  /*c7e0*/  @P2 LDG.E.U8 R16, desc[UR8][R38.64] ;  /* 0x0000000826102981 */ /* 0x0000e2000c1e1100 */
[----:B------:R-:W-:Y:S02]  /*c7f0*/  IMAD.MOV.U32 R74, RZ, RZ, R75 ;  /* 0x000000ffff4a7224 */ /* 0x000fe400078e004b */
[----:B------:R-:W-:Y:S02]  /*c800*/  IMAD.MOV.U32 R75, RZ, RZ, R76 ;  /* 0x000000ffff4b7224 */ /* 0x000fe400078e004c */
[----:B------:R-:W-:Y:S02]  /*c810*/  IMAD.MOV.U32 R76, RZ, RZ, R77 ;  /* 0x000000ffff4c7224 */ /* 0x000fe400078e004d */
[----:B-1----:R-:W-:Y:S02]  /*c820*/  IMAD R81, R81, 0x7a, RZ ;  /* 0x0000007a51517824 */ /* 0x002fe400078e02ff */
[----:B------:R-:W-:Y:S02]  /*c830*/  IMAD.MOV.U32 R77, RZ, RZ, R82 ;  /* 0x000000ffff4d7224 */ /* 0x000fe400078e0052 */
[----:B------:R-:W-:-:S02]  /*c840*/  IMAD.MOV.U32 R82, RZ, RZ, R83 ;  /* 0x000000ffff527224 */ /* 0x000fc400078e0053 */
[----:B------:R-:W-:Y:S02]  /*c850*/  IMAD.MOV.U32 R83, RZ, RZ, R92 ;  /* 0x000000ffff537224 */ /* 0x000fe400078e005c */
[----:B------:R-:W-:Y:S01]  /*c860*/  IMAD.MOV.U32 R92, RZ, RZ, R93 ;  /* 0x000000ffff5c7224 */ /* 0x000fe200078e005d */
[----:B----4-:R1:W-:Y:S04]  /*c870*/  STL [R1+0x2794], R26 ;  /* 0x0027941a01007387 */ /* 0x0103e80000100800 */
[----:B------:R-:W-:Y:S01]  /*c880*/  STL.64 [R1+0x1650], R40 ;  /* 0x0016502801007387 */ /* 0x000fe20000100a00 */
[----:B-1----:R-:W-:-:S05]  /*c890*/  IADD3 R26, P4, PT, R2, R86, RZ ;  /* 0x00000056021a7210 */ /* 0x002fca0007f9e0ff */
[----:B------:R-:W-:-:S05]  /*c8a0*/  IMAD.X R27, R0, 0x1, R87, P4 ;  /* 0x00000001001b7824 */ /* 0x000fca00020e0657 */
[----:B------:R1:W4:Y:S04]  /*c8b0*/  @P2 LDG.E.U8 R15, desc[UR8][R26.64] ;  /* 0x000000081a0f2981 */ /* 0x000328000c1e1100 */
[----:B--2---:R-:W-:Y:S04]  /*c8c0*/  STL [R1+0x2798], R17 ;  /* 0x0027981101007387 */ /* 0x004fe80000100800 */
[----:B------:R0:W-:Y:S01]  /*c8d0*/  STL.64 [R1+0x1648], R38 ;  /* 0x0016482601007387 */ /* 0x0001e20000100a00 */
[----:B------:R-:W-:Y:S01]  /*c8e0*/  IMAD.MOV.U32 R93, RZ, RZ, R80 ;  /* 0x000000ffff5d7224 */ /* 0x000fe200078e0050 */
[----:B------:R-:W-:-:S02]  /*c8f0*/  SHF.R.S32.HI R80, RZ, 0x1f, R81 ;  /* 0x0000001fff507819 */ /* 0x000fc40000011451 */
[----:B0-----:R-:W-:-:S05]  /*c900*/  IADD3 R38, P3, PT, R2, R84, RZ ;  /* 0x0000005402267210 */ /* 0x001fca0007f7e0ff */
[----:B------:R-:W-:-:S05]  /*c910*/  IMAD.X R39, R0, 0x1, R85, P3 ;  /* 0x0000000100277824 */ /* 0x000fca00018e0655 */
[----:B------:R-:W2:Y:S04]  /*c920*/  @P2 LDG.E.U8 R14, desc[UR8][R38.64] ;  /* 0x00000008260e2981 */ /* 0x000ea8000c1e1100 */
[----:B---3--:R0:W-:Y:S04]  /*c930*/  STL [R1+0x279c], R16 ;  /* 0x00279c1001007387 */ /* 0x0081e80000100800 */
[----:B------:R1:W-:Y:S01]  /*c940*/  STL.64 [R1+0x1640], R26 ;  /* 0x0016401a01007387 */ /* 0x0003e20000100a00 */
[C---:B0-----:R-:W-:Y:S02]  /*c950*/  IADD3 R16, P5, PT, R81.reuse, R88, RZ ;  /* 0x0000005851107210 */ /* 0x041fe40007fbe0ff */
[----:B-1----:R-:W-:-:S03]  /*c960*/  IADD3 R26, P4, PT, R81, R90, RZ ;  /* 0x0000005a511a7210 */ /* 0x002fc60007f9e0ff */
[C---:B------:R-:W-:Y:S02]  /*c970*/  IMAD.X R17, R80.reuse, 0x1, R89, P5 ;  /* 0x0000000150117824 */ /* 0x040fe400028e0659 */
[----:B------:R-:W-:-:S03]  /*c980*/  IMAD.X R27, R80, 0x1, R91, P4 ;  /* 0x00000001501b7824 */ /* 0x000fc600020e065b */
[----:B------:R-:W3:Y:S04]  /*c990*/  @P2 LDG.E.U8 R4, desc[UR8][R16.64] ;  /* 0x0000000810042981 */ /* 0x000ee8000c1e1100 */
[----:B------:R0:W3:Y:S01]  /*c9a0*/  @P2 LDG.E.U8 R5, desc[UR8][R26.64] ;  /* 0x000000081a052981 */ /* 0x0000e2000c1e1100 */
[----:B------:R-:W-:Y:S02]  /*c9b0*/  IADD3 R40, P3, PT, R81, R86, RZ ;  /* 0x0000005651287210 */ /* 0x000fe40007f7e0ff */
[----:B------:R-:W-:-:S03]  /*c9c0*/  PRMT R2, RZ, 0x7610, R2 ;  /* 0x00007610ff027816 */ /* 0x000fc60000000002 */
[----:B------:R-:W-:Y:S01]  /*c9d0*/  IMAD.X R41, R80, 0x1, R87, P3 ;  /* 0x0000000150297824 */ /* 0x000fe200018e0657 */
[----:B----4-:R-:W-:Y:S04]  /*c9e0*/  STL [R1+0x27a0], R15 ;  /* 0x0027a00f01007387 */ /* 0x010fe80000100800 */
[----:B------:R-:W-:Y:S04]  /*c9f0*/  STL.64 [R1+0x1638], R38 ;  /* 0x0016382601007387 */ /* 0x000fe80000100a00 */
[----:B------:R0:W-:Y:S02]  /*ca00*/  STL.64 [R1+0x1550], R26 ;  /* 0x0015501a01007387 */ /* 0x0001e40000100a00 */
[----:B0-----:R-:W-:-:S05]  /*ca10*/  IADD3 R26, P4, PT, R81, R84, RZ ;  /* 0x00000054511a7210 */ /* 0x001fca0007f9e0ff */
[----:B------:R-:W-:Y:S01]  /*ca20*/  IMAD.X R27, R80, 0x1, R85, P4 ;  /* 0x00000001501b7824 */ /* 0x000fe200020e0655 */
[----:B------:R-:W-:Y:S01]  /*ca30*/  PRMT R0, RZ, 0x7610, R0 ;  /* 0x00007610ff007816 */ /* 0x000fe20000000000 */
[----:B------:R-:W0:Y:S03]  /*ca40*/  LDC.64 R80, c[0x0][0x390] ;  /* 0x0000e400ff507b82 */ /* 0x000e260000000a00 */
[----:B------:R1:W4:Y:S01]  /*ca50*/  @P2 LDG.E.U8 R2, desc[UR8][R26.64] ;  /* 0x000000081a022981 */ /* 0x000322000c1e1100 */
[----:B------:R-:W-:-:S03]  /*ca60*/  PRMT R15, RZ, 0x7610, R15 ;  /* 0x00007610ff0f7816 */ /* 0x000fc6000000000f */
[----:B--2---:R-:W-:Y:S04]  /*ca70*/  STL [R1+0x27a4], R14 ;  /* 0x0027a40e01007387 */ /* 0x004fe80000100800 */
[----:B------:R2:W-:Y:S02]  /*ca80*/  STL.64 [R1+0x1548], R16 ;  /* 0x0015481001007387 */ /* 0x0005e40000100a00 */
[----:B--2---:R-:W-:-:S05]  /*ca90*/  IMAD R16, R3, 0x23, RZ ;  /* 0x0000002303107824 */ /* 0x004fca00078e02ff */
[----:B------:R-:W-:Y:S02]  /*caa0*/  SHF.R.S32.HI R28, RZ, 0x1f, R16 ;  /* 0x0000001fff1c7819 */ /* 0x000fe40000011410 */
[----:B------:R-:W-:-:S05]  /*cab0*/  IADD3 R38, P3, PT, R16, R90, RZ ;  /* 0x0000005a10267210 */ /* 0x000fca0007f7e0ff */
[----:B------:R-:W-:Y:S01]  /*cac0*/  IMAD.X R39, R28, 0x1, R91, P3 ;  /* 0x000000011c277824 */ /* 0x000fe200018e065b */
[----:B---3--:R-:W-:Y:S04]  /*cad0*/  STL [R1+0x27a8], R5 ;  /* 0x0027a80501007387 */ /* 0x008fe80000100800 */
[----:B------:R-:W-:Y:S04]  /*cae0*/  STL [R1+0x27ac], R4 ;  /* 0x0027ac0401007387 */ /* 0x000fe80000100800 */
[----:B------:R-:W-:Y:S04]  /*caf0*/  STL.64 [R1+0x1540], R40 ;  /* 0x0015402801007387 */ /* 0x000fe80000100a00 */
[----:B------:R1:W-:Y:S02]  /*cb00*/  STL.64 [R1+0x1538], R26 ;  /* 0x0015381a01007387 */ /* 0x0003e40000100a00 */
[----:B-1----:R-:W-:-:S02]  /*cb10*/  IADD3 R26, P3, PT, R16, R88, RZ ;  /* 0x00000058101a7210 */ /* 0x002fc40007f7e0ff */
[----:B------:R-:W-:-:S05]  /*cb20*/  IADD3 R16, P4, PT, R16, R86, RZ ;  /* 0x0000005610107210 */ /* 0x000fca0007f9e0ff */
[----:B------:R-:W-:-:S05]  /*cb30*/  IMAD.X R17, R28, 0x1, R87, P4 ;  /* 0x000000011c117824 */ /* 0x000fca00020e0657 */
[----:B------:R-:W2:Y:S01]  /*cb40*/  @P2 LDG.E.U8 R0, desc[UR8][R16.64] ;  /* 0x0000000810002981 */ /* 0x000ea2000c1e1100 */
[----:B------:R-:W-:-:S05]  /*cb50*/  IMAD.X R27, R28, 0x1, R89, P3 ;  /* 0x000000011c1b7824 */ /* 0x000fca00018e0659 */
[----:B------:R-:W3:Y:S01]  /*cb60*/  @P2 LDG.E.U8 R15, desc[UR8][R26.64] ;  /* 0x000000081a0f2981 */ /* 0x000ee2000c1e1100 */
[----:B------:R-:W-:Y:S02]  /*cb70*/  PRMT R49, RZ, 0x7610, R49 ;  /* 0x00007610ff317816 */ /* 0x000fe40000000031 */
[----:B------:R-:W-:-:S04]  /*cb80*/  PRMT R29, RZ, 0x7610, R29 ;  /* 0x00007610ff1d7816 */ /* 0x000fc8000000001d */
[----:B------:R1:W4:Y:S04]  /*cb90*/  @P2 LDG.E.U8 R49, desc[UR8][R64.64] ;  /* 0x0000000840312981 */ /* 0x000328000c1e1100 */
[----:B------:R-:W4:Y:S01]  /*cba0*/  @P2 LDG.E.U8 R29, desc[UR8][R38.64] ;  /* 0x00000008261d2981 */ /* 0x000f22000c1e1100 */
[----:B-1----:R-:W1:Y:S03]  /*cbb0*/  S2R R65, SR_TID.X ;  /* 0x0000000000417919 */ /* 0x002e660000002100 */
[----:B------:R-:W-:Y:S04]  /*cbc0*/  STL.64 [R1+0x20d0], R38 ;  /* 0x0020d02601007387 */ /* 0x000fe80000100a00 */
[----:B------:R-:W-:Y:S04]  /*cbd0*/  STL.64 [R1+0x20c8], R26 ;  /* 0x0020c81a01007387 */ /* 0x000fe80000100a00 */
[----:B------:R0:W-:Y:S01]  /*cbe0*/  STL.64 [R1+0x20c0], R16 ;  /* 0x0020c01001007387 */ /* 0x0001e20000100a00 */
[----:B------:R-:W2:Y:S01]  /*cbf0*/  S2R R64, SR_CTAID.Y ;  /* 0x0000000000407919 */ /* 0x000ea20000002600 */
[----:B0-----:R-:W0:Y:S08]  /*cc00*/  LDC R16, c[0x0][0x3d4] ;  /* 0x0000f500ff107b82 */ /* 0x001e300000000800 */
[----:B------:R-:W2:Y:S01]  /*cc10*/  LDC R17, c[0x0][0x3d0] ;  /* 0x0000f400ff117b82 */ /* 0x000ea20000000800 */
[----:B-1----:R-:W-:-:S02]  /*cc20*/  LOP3.LUT R65, R65, 0x7f, RZ, 0xc0, !PT ;  /* 0x0000007f41417812 */ /* 0x002fc400078ec0ff */
[----:B------:R-:W-:-:S03]  /*cc30*/  PRMT R14, RZ, 0x7610, R14 ;  /* 0x00007610ff0e7816 */ /* 0x000fc6000000000e */
[----:B0-----:R-:W-:Y:S01]  /*cc40*/  IMAD R27, R65, R16, RZ ;  /* 0x00000010411b7224 */ /* 0x001fe200078e02ff */
[----:B--2---:R0:W-:Y:S02]  /*cc50*/  STL [R1+0x1cc], R0 ;  /* 0x0001cc0001007387 */ /* 0x0041e40000100800 */
[----:B0-----:R-:W0:Y:S02]  /*cc60*/  LDC R0, c[0x0][0x3c4] ;  /* 0x0000f100ff007b82 */ /* 0x001e240000000800 */
[----:B---3--:R0:W-:Y:S02]  /*cc70*/  STL [R1+0x1d0], R15 ;  /* 0x0001d00f01007387 */ /* 0x0081e40000100800 */
[----:B0-----:R-:W-:-:S05]  /*cc80*/  IMAD R15, R0, 0x3, RZ ;  /* 0x00000003000f7824 */ /* 0x001fca00078e02ff */
[----:B------:R-:W-:Y:S02]  /*cc90*/  SHF.R.S32.HI R26, RZ, 0x1f, R15 ;  /* 0x0000001fff1a7819 */ /* 0x000fe4000001140f */
[----:B------:R-:W-:Y:S01]  /*cca0*/  IADD3 R16, P3, PT, R15, R90, RZ ;  /* 0x0000005a0f107210 */ /* 0x000fe20007f7e0ff */
[----:B------:R-:W-:-:S04]  /*ccb0*/  IMAD R0, R64, R17, RZ ;  /* 0x0000001140007224 */ /* 0x000fc800078e02ff */
[----:B------:R-:W-:-:S05]  /*ccc0*/  IMAD.X R17, R26, 0x1, R91, P3 ;  /* 0x000000011a117824 */ /* 0x000fca00018e065b */
[----:B------:R0:W2:Y:S01]  /*ccd0*/  @P2 LDG.E.U8 R14, desc[UR8][R16.64] ;  /* 0x00000008100e2981 */ /* 0x0000a2000c1e1100 */
[--C-:B------:R-:W-:Y:S02]  /*cce0*/  IADD3 R80, P4, P5, R27, R80, R0.reuse ;  /* 0x000000501b507210 */ /* 0x100fe40007d9e000 */
[----:B------:R-:W-:Y:S02]  /*ccf0*/  SHF.R.S32.HI R15, RZ, 0x1f, R0 ;  /* 0x0000001fff0f7819 */ /* 0x000fe40000011400 */
[----:B------:R-:W-:Y:S01]  /*cd00*/  SHF.R.S32.HI R0, RZ, 0x1f, R27 ;  /* 0x0000001fff007819 */ /* 0x000fe2000001141b */
[----:B----4-:R-:W-:Y:S03]  /*cd10*/  STL [R1+0x1c4], R29 ;  /* 0x0001c41d01007387 */ /* 0x010fe60000100800 */
[----:B------:R-:W-:Y:S01]  /*cd20*/  IADD3.X R81, PT, PT, R0, R81, R15, P4, P5 ;  /* 0x0000005100517210 */ /* 0x000fe200027ea40f */
[----:B------:R-:W-:Y:S04]  /*cd30*/  STL.64 [R1+0x2498], R16 ;  /* 0x0024981001007387 */ /* 0x000fe80000100a00 */
[----:B------:R-:W-:Y:S04]  /*cd40*/  STL [R1+0x24fc], R80 ;  /* 0x0024fc5001007387 */ /* 0x000fe80000100800 */
[----:B------:R-:W-:Y:S04]  /*cd50*/  STL [R1+0x24f8], R81 ;  /* 0x0024f85101007387 */ /* 0x000fe80000100800 */
[----:B------:R-:W-:Y:S04]  /*cd60*/  STL.64 [R1+0x2558], R80 ;  /* 0x0025585001007387 */ /* 0x000fe80000100a00 */
        /* <DEDUP_REMOVED lines=8> */
[----:B------:R-:W-:Y:S04]  /*cdf0*/  STL.64 [R1+0x2698], R80 ;  /* 0x0026985001007387 */ /* 0x000fe80000100a00 */
[----:B------:R-:W-:Y:S04]  /*ce00*/  STL.64 [R1+0x26a8], R80 ;  /* 0x0026a85001007387 */ /* 0x000fe80000100a00 */
[----:B------:R1:W-:Y:S02]  /*ce10*/  STL.64 [R1+0x26b8], R80 ;  /* 0x0026b85001007387 */ /* 0x0003e40000100a00 */
[----:B-1----:R-:W1:Y:S02]  /*ce20*/  LDC R81, c[0x0][0x3c4] ;  /* 0x0000f100ff517b82 */ /* 0x002e640000000800 */
[----:B------:R-:W-:Y:S04]  /*ce30*/  STL [R1+0x26d8], R80 ;  /* 0x0026d85001007387 */ /* 0x000fe80000100800 */
[----:B------:R-:W-:Y:S04]  /*ce40*/  STL [R1+0x2720], R80 ;  /* 0x0027205001007387 */ /* 0x000fe80000100800 */
[----:B------:R-:W-:Y:S01]  /*ce50*/  STL [R1+0x2730], R80 ;  /* 0x0027305001007387 */ /* 0x000fe20000100800 */
[----:B------:R-:W-:-:S02]  /*ce60*/  PRMT R4, RZ, 0x7610, R4 ;  /* 0x00007610ff047816 */ /* 0x000fc40000000004 */
[----:B------:R-:W-:Y:S01]  /*ce70*/  PRMT R5, RZ, 0x7610, R5 ;  /* 0x00007610ff057816 */ /* 0x000fe20000000005 */
[----:B-1----:R-:W-:-:S05]  /*ce80*/  IMAD R81, R81, 0x3, RZ ;  /* 0x0000000351517824 */ /* 0x002fca00078e02ff */
[----:B0-----:R-:W-:-:S05]  /*ce90*/  IADD3 R16, P3, PT, R81, R88, RZ ;  /* 0x0000005851107210 */ /* 0x001fca0007f7e0ff */
[----:B------:R-:W-:-:S05]  /*cea0*/  IMAD.X R17, R26, 0x1, R89, P3 ;  /* 0x000000011a117824 */ /* 0x000fca00018e0659 */
[----:B------:R-:W3:Y:S04]  /*ceb0*/  @P2 LDG.E.U8 R5, desc[UR8][R16.64] ;  /* 0x0000000810052981 */ /* 0x000ee8000c1e1100 */
[----:B--2---:R0:W-:Y:S02]  /*cec0*/  STL [R1+0x3a8], R14 ;  /* 0x0003a80e01007387 */ /* 0x0041e40000100800 */
[----:B0-----:R-:W-:-:S05]  /*ced0*/  IADD3 R14, P4, PT, R81, R86, RZ ;  /* 0x00000056510e7210 */ /* 0x001fca0007f9e0ff */
[----:B------:R-:W-:-:S05]  /*cee0*/  IMAD.X R15, R26, 0x1, R87, P4 ;  /* 0x000000011a0f7824 */ /* 0x000fca00020e0657 */
[----:B------:R-:W2:Y:S01]  /*cef0*/  @P2 LDG.E.U8 R4, desc[UR8][R14.64] ;  /* 0x000000080e042981 */ /* 0x000ea2000c1e1100 */
[----:B------:R-:W0:Y:S01]  /*cf00*/  S2R R63, SR_TID.X ;  /* 0x00000000003f7919 */ /* 0x000e220000002100 */
[----:B------:R-:W-:-:S04]  /*cf10*/  @!UP0 UIADD3 UR12, UPT, UPT, -UR10, 0x100000, URZ ;  /* 0x001000000a0c8890 */ /* 0x000fc8000fffe1ff */
[----:B------:R-:W-:Y:S02]  /*cf20*/  @!UP0 USHF.L.U32 UR13, UR12, 0xb, URZ ;  /* 0x0000000b0c0d8899 */ /* 0x000fe400080006ff */
[----:B------:R-:W-:Y:S01]  /*cf30*/  @!UP0 USHF.L.U32 UR12, UR12, 0x1, URZ ;  /* 0x000000010c0c8899 */ /* 0x000fe200080006ff */
[----:B------:R-:W-:Y:S01]  /*cf40*/  VOTEU.ALL UP1, P1 ;  /* 0x0000000000ff7886 */ /* 0x000fe20000820000 */
[----:B------:R-:W-:Y:S04]  /*cf50*/  STL.64 [R1+0x23d0], R16 ;  /* 0x0023d01001007387 */ /* 0x000fe80000100a00 */
[----:B------:R-:W-:Y:S04]  /*cf60*/  STL.64 [R1+0x2740], R86 ;  /* 0x0027405601007387 */ /* 0x000fe80000100a00 */
[----:B------:R-:W-:Y:S02]  /*cf70*/  STL.64 [R1+0x23c8], R14 ;  /* 0x0023c80e01007387 */ /* 0x000fe40000100a00 */
[----:B------:R1:W4:Y:S01]  /*cf80*/  @!UP1 SYNCS.EXCH.64 URZ, [UR4+0x3a008], UR12 ;  /* 0x03a0080c04ff95b2 */ /* 0x0003220008000100 */
[----:B0-----:R-:W-:-:S05]  /*cf90*/  LOP3.LUT R0, R63, 0x7f, RZ, 0xc0, !PT ;  /* 0x0000007f3f007812 */ /* 0x001fca00078ec0ff */
[----:B------:R0:W-:Y:S04]  /*cfa0*/  STS.U8 [R0+UR4], R82 ;  /* 0x0000005200007988 */ /* 0x0001e80008000004 */
[----:B------:R1:W-:Y:S01]  /*cfb0*/  STS.U8 [R0+UR4+0x8000], R92 ;  /* 0x0080005c00007988 */ /* 0x0003e20008000004 */
[----:B0-----:R-:W-:-:S03]  /*cfc0*/  IMAD.MOV.U32 R82, RZ, RZ, R93 ;  /* 0x000000ffff527224 */ /* 0x001fc600078e005d */
[----:B-1----:R-:W4:Y:S04]  /*cfd0*/  LDL.LU R92, [R1+0x160] ;  /* 0x00016000015c7983 */ /* 0x002f280000300800 */
[----:B------:R-:W4:Y:S04]  /*cfe0*/  LDL.LU R93, [R1+0x15c] ;  /* 0x00015c00015d7983 */ /* 0x000f280000300800 */
[----:B------:R-:W4:Y:S04]  /*cff0*/  LDL.LU R86, [R1+0x158] ;  /* 0x0001580001567983 */ /* 0x000f280000300800 */
[----:B------:R-:W4:Y:S04]  /*d000*/  LDL.LU R87, [R1+0x154] ;  /* 0x0001540001577983 */ /* 0x000f280000300800 */
[----:B------:R-:W4:Y:S01]  /*d010*/  LDL.LU R80, [R1+0x130] ;  /* 0x0001300001507983 */ /* 0x000f220000300800 */
[----:B------:R-:W-:-:S02]  /*d020*/  PRMT R3, RZ, 0x7610, R3 ;  /* 0x00007610ff037816 */ /* 0x000fc40000000003 */
[----:B------:R-:W-:-:S04]  /*d030*/  PRMT R37, RZ, 0x7610, R37 ;  /* 0x00007610ff257816 */ /* 0x000fc80000000025 */
[----:B------:R-:W4:Y:S04]  /*d040*/  @P2 LDG.E.U8 R3, desc[UR8][R40.64] ;  /* 0x0000000828032981 */ /* 0x000f28000c1e1100 */
[----:B------:R-:W4:Y:S04]  /*d050*/  @P2 LDG.E.U8 R37, desc[UR8][R52.64] ;  /* 0x0000000834252981 */ /* 0x000f28000c1e1100 */
[----:B------:R-:W-:Y:S04]  /*d060*/  STS.U8 [R0+UR4+0x400], R74 ;  /* 0x0004004a00007988 */ /* 0x000fe80008000004 */
[----:B------:R-:W-:Y:S04]  /*d070*/  STS.U8 [R0+UR4+0x4400], R75 ;  /* 0x0044004b00007988 */ /* 0x000fe80008000004 */
[----:B------:R-:W-:Y:S04]  /*d080*/  STS.U8 [R0+UR4+0x8400], R76 ;  /* 0x0084004c00007988 */ /* 0x000fe80008000004 */
[----:B------:R-:W-:Y:S04]  /*d090*/  STS.U8 [R0+UR4+0xc400], R77 ;  /* 0x00c4004d00007988 */ /* 0x000fe80008000004 */
[----:B------:R-:W-:Y:S04]  /*d0a0*/  STS.U8 [R0+UR4+0x4000], R83 ;  /* 0x0040005300007988 */ /* 0x000fe80008000004 */
[----:B--2---:R0:W-:Y:S04]  /*d0b0*/  STL [R1+0x30c], R4 ;  /* 0x00030c0401007387 */ /* 0x0041e80000100800 */
[----:B0-----:R-:W2:Y:S04]  /*d0c0*/  LDL.LU R4, [R1+0x12c] ;  /* 0x00012c0001047983 */ /* 0x001ea80000300800 */
[----:B---3--:R0:W-:Y:S04]  /*d0d0*/  STL [R1+0x310], R5 ;  /* 0x0003100501007387 */ /* 0x0081e80000100800 */
[----:B0-----:R-:W3:Y:S04]  /*d0e0*/  LDL.LU R5, [R1+0x128] ;  /* 0x0001280001057983 */ /* 0x001ee80000300800 */
        /* <DEDUP_REMOVED lines=19> */
[----:B------:R-:W3:Y:S04]  /*d220*/  LDL.LU R75, [R1+0x2c] ;  /* 0x00002c00014b7983 */ /* 0x000ee80000300800 */
[----:B------:R-:W3:Y:S04]  /*d230*/  LDL.LU R76, [R1+0x28] ;  /* 0x00002800014c7983 */ /* 0x000ee80000300800 */
[----:B------:R-:W3:Y:S04]  /*d240*/  LDL.LU R77, [R1+0x4] ;  /* 0x00000400014d7983 */ /* 0x000ee80000300800 */
[----:B------:R-:W3:Y:S04]  /*d250*/  LDL.LU R83, [R1] ;  /* 0x0000000001537983 */ /* 0x000ee80000300800 */
[----:B------:R0:W-:Y:S04]  /*d260*/  STS.U8 [R0+UR4+0xc000], R82 ;  /* 0x00c0005200007988 */ /* 0x0001e80008000004 */
[----:B----4-:R1:W-:Y:S04]  /*d270*/  STS.U8 [R0+UR4+0x800], R92 ;  /* 0x0008005c00007988 */ /* 0x0103e80008000004 */
[----:B------:R4:W-:Y:S04]  /*d280*/  STS.U8 [R0+UR4+0x4800], R93 ;  /* 0x0048005d00007988 */ /* 0x0009e80008000004 */
[----:B0-----:R-:W3:Y:S04]  /*d290*/  LDL.LU R82, [R1+0x27bc] ;  /* 0x0027bc0001527983 */ /* 0x001ee80000300800 */
[----:B-1----:R-:W3:Y:S04]  /*d2a0*/  LDL.LU R92, [R1+0x27b8] ;  /* 0x0027b800015c7983 */ /* 0x002ee80000300800 */
[----:B----4-:R-:W4:Y:S04]  /*d2b0*/  LDL.LU R93, [R1+0x27b4] ;  /* 0x0027b400015d7983 */ /* 0x010f280000300800 */
[----:B--2---:R0:W-:Y:S04]  /*d2c0*/  STS.U8 [R0+UR4+0x6000], R74 ;  /* 0x0060004a00007988 */ /* 0x0041e80008000004 */
[----:B---3--:R1:W-:Y:S04]  /*d2d0*/  STS.U8 [R0+UR4+0xa000], R75 ;  /* 0x00a0004b00007988 */ /* 0x0083e80008000004 */
[----:B------:R2:W-:Y:S04]  /*d2e0*/  STS.U8 [R0+UR4+0xe000], R76 ;  /* 0x00e0004c00007988 */ /* 0x0005e80008000004 */
[----:B0-----:R-:W3:Y:S04]  /*d2f0*/  LDL.LU R74, [R1+0x150] ;  /* 0x00015000014a7983 */ /* 0x001ee80000300800 */
[----:B-1----:R-:W3:Y:S04]  /*d300*/  LDL.LU R75, [R1+0x14c] ;  /* 0x00014c00014b7983 */ /* 0x002ee80000300800 */
[----:B------:R0:W-:Y:S04]  /*d310*/  STS.U8 [R0+UR4+0x2400], R77 ;  /* 0x0024004d00007988 */ /* 0x0001e80008000004 */
[----:B--2---:R-:W2:Y:S04]  /*d320*/  LDL.LU R76, [R1+0x148] ;  /* 0x00014800014c7983 */ /* 0x004ea80000300800 */
[----:B------:R1:W-:Y:S04]  /*d330*/  STS.U8 [R0+UR4+0x6400], R83 ;  /* 0x0064005300007988 */ /* 0x0003e80008000004 */
[----:B0-----:R-:W2:Y:S04]  /*d340*/  LDL.LU R77, [R1+0x144] ;  /* 0x00014400014d7983 */ /* 0x001ea80000300800 */
[----:B-1----:R-:W2:Y:S04]  /*d350*/  LDL.LU R83, [R1+0x180] ;  /* 0x0001800001537983 */ /* 0x002ea80000300800 */
[----:B----4-:R-:W-:Y:S04]  /*d360*/  STL.64 [R1+0x2678], R92 ;  /* 0x0026785c01007387 */ /* 0x010fe80000100a00 */
        /* <DEDUP_REMOVED lines=22> */
[----:B------:R0:W-:Y:S04]  /*d4d0*/  STS.U8 [R0+UR4+0x2000], R64 ;  /* 0x0020004000007988 */ /* 0x0001e80008000004 */
[----:B------:R-:W-:Y:S04]  /*d4e0*/  STL.64 [R1+0x26c8], R60 ;  /* 0x0026c83c01007387 */ /* 0x000fe80000100a00 */
[----:B------:R-:W-:Y:S01]  /*d4f0*/  STL.64 [R1+0x2700], R60 ;  /* 0x0027003c01007387 */ /* 0x000fe20000100a00 */
[----:B0-----:R-:W-:-:S03]  /*d500*/  LOP3.LUT R64, R65, 0x10, RZ, 0x3c, !PT ;  /* 0x0000001041407812 */ /* 0x001fc600078e3cff */
[----:B------:R-:W-:Y:S04]  /*d510*/  STL.64 [R1+0x2738], R60 ;  /* 0x0027383c01007387 */ /* 0x000fe80000100a00 */
[----:B------:R-:W-:Y:S04]  /*d520*/  STL.64 [R1+0x25e8], R58 ;  /* 0x0025e83a01007387 */ /* 0x000fe80000100a00 */
[----:B------:R-:W-:Y:S04]  /*d530*/  STL.64 [R1+0x25f8], R58 ;  /* 0x0025f83a01007387 */ /* 0x000fe80000100a00 */
        /* <DEDUP_REMOVED lines=50> */
[----:B---3--:R-:W-:Y:S04]  /*d860*/  STS.U8 [R64+UR4+0x880], R74 ;  /* 0x0008804a40007988 */ /* 0x008fe80008000004 */
[----:B------:R-:W-:Y:S04]  /*d870*/  STL.64 [R1+0x2710], R58 ;  /* 0x0027103a01007387 */ /* 0x000fe80000100a00 */
[----:B------:R-:W-:Y:S04]  /*d880*/  STS.U8 [R64+UR4+0x4880], R75 ;  /* 0x0048804b40007988 */ /* 0x000fe80008000004 */
[----:B------:R-:W-:Y:S04]  /*d890*/  STL.64 [R1+0x25d0], R48 ;  /* 0x0025d03001007387 */ /* 0x000fe80000100a00 */
[----:B--2---:R-:W-:Y:S04]  /*d8a0*/  STS.U8 [R64+UR4+0x8880], R76 ;  /* 0x0088804c40007988 */ /* 0x004fe80008000004 */
[----:B------:R-:W-:Y:S04]  /*d8b0*/  STL.64 [R1+0x25f0], R48 ;  /* 0x0025f03001007387 */ /* 0x000fe80000100a00 */
[----:B------:R-:W-:Y:S04]  /*d8c0*/  STS.U8 [R64+UR4+0xc880], R77 ;  /* 0x00c8804d40007988 */ /* 0x000fe80008000004 */
[----:B------:R-:W-:Y:S04]  /*d8d0*/  STL.64 [R1+0x25d8], R46 ;  /* 0x0025d82e01007387 */ /* 0x000fe80000100a00 */
[----:B------:R0:W-:Y:S04]  /*d8e0*/  STS.U8 [R64+UR4+0x480], R83 ;  /* 0x0004805340007988 */ /* 0x0001e80008000004 */
[----:B0-----:R-:W2:Y:S04]  /*d8f0*/  LDL.LU R83, [R1+0x17c] ;  /* 0x00017c0001537983 */ /* 0x001ea80000300800 */
[----:B------:R-:W3:Y:S04]  /*d900*/  LDL.LU R58, [R1+0x178] ;  /* 0x00017800013a7983 */ /* 0x000ee80000300800 */
        /* <DEDUP_REMOVED lines=29> */
[----:B--2---:R0:W-:Y:S04]  /*dae0*/  STS.U8 [R64+UR4+0x4480], R83 ;  /* 0x0044805340007988 */ /* 0x0041e80008000004 */
[----:B---3--:R-:W-:Y:S04]  /*daf0*/  STS.U8 [R64+UR4+0x8480], R58 ;  /* 0x0084803a40007988 */ /* 0x008fe80008000004 */
[----:B0-----:R-:W2:Y:S04]  /*db00*/  LDL.LU R83, [R1+0x27b0] ;  /* 0x0027b00001537983 */ /* 0x001ea80000300800 */
[----:B----4-:R-:W-:Y:S04]  /*db10*/  STS.U8 [R64+UR4+0xc480], R59 ;  /* 0x00c4803b40007988 */ /* 0x010fe80008000004 */
        /* <DEDUP_REMOVED lines=23> */
[----:B------:R0:W-:Y:S04]  /*dc90*/  STS.U8 [R64+UR4+0xdc80], R65 ;  /* 0x00dc804140007988 */ /* 0x0001e80008000004 */
[----:B------:R1:W-:Y:S04]  /*dca0*/  STS.U8 [R64+UR4+0x2080], R74 ;  /* 0x0020804a40007988 */ /* 0x0003e80008000004 */
[----:B------:R3:W-:Y:S04]  /*dcb0*/  STS.U8 [R64+UR4+0x6080], R75 ;  /* 0x0060804b40007988 */ /* 0x0007e80008000004 */
[----:B0-----:R-:W4:Y:S04]  /*dcc0*/  LDL.LU R65, [R1+0x140] ;  /* 0x0001400001417983 */ /* 0x001f280000300800 */
[----:B-1----:R-:W4:Y:S04]  /*dcd0*/  LDL.LU R74, [R1+0x13c] ;  /* 0x00013c00014a7983 */ /* 0x002f280000300800 */
[----:B------:R0:W-:Y:S04]  /*dce0*/  STS.U8 [R64+UR4+0xa080], R76 ;  /* 0x00a0804c40007988 */ /* 0x0001e80008000004 */
[----:B---3--:R-:W3:Y:S04]  /*dcf0*/  LDL.LU R75, [R1+0x138] ;  /* 0x00013800014b7983 */ /* 0x008ee80000300800 */
[----:B------:R1:W-:Y:S04]  /*dd00*/  STS.U8 [R64+UR4+0xe080], R77 ;  /* 0x00e0804d40007988 */ /* 0x0003e80008000004 */
[----:B0-----:R-:W3:Y:S04]  /*dd10*/  LDL.LU R76, [R1+0x134] ;  /* 0x00013400014c7983 */ /* 0x001ee80000300800 */
[----:B-1----:R-:W3:Y:S04]  /*dd20*/  LDL.LU R77, [R1+0x170] ;  /* 0x00017000014d7983 */ /* 0x002ee80000300800 */
[----:B------:R-:W3:Y:S04]  /*dd30*/  LDL.LU R4, [R1+0x16c] ;  /* 0x00016c0001047983 */ /* 0x000ee80000300800 */
[----:B------:R-:W3:Y:S04]  /*dd40*/  LDL.LU R5, [R1+0x168] ;  /* 0x0001680001057983 */ /* 0x000ee80000300800 */
[----:B------:R-:W3:Y:S04]  /*dd50*/  LDL.LU R14, [R1+0x164] ;  /* 0x00016400010e7983 */ /* 0x000ee80000300800 */
[----:B------:R-:W3:Y:S04]  /*dd60*/  LDL.LU R15, [R1+0x1a0] ;  /* 0x0001a000010f7983 */ /* 0x000ee80000300800 */
[----:B------:R-:W3:Y:S04]  /*dd70*/  LDL.LU R16, [R1+0x19c] ;  /* 0x00019c0001107983 */ /* 0x000ee80000300800 */
[----:B------:R-:W3:Y:S04]  /*dd80*/  LDL.LU R17, [R1+0x198] ;  /* 0x0001980001117983 */ /* 0x000ee80000300800 */
[----:B------:R-:W3:Y:S04]  /*dd90*/  LDL.LU R26, [R1+0x194] ;  /* 0x00019400011a7983 */ /* 0x000ee80000300800 */
[----:B------:R-:W3:Y:S01]  /*dda0*/  LDL.LU R27, [R1+0x110] ;  /* 0x00011000011b7983 */ /* 0x000ee20000300800 */
[----:B------:R-:W-:-:S03]  /*ddb0*/  LOP3.LUT R93, R63, 0x7f, RZ, 0xc0, !PT ;  /* 0x0000007f3f5d7812 */ /* 0x000fc600078ec0ff */
        /* <DEDUP_REMOVED lines=8> */
[----:B------:R-:W3:Y:S04]  /*de40*/  LDL.LU R51, [R1+0xa4] ;  /* 0x0000a40001337983 */ /* 0x000ee80000300800 */
[----:B------:R-:W3:Y:S04]  /*de50*/  LDL.LU R52, [R1+0xa0] ;  /* 0x0000a00001347983 */ /* 0x000ee80000300800 */
[----:B------:R-:W3:Y:S04]  /*de60*/  LDL.LU R53, [R1+0x9c] ;  /* 0x00009c0001357983 */ /* 0x000ee80000300800 */
[----:B------:R-:W3:Y:S04]  /*de70*/  LDL.LU R62, [R1+0x98] ;  /* 0x00009800013e7983 */ /* 0x000ee80000300800 */
[----:B------:R-:W3:Y:S04]  /*de80*/  LDL.LU R63, [R1+0x74] ;  /* 0x00007400013f7983 */ /* 0x000ee80000300800 */
        /* <DEDUP_REMOVED lines=28> */
[----:B----4-:R1:W-:Y:S04]  /*e050*/  STS.U8 [R86+UR4+0x900], R65 ;  /* 0x0009004156007988 */ /* 0x0103e80008000004 */
[----:B------:R2:W-:Y:S04]  /*e060*/  STS.U8 [R86+UR4+0x4900], R74 ;  /* 0x0049004a56007988 */ /* 0x0005e80008000004 */
[----:B0-----:R-:W4:Y:S04]  /*e070*/  LDL.LU R64, [R1+0x70] ;  /* 0x0000700001407983 */ /* 0x001f280000300800 */
[----:B-1----:R-:W4:Y:S04]  /*e080*/  LDL.LU R65, [R1+0x6c] ;  /* 0x00006c0001417983 */ /* 0x002f280000300800 */
[----:B---3--:R0:W-:Y:S04]  /*e090*/  STS.U8 [R86+UR4+0x8900], R75 ;  /* 0x0089004b56007988 */ /* 0x0081e80008000004 */
[----:B--2---:R-:W2:Y:S04]  /*e0a0*/  LDL.LU R74, [R1+0x68] ;  /* 0x00006800014a7983 */ /* 0x004ea80000300800 */
[----:B------:R1:W-:Y:S04]  /*e0b0*/  STS.U8 [R86+UR4+0xc900], R76 ;  /* 0x00c9004c56007988 */ /* 0x0003e80008000004 */
[----:B0-----:R-:W3:Y:S04]  /*e0c0*/  LDL.LU R75, [R1+0x44] ;  /* 0x00004400014b7983 */ /* 0x001ee80000300800 */
[----:B------:R0:W-:Y:S04]  /*e0d0*/  STS.U8 [R86+UR4+0x500], R77 ;  /* 0x0005004d56007988 */ /* 0x0001e80008000004 */
[----:B-1----:R-:W3:Y:S04]  /*e0e0*/  LDL.LU R76, [R1+0x40] ;  /* 0x00004000014c7983 */ /* 0x002ee80000300800 */
[----:B0-----:R-:W3:Y:S04]  /*e0f0*/  LDL.LU R77, [R1+0x3c] ;  /* 0x00003c00014d7983 */ /* 0x001ee80000300800 */
[----:B------:R-:W3:Y:S04]  /*e100*/  LDL.LU R6, [R1+0x38] ;  /* 0x0000380001067983 */ /* 0x000ee80000300800 */
[----:B------:R-:W3:Y:S04]  /*e110*/  LDL.LU R58, [R1+0x14] ;  /* 0x00001400013a7983 */ /* 0x000ee80000300800 */
[----:B------:R-:W3:Y:S04]  /*e120*/  LDL.LU R59, [R1+0x10] ;  /* 0x00001000013b7983 */ /* 0x000ee80000300800 */
[----:B------:R-:W3:Y:S04]  /*e130*/  LDL.LU R87, [R1+0xc] ;  /* 0x00000c0001577983 */ /* 0x000ee80000300800 */
[----:B------:R-:W3:Y:S04]  /*e140*/  LDL.LU R80, [R1+0x8] ;  /* 0x0000080001507983 */ /* 0x000ee80000300800 */
[----:B------:R0:W-:Y:S04]  /*e150*/  STS.U8 [R86+UR4+0x4500], R4 ;  /* 0x0045000456007988 */ /* 0x0001e80008000004 */
[----:B------:R1:W-:Y:S04]  /*e160*/  STS.U8 [R86+UR4+0x8500], R5 ;  /* 0x0085000556007988 */ /* 0x0003e80008000004 */
[----:B------:R1:W-:Y:S04]  /*e170*/  STS.U8 [R86+UR4+0xc500], R14 ;  /* 0x00c5000e56007988 */ /* 0x0003e80008000004 */
[----:B0-----:R-:W3:Y:S04]  /*e180*/  LDL.LU R4, [R1+0x27ac] ;  /* 0x0027ac0001047983 */ /* 0x001ee80000300800 */
[----:B-1----:R-:W3:Y:S04]  /*e190*/  LDL.LU R5, [R1+0x27a8] ;  /* 0x0027a80001057983 */ /* 0x002ee80000300800 */
        /* <DEDUP_REMOVED lines=33> */
[----:B0-----:R-:W3:Y:S04]  /*e3b0*/  LDL.LU R62, [R1+0x2764] ;  /* 0x00276400013e7983 */ /* 0x001ee80000300800 */
[----:B-1----:R-:W3:Y:S04]  /*e3c0*/  LDL.LU R63, [R1+0x2760] ;  /* 0x00276000013f7983 */ /* 0x002ee80000300800 */
[----:B----4-:R0:W-:Y:S04]  /*e3d0*/  STS.U8 [R86+UR4+0x5900], R64 ;  /* 0x0059004056007988 */ /* 0x0101e80008000004 */
[----:B------:R1:W-:Y:S04]  /*e3e0*/  STS.U8 [R86+UR4+0x9900], R65 ;  /* 0x0099004156007988 */ /* 0x0003e80008000004 */
[----:B0-----:R-:W4:Y:S04]  /*e3f0*/  LDL.LU R64, [R1+0x275c] ;  /* 0x00275c0001407983 */ /* 0x001f280000300800 */
[----:B-1----:R-:W4:Y:S04]  /*e400*/  LDL.LU R65, [R1+0x2758] ;  /* 0x0027580001417983 */ /* 0x002f280000300800 */
[----:B--2---:R0:W-:Y:S04]  /*e410*/  STS.U8 [R86+UR4+0xd900], R74 ;  /* 0x00d9004a56007988 */ /* 0x0041e80008000004 */
[----:B---3--:R1:W-:Y:S04]  /*e420*/  STS.U8 [R86+UR4+0x1d00], R75 ;  /* 0x001d004b56007988 */ /* 0x0083e80008000004 */
[----:B0-----:R-:W2:Y:S04]  /*e430*/  LDL.LU R74, [R1+0x2754] ;  /* 0x00275400014a7983 */ /* 0x001ea80000300800 */
[----:B-1----:R-:W3:Y:S04]  /*e440*/  LDL.LU R75, [R1+0x2750] ;  /* 0x00275000014b7983 */ /* 0x002ee80000300800 */
[----:B------:R0:W-:Y:S04]  /*e450*/  STS.U8 [R86+UR4+0x5d00], R76 ;  /* 0x005d004c56007988 */ /* 0x0001e80008000004 */
[----:B------:R1:W-:Y:S04]  /*e460*/  STS.U8 [R86+UR4+0x9d00], R77 ;  /* 0x009d004d56007988 */ /* 0x0003e80008000004 */
[----:B0-----:R-:W2:Y:S04]  /*e470*/  LDL.LU R76, [R1+0x274c] ;  /* 0x00274c00014c7983 */ /* 0x001ea80000300800 */
[----:B-1----:R-:W2:Y:S04]  /*e480*/  LDL.LU R77, [R1+0x2748] ;  /* 0x00274800014d7983 */ /* 0x002ea80000300800 */
[----:B------:R0:W-:Y:S04]  /*e490*/  STS.U8 [R86+UR4+0xdd00], R6 ;  /* 0x00dd000656007988 */ /* 0x0001e80008000004 */
[----:B------:R1:W-:Y:S04]  /*e4a0*/  STS.U8 [R86+UR4+0x2100], R58 ;  /* 0x0021003a56007988 */ /* 0x0003e80008000004 */
[----:B------:R1:W-:Y:S01]  /*e4b0*/  STS.U8 [R86+UR4+0x6100], R59 ;  /* 0x0061003b56007988 */ /* 0x0003e20008000004 */
[----:B0-----:R-:W0:Y:S03]  /*e4c0*/  LDC R6, c[0x0][0x3c4] ;  /* 0x0000f100ff067b82 */ /* 0x001e260000000800 */
[----:B------:R1:W-:Y:S04]  /*e4d0*/  STS.U8 [R86+UR4+0xa100], R87 ;  /* 0x00a1005756007988 */ /* 0x0003e80008000004 */
[----:B------:R1:W-:Y:S04]  /*e4e0*/  STS.U8 [R86+UR4+0xe100], R80 ;  /* 0x00e1005056007988 */ /* 0x0003e80008000004 */
[----:B-1----:R-:W4:Y:S04]  /*e4f0*/  LDL.LU R58, [R1+0xfc] ;  /* 0x0000fc00013a7983 */ /* 0x002f280000300800 */
[----:B------:R-:W4:Y:S04]  /*e500*/  LDL.LU R59, [R1+0xf8] ;  /* 0x0000f800013b7983 */ /* 0x000f280000300800 */
[----:B------:R-:W4:Y:S04]  /*e510*/  LDL.LU R87, [R1+0x1d0] ;  /* 0x0001d00001577983 */ /* 0x000f280000300800 */
[----:B------:R-:W4:Y:S04]  /*e520*/  LDL.LU R80, [R1+0x1cc] ;  /* 0x0001cc0001507983 */ /* 0x000f280000300800 */
[----:B--2---:R-:W-:Y:S04]  /*e530*/  STS.U8 [R86+UR4+0x2500], R77 ;  /* 0x0025004d56007988 */ /* 0x004fe80008000004 */
[----:B------:R-:W-:Y:S04]  /*e540*/  STS.U8 [R86+UR4+0x6500], R76 ;  /* 0x0065004c56007988 */ /* 0x000fe80008000004 */
[----:B---3--:R-:W-:Y:S04]  /*e550*/  STS.U8 [R86+UR4+0xa500], R75 ;  /* 0x00a5004b56007988 */ /* 0x008fe80008000004 */
[----:B------:R-:W-:Y:S04]  /*e560*/  STS.U8 [R86+UR4+0xe500], R74 ;  /* 0x00e5004a56007988 */ /* 0x000fe80008000004 */
        /* <DEDUP_REMOVED lines=24> */
[----:B-1----:R-:W4:Y:S04]  /*e6f0*/  LDL.LU R4, [R1+0x1c4] ;  /* 0x0001c40001047983 */ /* 0x002f280000300800 */
[----:B--2---:R-:W2:Y:S01]  /*e700*/  LDL.LU R3, [R1+0x1c8] ;  /* 0x0001c80001037983 */ /* 0x004ea20000300800 */
[----:B---3--:R-:W1:Y:S03]  /*e710*/  LDC R86, c[0x0][0x3c4] ;  /* 0x0000f100ff567b82 */ /* 0x008e660000000800 */
[----:B------:R-:W3:Y:S01]  /*e720*/  LDL.LU R2, [R1+0x100] ;  /* 0x0001000001027983 */ /* 0x000ee20000300800 */
[----:B------:R-:W-:-:S02]  /*e730*/  LOP3.LUT R93, R93, 0x30, RZ, 0x3c, !PT ;  /* 0x000000305d5d7812 */ /* 0x000fc400078e3cff */
[----:B------:R-:W-:Y:S01]  /*e740*/  PRMT R0, RZ, 0x7610, R0 ;  /* 0x00007610ff007816 */ /* 0x000fe20000000000 */
[----:B-1----:R-:W-:Y:S01]  /*e750*/  IMAD R86, R86, 0x23, RZ ;  /* 0x0000002356567824 */ /* 0x002fe200078e02ff */
[----:B------:R-:W-:Y:S02]  /*e760*/  PRMT R5, RZ, 0x7610, R5 ;  /* 0x00007610ff057816 */ /* 0x000fe40000000005 */
[----:B------:R-:W-:Y:S02]  /*e770*/  PRMT R61, RZ, 0x7610, R61 ;  /* 0x00007610ff3d7816 */ /* 0x000fe4000000003d */
[----:B------:R-:W-:Y:S01]  /*e780*/  PRMT R60, RZ, 0x7610, R60 ;  /* 0x00007610ff3c7816 */ /* 0x000fe2000000003c */
[----:B---3--:R-:W-:Y:S04]  /*e790*/  STS.U8 [R93+UR4+0xd80], R2 ;  /* 0x000d80025d007988 */ /* 0x008fe80008000004 */
[----:B------:R1:W-:Y:S04]  /*e7a0*/  STS.U8 [R93+UR4+0x4d80], R58 ;  /* 0x004d803a5d007988 */ /* 0x0003e80008000004 */
[----:B------:R3:W-:Y:S01]  /*e7b0*/  STS.U8 [R93+UR4+0x8d80], R59 ;  /* 0x008d803b5d007988 */ /* 0x0007e20008000004 */
[----:B-1----:R-:W-:-:S02]  /*e7c0*/  IADD3 R58, P3, PT, R86, R84, RZ ;  /* 0x00000054563a7210 */ /* 0x002fc40007f7e0ff */
[----:B------:R-:W-:Y:S01]  /*e7d0*/  SHF.R.S32.HI R86, RZ, 0x1f, R86 ;  /* 0x0000001fff567819 */ /* 0x000fe20000011456 */
[----:B--2---:R0:W-:Y:S04]  /*e7e0*/  STS.U8 [R93+UR4+0xcd80], R3 ;  /* 0x00cd80035d007988 */ /* 0x0041e80008000004 */
[----:B---3--:R-:W-:Y:S01]  /*e7f0*/  IMAD.X R59, R86, 0x1, R85, P3 ;  /* 0x00000001563b7824 */ /* 0x008fe200018e0655 */
[----:B----4-:R1:W-:Y:S01]  /*e800*/  STS.U8 [R93+UR4+0x1180], R4 ;  /* 0x001180045d007988 */ /* 0x0103e20008000004 */
[----:B0-----:R-:W-:-:S03]  /*e810*/  IMAD.SHL.U32 R3, R6, 0x4, RZ ;  /* 0x0000000406037824 */ /* 0x001fc600078e00ff */
[----:B------:R0:W-:Y:S01]  /*e820*/  STS.U8 [R93+UR4+0x5180], R87 ;  /* 0x005180575d007988 */ /* 0x0001e20008000004 */
[----:B------:R-:W-:-:S03]  /*e830*/  IADD3 R86, P3, PT, R81, R84, RZ ;  /* 0x0000005451567210 */ /* 0x000fc60007f7e0ff */
[----:B------:R2:W-:Y:S01]  /*e840*/  STL.64 [R1+0x1d20], R58 ;  /* 0x001d203a01007387 */ /* 0x0005e20000100a00 */
[----:B------:R-:W-:Y:S01]  /*e850*/  SHF.R.S32.HI R2, RZ, 0x1f, R3 ;  /* 0x0000001fff027819 */ /* 0x000fe20000011403 */
[----:B-1----:R-:W1:Y:S02]  /*e860*/  LDC R4, c[0x0][0x3c4] ;  /* 0x0000f100ff047b82 */ /* 0x002e640000000800 */
[----:B------:R2:W3:Y:S01]  /*e870*/  @P2 LDG.E.U8 R0, desc[UR8][R58.64] ;  /* 0x000000083a002981 */ /* 0x0004e2000c1e1100 */
[----:B0-----:R-:W-:-:S03]  /*e880*/  SHF.R.S32.HI R87, RZ, 0x1f, R81 ;  /* 0x0000001fff577819 */ /* 0x001fc60000011451 */
[----:B------:R0:W-:Y:S01]  /*e890*/  STS.U8 [R93+UR4+0x9180], R80 ;  /* 0x009180505d007988 */ /* 0x0001e20008000004 */
[C---:B--2---:R-:W-:Y:S02]  /*e8a0*/  IADD3 R58, P5, PT, R3.reuse, R88, RZ ;  /* 0x00000058033a7210 */ /* 0x044fe40007fbe0ff */
[----:B0-----:R-:W-:-:S03]  /*e8b0*/  IADD3 R80, P4, PT, R3, R90, RZ ;  /* 0x0000005a03507210 */ /* 0x001fc60007f9e0ff */
[C---:B------:R-:W-:Y:S02]  /*e8c0*/  IMAD.X R59, R2.reuse, 0x1, R89, P5 ;  /* 0x00000001023b7824 */ /* 0x040fe400028e0659 */
[----:B------:R-:W-:Y:S02]  /*e8d0*/  IMAD.X R87, R87, 0x1, R85, P3 ;  /* 0x0000000157577824 */ /* 0x000fe400018e0655 */
[----:B------:R-:W-:Y:S01]  /*e8e0*/  IMAD.X R81, R2, 0x1, R91, P4 ;  /* 0x0000000102517824 */ /* 0x000fe200020e065b */
[----:B------:R-:W2:Y:S04]  /*e8f0*/  @P2 LDG.E.U8 R5, desc[UR8][R58.64] ;  /* 0x000000083a052981 */ /* 0x000ea8000c1e1100 */
[----:B------:R0:W-:Y:S04]  /*e900*/  STL.64 [R1+0x2370], R86 ;  /* 0x0023705601007387 */ /* 0x0001e80000100a00 */
[----:B------:R-:W4:Y:S04]  /*e910*/  @P2 LDG.E.U8 R61, desc[UR8][R86.64] ;  /* 0x00000008563d2981 */ /* 0x000f28000c1e1100 */
[----:B------:R1:W3:Y:S04]  /*e920*/  @P2 LDG.E.U8 R60, desc[UR8][R80.64] ;  /* 0x00000008503c2981 */ /* 0x0002e8000c1e1100 */
[----:B0-----:R-:W4:Y:S04]  /*e930*/  LDL.LU.64 R86, [R1+0x2740] ;  /* 0x0027400001567983 */ /* 0x001f280000300a00 */
[----:B------:R0:W-:Y:S04]  /*e940*/  STL.64 [R1+0x2368], R80 ;  /* 0x0023685001007387 */ /* 0x0001e80000100a00 */
[----:B------:R-:W-:Y:S01]  /*e950*/  STL.64 [R1+0x2360], R58 ;  /* 0x0023603a01007387 */ /* 0x000fe20000100a00 */
[----:B-1----:R-:W-:Y:S01]  /*e960*/  IMAD R4, R4, 0x5, RZ ;  /* 0x0000000504047824 */ /* 0x002fe200078e02ff */
[----:B------:R-:W-:-:S02]  /*e970*/  PRMT R73, RZ, 0x7610, R73 ;  /* 0x00007610ff497816 */ /* 0x000fc40000000049 */
[----:B0-----:R-:W-:Y:S02]  /*e980*/  IADD3 R80, P4, PT, R3, R84, RZ ;  /* 0x0000005403507210 */ /* 0x001fe40007f9e0ff */
[----:B------:R-:W-:Y:S02]  /*e990*/  PRMT R6, RZ, 0x7610, R6 ;  /* 0x00007610ff067816 */ /* 0x000fe40000000006 */
[----:B------:R-:W-:Y:S01]  /*e9a0*/  PRMT R71, RZ, 0x7610, R71 ;  /* 0x00007610ff477816 */ /* 0x000fe20000000047 */
[----:B------:R-:W-:-:S05]  /*e9b0*/  IMAD.X R81, R2, 0x1, R85, P4 ;  /* 0x0000000102517824 */ /* 0x000fca00020e0655 */
[----:B------:R0:W4:Y:S01]  /*e9c0*/  @P2 LDG.E.U8 R71, desc[UR8][R80.64] ;  /* 0x0000000850472981 */ /* 0x000122000c1e1100 */
[----:B------:R-:W-:-:S03]  /*e9d0*/  PRMT R70, RZ, 0x7610, R70 ;  /* 0x00007610ff467816 */ /* 0x000fc60000000046 */
[----:B--2---:R1:W-:Y:S02]  /*e9e0*/  STL [R1+0x144], R5 ;  /* 0x0001440501007387 */ /* 0x0043e40000100800 */
[----:B-1----:R-:W1:Y:S02]  /*e9f0*/  LDC R5, c[0x0][0x3c4] ;  /* 0x0000f100ff057b82 */ /* 0x002e640000000800 */
[----:B---3--:R2:W-:Y:S04]  /*ea00*/  STL [R1+0x148], R60 ;  /* 0x0001483c01007387 */ /* 0x0085e80000100800 */
[----:B----4-:R3:W-:Y:S01]  /*ea10*/  STL [R1+0x44], R61 ;  /* 0x0000443d01007387 */ /* 0x0107e20000100800 */
[----:B--2---:R-:W-:Y:S02]  /*ea20*/  IADD3 R60, P3, PT, R3, R86, RZ ;  /* 0x00000056033c7210 */ /* 0x004fe40007f7e0ff */
[----:B------:R-:W-:-:S03]  /*ea30*/  SHF.R.S32.HI R3, RZ, 0x1f, R4 ;  /* 0x0000001fff037819 */ /* 0x000fc60000011404 */
[----:B---3--:R-:W-:Y:S01]  /*ea40*/  IMAD.X R61, R2, 0x1, R87, P3 ;  /* 0x00000001023d7824 */ /* 0x008fe200018e0657 */
[----:B------:R-:W-:-:S04]  /*ea50*/  IADD3 R58, P3, PT, R4, R90, RZ ;  /* 0x0000005a043a7210 */ /* 0x000fc80007f7e0ff */
[----:B------:R-:W2:Y:S01]  /*ea60*/  @P2 LDG.E.U8 R73, desc[UR8][R60.64] ;  /* 0x000000083c492981 */ /* 0x000ea2000c1e1100 */
[----:B------:R-:W-:-:S03]  /*ea70*/  IMAD.X R59, R3, 0x1, R91, P3 ;  /* 0x00000001033b7824 */ /* 0x000fc600018e065b */
[----:B------:R3:W-:Y:S04]  /*ea80*/  STL.64 [R1+0x2358], R60 ;  /* 0x0023583c01007387 */ /* 0x0007e80000100a00 */
[----:B------:R4:W2:Y:S01]  /*ea90*/  @P2 LDG.E.U8 R6, desc[UR8][R58.64] ;  /* 0x000000083a062981 */ /* 0x0008a2000c1e1100 */
[----:B------:R-:W-:-:S03]  /*eaa0*/  PRMT R2, RZ, 0x7610, R2 ;  /* 0x00007610ff027816 */ /* 0x000fc60000000002 */
[----:B---3--:R-:W3:Y:S04]  /*eab0*/  LDL.LU.64 R60, [R1+0x2738] ;  /* 0x00273800013c7983 */ /* 0x008ee80000300a00 */
[----:B------:R0:W-:Y:S04]  /*eac0*/  STL.64 [R1+0x2350], R80 ;  /* 0x0023505001007387 */ /* 0x0001e80000100a00 */
[----:B------:R4:W-:Y:S01]  /*ead0*/  STL.64 [R1+0x2348], R58 ;  /* 0x0023483a01007387 */ /* 0x0009e20000100a00 */
[C---:B0-----:R-:W-:Y:S02]  /*eae0*/  IADD3 R80, P3, PT, R4.reuse, R88, RZ ;  /* 0x0000005804507210 */ /* 0x041fe40007f7e0ff */
[----:B----4-:R-:W-:-:S03]  /*eaf0*/  IADD3 R58, P4, PT, R4, R86, RZ ;  /* 0x00000056043a7210 */ /* 0x010fc60007f9e0ff */
[C---:B------:R-:W-:Y:S02]  /*eb00*/  IMAD.X R81, R3.reuse, 0x1, R89, P3 ;  /* 0x0000000103517824 */ /* 0x040fe400018e0659 */
[----:B------:R-:W-:-:S03]  /*eb10*/  IMAD.X R59, R3, 0x1, R87, P4 ;  /* 0x00000001033b7824 */ /* 0x000fc600020e0657 */
[----:B------:R0:W4:Y:S04]  /*eb20*/  @P2 LDG.E.U8 R70, desc[UR8][R80.64] ;  /* 0x0000000850462981 */ /* 0x000128000c1e1100 */
[----:B------:R0:W3:Y:S01]  /*eb30*/  @P2 LDG.E.U8 R2, desc[UR8][R58.64] ;  /* 0x000000083a022981 */ /* 0x0000e2000c1e1100 */
[----:B-1----:R-:W-:Y:S01]  /*eb40*/  IMAD R5, R5, 0x6, RZ ;  /* 0x0000000605057824 */ /* 0x002fe200078e02ff */
[----:B------:R-:W-:Y:S02]  /*eb50*/  PRMT R72, RZ, 0x7610, R72 ;  /* 0x00007610ff487816 */ /* 0x000fe40000000048 */
[----:B--2---:R1:W-:Y:S04]  /*eb60*/  STL [R1+0x248], R6 ;  /* 0x0002480601007387 */ /* 0x0043e80000100800 */
[----:B------:R0:W-:Y:S04]  /*eb70*/  STL.64 [R1+0x2340], R80 ;  /* 0x0023405001007387 */ /* 0x0001e80000100a00 */
[----:B------:R2:W-:Y:S01]  /*eb80*/  STL.64 [R1+0x2338], R58 ;  /* 0x0023383a01007387 */ /* 0x0005e20000100a00 */
[----:B-1----:R-:W1:Y:S01]  /*eb90*/  LDC R6, c[0x0][0x3c4] ;  /* 0x0000f100ff067b82 */ /* 0x002e620000000800 */
[----:B0-----:R-:W-:-:S02]  /*eba0*/  IADD3 R80, P3, PT, R4, R84, RZ ;  /* 0x0000005404507210 */ /* 0x001fc40007f7e0ff */
[----:B------:R-:W-:-:S03]  /*ebb0*/  PRMT R4, RZ, 0x7610, R4 ;  /* 0x00007610ff047816 */ /* 0x000fc60000000004 */
[----:B------:R-:W-:Y:S01]  /*ebc0*/  IMAD.X R81, R3, 0x1, R85, P3 ;  /* 0x0000000103517824 */ /* 0x000fe200018e0655 */
[----:B--2---:R-:W-:Y:S02]  /*ebd0*/  IADD3 R58, P3, PT, R5, R88, RZ ;  /* 0x00000058053a7210 */ /* 0x004fe40007f7e0ff */
[----:B------:R-:W-:Y:S02]  /*ebe0*/  PRMT R3, RZ, 0x7610, R3 ;  /* 0x00007610ff037816 */ /* 0x000fe40000000003 */
[----:B------:R-:W2:Y:S04]  /*ebf0*/  @P2 LDG.E.U8 R72, desc[UR8][R80.64] ;  /* 0x0000000850482981 */ /* 0x000ea8000c1e1100 */
[----:B---3--:R0:W-:Y:S04]  /*ec00*/  STL [R1+0x240], R2 ;  /* 0x0002400201007387 */ /* 0x0081e80000100800 */
[----:B----4-:R3:W-:Y:S01]  /*ec10*/  STL [R1+0x244], R70 ;  /* 0x0002444601007387 */ /* 0x0107e20000100800 */
[----:B0-----:R-:W-:-:S02]  /*ec20*/  SHF.R.S32.HI R2, RZ, 0x1f, R5 ;  /* 0x0000001fff027819 */ /* 0x001fc40000011405 */
[----:B---3--:R-:W-:Y:S01]  /*ec30*/  IADD3 R70, P4, PT, R5, R90, RZ ;  /* 0x0000005a05467210 */ /* 0x008fe20007f9e0ff */
[----:B------:R0:W-:Y:S02]  /*ec40*/  STL [R1+0x13c], R71 ;  /* 0x00013c4701007387 */ /* 0x0001e40000100800 */
[C---:B------:R-:W-:Y:S02]  /*ec50*/  IMAD.X R59, R2.reuse, 0x1, R89, P3 ;  /* 0x00000001023b7824 */ /* 0x040fe400018e0659 */
[----:B------:R3:W-:Y:S04]  /*ec60*/  STL.64 [R1+0x2330], R80 ;  /* 0x0023305001007387 */ /* 0x0007e80000100a00 */
[----:B------:R-:W-:Y:S01]  /*ec70*/  STL [R1+0x140], R73 ;  /* 0x0001404901007387 */ /* 0x000fe20000100800 */
[----:B0-----:R-:W-:-:S03]  /*ec80*/  IMAD.X R71, R2, 0x1, R91, P4 ;  /* 0x0000000102477824 */ /* 0x001fc600020e065b */
[----:B------:R-:W4:Y:S04]  /*ec90*/  @P2 LDG.E.U8 R3, desc[UR8][R58.64] ;  /* 0x000000083a032981 */ /* 0x000f28000c1e1100 */
[----:B---3--:R-:W3:Y:S04]  /*eca0*/  LDL.LU R80, [R1+0x2730] ;  /* 0x0027300001507983 */ /* 0x008ee80000300800 */
[----:B------:R0:W2:Y:S04]  /*ecb0*/  @P2 LDG.E.U8 R4, desc[UR8][R70.64] ;  /* 0x0000000846042981 */ /* 0x0000a8000c1e1100 */
[----:B------:R0:W-:Y:S02]  /*ecc0*/  STL.64 [R1+0x2328], R70 ;  /* 0x0023284601007387 */ /* 0x0001e40000100a00 */
[----:B0-----:R-:W-:-:S05]  /*ecd0*/  IADD3 R70, P3, PT, R5, R86, RZ ;  /* 0x0000005605467210 */ /* 0x001fca0007f7e0ff */
[----:B------:R-:W-:Y:S01]  /*ece0*/  IMAD.X R71, R2, 0x1, R87, P3 ;  /* 0x0000000102477824 */ /* 0x000fe200018e0657 */
[----:B---3--:R-:W-:Y:S01]  /*ecf0*/  PRMT R80, RZ, 0x7610, R80 ;  /* 0x00007610ff507816 */ /* 0x008fe20000000050 */
[----:B--2---:R-:W-:Y:S04]  /*ed00*/  STL [R1+0x37c], R4 ;  /* 0x00037c0401007387 */ /* 0x004fe80000100800 */
[----:B------:R-:W-:Y:S04]  /*ed10*/  STL.64 [R1+0x2320], R58 ;  /* 0x0023203a01007387 */ /* 0x000fe80000100a00 */
[----:B----4-:R-:W-:Y:S04]  /*ed20*/  STL [R1+0x378], R3 ;  /* 0x0003780301007387 */ /* 0x010fe80000100800 */
[----:B------:R-:W-:Y:S04]  /*ed30*/  STL [R1+0x23c], R72 ;  /* 0x00023c4801007387 */ /* 0x000fe80000100800 */
[----:B------:R0:W-:Y:S04]  /*ed40*/  STL.64 [R1+0x2318], R70 ;  /* 0x0023184601007387 */ /* 0x0001e80000100a00 */
[----:B------:R-:W2:Y:S04]  /*ed50*/  @P2 LDG.E.U8 R80, desc[UR8][R70.64] ;  /* 0x0000000846502981 */ /* 0x000ea8000c1e1100 */
[----:B0-----:R-:W3:Y:S01]  /*ed60*/  LDL.LU.64 R70, [R1+0x2728] ;  /* 0x0027280001467983 */ /* 0x001ee20000300a00 */
[----:B------:R-:W-:Y:S01]  /*ed70*/  IADD3 R72, P3, PT, R5, R84, RZ ;  /* 0x0000005405487210 */ /* 0x000fe20007f7e0ff */
[----:B-1----:R-:W-:Y:S01]  /*ed80*/  IMAD R4, R6, 0x7, RZ ;  /* 0x0000000706047824 */ /* 0x002fe200078e02ff */
[----:B------:R-:W-:Y:S01]  /*ed90*/  PRMT R5, RZ, 0x7610, R5 ;  /* 0x00007610ff057816 */ /* 0x000fe20000000005 */
[----:B------:R-:W0:Y:S02]  /*eda0*/  LDC R6, c[0x0][0x3c4] ;  /* 0x0000f100ff067b82 */ /* 0x000e240000000800 */
[----:B------:R-:W-:Y:S01]  /*edb0*/  IMAD.X R73, R2, 0x1, R85, P3 ;  /* 0x0000000102497824 */ /* 0x000fe200018e0655 */
[----:B------:R-:W-:-:S02]  /*edc0*/  SHF.R.S32.HI R3, RZ, 0x1f, R4 ;  /* 0x0000001fff037819 */ /* 0x000fc40000011404 */
[----:B------:R-:W-:Y:S02]  /*edd0*/  IADD3 R58, P4, PT, R4, R90, RZ ;  /* 0x0000005a043a7210 */ /* 0x000fe40007f9e0ff */
[----:B------:R-:W-:Y:S03]  /*ede0*/  STL.64 [R1+0x2310], R72 ;  /* 0x0023104801007387 */ /* 0x000fe60000100a00 */
[----:B------:R-:W-:-:S05]  /*edf0*/  IMAD.X R59, R3, 0x1, R91, P4 ;  /* 0x00000001033b7824 */ /* 0x000fca00020e065b */
[----:B------:R1:W4:Y:S01]  /*ee00*/  @P2 LDG.E.U8 R5, desc[UR8][R58.64] ;  /* 0x000000083a052981 */ /* 0x000322000c1e1100 */
[----:B------:R-:W-:-:S03]  /*ee10*/  PRMT R2, RZ, 0x7610, R2 ;  /* 0x00007610ff027816 */ /* 0x000fc60000000002 */
[----:B--2---:R2:W-:Y:S01]  /*ee20*/  STL [R1+0x374], R80 ;  /* 0x0003745001007387 */ /* 0x0045e20000100800 */
[----:B---3--:R-:W-:Y:S02]  /*ee30*/  PRMT R71, RZ, 0x7610, R71 ;  /* 0x00007610ff477816 */ /* 0x008fe40000000047 */
[----:B--2---:R-:W-:-:S04]  /*ee40*/  IADD3 R80, P3, PT, R4, R88, RZ ;  /* 0x0000005804507210 */ /* 0x004fc80007f7e0ff */
[----:B------:R-:W2:Y:S01]  /*ee50*/  @P2 LDG.E.U8 R71, desc[UR8][R72.64] ;  /* 0x0000000848472981 */ /* 0x000ea2000c1e1100 */
[----:B------:R-:W-:Y:S01]  /*ee60*/  IMAD.X R81, R3, 0x1, R89, P3 ;  /* 0x0000000103517824 */ /* 0x000fe200018e0659 */
[----:B------:R-:W-:-:S06]  /*ee70*/  PRMT R70, RZ, 0x7610, R70 ;  /* 0x00007610ff467816 */ /* 0x000fcc0000000046 */
[----:B------:R3:W2:Y:S04]  /*ee80*/  @P2 LDG.E.U8 R70, desc[UR8][R80.64] ;  /* 0x0000000850462981 */ /* 0x0006a8000c1e1100 */
[----:B------:R-:W2:Y:S04]  /*ee90*/  LDL.LU R72, [R1+0x2724] ;  /* 0x0027240001487983 */ /* 0x000ea80000300800 */
[----:B------:R1:W-:Y:S02]  /*eea0*/  STL.64 [R1+0x2308], R58 ;  /* 0x0023083a01007387 */ /* 0x0003e40000100a00 */
[----:B-1----:R-:W-:-:S05]  /*eeb0*/  IADD3 R58, P3, PT, R4, R86, RZ ;  /* 0x00000056043a7210 */ /* 0x002fca0007f7e0ff */
[----:B------:R-:W-:-:S05]  /*eec0*/  IMAD.X R59, R3, 0x1, R87, P3 ;  /* 0x00000001033b7824 */ /* 0x000fca00018e0657 */
[----:B------:R-:W2:Y:S04]  /*eed0*/  @P2 LDG.E.U8 R2, desc[UR8][R58.64] ;  /* 0x000000083a022981 */ /* 0x000ea8000c1e1100 */
[----:B------:R3:W-:Y:S02]  /*eee0*/  STL.64 [R1+0x2300], R80 ;  /* 0x0023005001007387 */ /* 0x0007e40000100a00 */
[----:B---3--:R-:W-:-:S05]  /*eef0*/  IADD3 R80, P3, PT, R4, R84, RZ ;  /* 0x0000005404507210 */ /* 0x008fca0007f7e0ff */
[----:B------:R-:W-:Y:S01]  /*ef00*/  IMAD.X R81, R3, 0x1, R85, P3 ;  /* 0x0000000103517824 */ /* 0x000fe200018e0655 */
[----:B----4-:R1:W-:Y:S04]  /*ef10*/  STL [R1+0x3a4], R5 ;  /* 0x0003a40501007387 */ /* 0x0103e80000100800 */
[----:B------:R-:W-:Y:S01]  /*ef20*/  STL.64 [R1+0x22f8], R58 ;  /* 0x0022f83a01007387 */ /* 0x000fe20000100a00 */
[----:B--2---:R-:W-:Y:S01]  /*ef30*/  PRMT R72, RZ, 0x7610, R72 ;  /* 0x00007610ff487816 */ /* 0x004fe20000000048 */
[----:B0-----:R-:W-:Y:S01]  /*ef40*/  IMAD R4, R6, 0xb, RZ ;  /* 0x0000000b06047824 */ /* 0x001fe200078e02ff */
[----:B------:R-:W-:Y:S01]  /*ef50*/  PRMT R3, RZ, 0x7610, R3 ;  /* 0x00007610ff037816 */ /* 0x000fe20000000003 */
[----:B-1----:R-:W0:Y:S03]  /*ef60*/  LDC R5, c[0x0][0x3c4] ;  /* 0x0000f100ff057b82 */ /* 0x002e260000000800 */
[----:B------:R-:W2:Y:S04]  /*ef70*/  @P2 LDG.E.U8 R72, desc[UR8][R80.64] ;  /* 0x0000000850482981 */ /* 0x000ea8000c1e1100 */
[----:B------:R-:W-:Y:S04]  /*ef80*/  STL [R1+0x39c], R2 ;  /* 0x00039c0201007387 */ /* 0x000fe80000100800 */
[----:B------:R-:W-:Y:S04]  /*ef90*/  STL [R1+0x3a0], R70 ;  /* 0x0003a04601007387 */ /* 0x000fe80000100800 */
[----:B------:R-:W-:Y:S04]  /*efa0*/  STL [R1+0x370], R71 ;  /* 0x0003704701007387 */ /* 0x000fe80000100800 */
[----:B------:R1:W-:Y:S04]  /*efb0*/  STL.64 [R1+0x22f0], R80 ;  /* 0x0022f05001007387 */ /* 0x0003e80000100a00 */
[----:B-1----:R-:W3:Y:S01]  /*efc0*/  LDL.LU R80, [R1+0x2720] ;  /* 0x0027200001507983 */ /* 0x002ee20000300800 */
[----:B------:R-:W-:-:S02]  /*efd0*/  SHF.R.S32.HI R2, RZ, 0x1f, R4 ;  /* 0x0000001fff027819 */ /* 0x000fc40000011404 */
[----:B------:R-:W-:-:S05]  /*efe0*/  IADD3 R70, P3, PT, R4, R90, RZ ;  /* 0x0000005a04467210 */ /* 0x000fca0007f7e0ff */
[----:B------:R-:W-:Y:S01]  /*eff0*/  IMAD.X R71, R2, 0x1, R91, P3 ;  /* 0x0000000102477824 */ /* 0x000fe200018e065b */
[----:B------:R-:W-:-:S04]  /*f000*/  IADD3 R58, P4, PT, R4, R88, RZ ;  /* 0x00000058043a7210 */ /* 0x000fc80007f9e0ff */
[----:B------:R-:W-:Y:S01]  /*f010*/  STL.64 [R1+0x22e8], R70 ;  /* 0x0022e84601007387 */ /* 0x000fe20000100a00 */
[----:B------:R-:W-:Y:S01]  /*f020*/  PRMT R6, RZ, 0x7610, R6 ;  /* 0x00007610ff067816 */ /* 0x000fe20000000006 */
[----:B------:R-:W-:-:S05]  /*f030*/  IMAD.X R59, R2, 0x1, R89, P4 ;  /* 0x00000001023b7824 */ /* 0x000fca00020e0659 */
[----:B------:R-:W4:Y:S04]  /*f040*/  @P2 LDG.E.U8 R6, desc[UR8][R58.64] ;  /* 0x000000083a062981 */ /* 0x000f28000c1e1100 */
[----:B--2---:R1:W-:Y:S02]  /*f050*/  STL [R1+0x398], R72 ;  /* 0x0003984801007387 */ /* 0x0043e40000100800 */
[----:B-1----:R-:W-:-:S05]  /*f060*/  IADD3 R72, P3, PT, R4, R86, RZ ;  /* 0x0000005604487210 */ /* 0x002fca0007f7e0ff */
[----:B------:R-:W-:-:S05]  /*f070*/  IMAD.X R73, R2, 0x1, R87, P3 ;  /* 0x0000000102497824 */ /* 0x000fca00018e0657 */
[----:B------:R1:W2:Y:S01]  /*f080*/  @P2 LDG.E.U8 R3, desc[UR8][R72.64] ;  /* 0x0000000848032981 */ /* 0x0002a2000c1e1100 */
[----:B---3--:R-:W-:-:S06]  /*f090*/  PRMT R80, RZ, 0x7610, R80 ;  /* 0x00007610ff507816 */ /* 0x008fcc0000000050 */
[----:B------:R-:W3:Y:S04]  /*f0a0*/  @P2 LDG.E.U8 R80, desc[UR8][R70.64] ;  /* 0x0000000846502981 */ /* 0x000ee8000c1e1100 */
[----:B------:R-:W3:Y:S01]  /*f0b0*/  LDL.LU.64 R70, [R1+0x2718] ;  /* 0x0027180001467983 */ /* 0x000ee20000300a00 */
[----:B0-----:R-:W-:-:S03]  /*f0c0*/  IMAD R5, R5, 0xc, RZ ;  /* 0x0000000c05057824 */ /* 0x001fc600078e02ff */
[----:B------:R0:W-:Y:S04]  /*f0d0*/  STL.64 [R1+0x22e0], R58 ;  /* 0x0022e03a01007387 */ /* 0x0001e80000100a00 */
[----:B----4-:R4:W-:Y:S04]  /*f0e0*/  STL [R1+0x3c], R6 ;  /* 0x00003c0601007387 */ /* 0x0109e80000100800 */
[----:B------:R1:W-:Y:S01]  /*f0f0*/  STL.64 [R1+0x22d8], R72 ;  /* 0x0022d84801007387 */ /* 0x0003e20000100a00 */
[----:B0-----:R-:W-:Y:S02]  /*f100*/  IADD3 R58, P3, PT, R4, R84, RZ ;  /* 0x00000054043a7210 */ /* 0x001fe40007f7e0ff */
[----:B------:R-:W-:Y:S01]  /*f110*/  PRMT R60, RZ, 0x7610, R60 ;  /* 0x00007610ff3c7816 */ /* 0x000fe2000000003c */
[----:B----4-:R-:W0:Y:S02]  /*f120*/  LDC R6, c[0x0][0x3c4] ;  /* 0x0000f100ff067b82 */ /* 0x010e240000000800 */
[----:B------:R-:W-:Y:S01]  /*f130*/  IMAD.X R59, R2, 0x1, R85, P3 ;  /* 0x00000001023b7824 */ /* 0x000fe200018e0655 */
[----:B-1----:R-:W-:-:S02]  /*f140*/  IADD3 R72, P3, PT, R5, R88, RZ ;  /* 0x0000005805487210 */ /* 0x002fc40007f7e0ff */
[----:B------:R-:W-:-:S03]  /*f150*/  PRMT R61, RZ, 0x7610, R61 ;  /* 0x00007610ff3d7816 */ /* 0x000fc6000000003d */
[----:B------:R-:W1:Y:S01]  /*f160*/  LDC R2, c[0x0][0x3c4] ;  /* 0x0000f100ff027b82 */ /* 0x000e620000000800 */
[----:B--2---:R2:W-:Y:S02]  /*f170*/  STL [R1+0x38], R3 ;  /* 0x0000380301007387 */ /* 0x0045e40000100800 */
[----:B--2---:R-:W-:-:S05]  /*f180*/  SHF.R.S32.HI R3, RZ, 0x1f, R5 ;  /* 0x0000001fff037819 */ /* 0x004fca0000011405 */
[----:B------:R-:W-:-:S05]  /*f190*/  IMAD.X R73, R3, 0x1, R89, P3 ;  /* 0x0000000103497824 */ /* 0x000fca00018e0659 */
[----:B------:R-:W2:Y:S04]  /*f1a0*/  @P2 LDG.E.U8 R60, desc[UR8][R72.64] ;  /* 0x00000008483c2981 */ /* 0x000ea8000c1e1100 */
[----:B---3--:R3:W-:Y:S02]  /*f1b0*/  STL [R1+0x40], R80 ;  /* 0x0000405001007387 */ /* 0x0087e40000100800 */
[----:B---3--:R-:W-:Y:S02]  /*f1c0*/  IADD3 R80, P4, PT, R5, R90, RZ ;  /* 0x0000005a05507210 */ /* 0x008fe40007f9e0ff */
[----:B------:R-:W-:-:S03]  /*f1d0*/  PRMT R70, RZ, 0x7610, R70 ;  /* 0x00007610ff467816 */ /* 0x000fc60000000046 */
[----:B------:R-:W-:Y:S01]  /*f1e0*/  IMAD.X R81, R3, 0x1, R91, P4 ;  /* 0x0000000103517824 */ /* 0x000fe200020e065b */
[----:B------:R3:W-:Y:S04]  /*f1f0*/  STL.64 [R1+0x22d0], R58 ;  /* 0x0022d03a01007387 */ /* 0x0007e80000100a00 */
[----:B------:R-:W4:Y:S04]  /*f200*/  @P2 LDG.E.U8 R70, desc[UR8][R58.64] ;  /* 0x000000083a462981 */ /* 0x000f28000c1e1100 */
[----:B------:R0:W4:Y:S04]  /*f210*/  @P2 LDG.E.U8 R61, desc[UR8][R80.64] ;  /* 0x00000008503d2981 */ /* 0x000128000c1e1100 */
[----:B---3--:R-:W3:Y:S04]  /*f220*/  LDL.LU.64 R58, [R1+0x2710] ;  /* 0x00271000013a7983 */ /* 0x008ee80000300a00 */
[----:B------:R-:W-:Y:S04]  /*f230*/  STL.64 [R1+0x22c8], R80 ;  /* 0x0022c85001007387 */ /* 0x000fe80000100a00 */
[----:B------:R0:W-:Y:S04]  /*f240*/  STL.64 [R1+0x22c0], R72 ;  /* 0x0022c04801007387 */ /* 0x0001e80000100a00 */
[----:B0-----:R-:W3:Y:S01]  /*f250*/  LDL.LU.64 R72, [R1+0x2708] ;  /* 0x0027080001487983 */ /* 0x001ee20000300a00 */
[----:B------:R-:W-:-:S05]  /*f260*/  IADD3 R80, P3, PT, R5, R86, RZ ;  /* 0x0000005605507210 */ /* 0x000fca0007f7e0ff */
[----:B------:R-:W-:Y:S01]  /*f270*/  IMAD.X R81, R3, 0x1, R87, P3 ;  /* 0x0000000103517824 */ /* 0x000fe200018e0657 */
[----:B--2---:R0:W-:Y:S02]  /*f280*/  STL [R1+0x134], R60 ;  /* 0x0001343c01007387 */ /* 0x0041e40000100800 */
[----:B0-----:R-:W-:Y:S02]  /*f290*/  IADD3 R60, P4, PT, R5, R84, RZ ;  /* 0x00000054053c7210 */ /* 0x001fe40007f9e0ff */
[----:B----4-:R0:W-:Y:S03]  /*f2a0*/  STL [R1+0x138], R61 ;  /* 0x0001383d01007387 */ /* 0x0101e60000100800 */
[----:B0-----:R-:W-:Y:S01]  /*f2b0*/  IMAD.X R61, R3, 0x1, R85, P4 ;  /* 0x00000001033d7824 */ /* 0x001fe200020e0655 */
[----:B---3--:R-:W-:Y:S02]  /*f2c0*/  PRMT R72, RZ, 0x7610, R72 ;  /* 0x00007610ff487816 */ /* 0x008fe40000000048 */
[----:B------:R-:W-:-:S04]  /*f2d0*/  PRMT R73, RZ, 0x7610, R73 ;  /* 0x00007610ff497816 */ /* 0x000fc80000000049 */
[----:B------:R-:W2:Y:S04]  /*f2e0*/  @P2 LDG.E.U8 R72, desc[UR8][R60.64] ;  /* 0x000000083c482981 */ /* 0x000ea8000c1e1100 */
[----:B------:R0:W3:Y:S04]  /*f2f0*/  @P2 LDG.E.U8 R73, desc[UR8][R80.64] ;  /* 0x0000000850492981 */ /* 0x0000e8000c1e1100 */
[----:B------:R4:W-:Y:S04]  /*f300*/  STL [R1+0x34], R70 ;  /* 0x0000344601007387 */ /* 0x0009e80000100800 */
[----:B------:R0:W-:Y:S04]  /*f310*/  STL.64 [R1+0x22b8], R80 ;  /* 0x0022b85001007387 */ /* 0x0001e80000100a00 */
[----:B------:R1:W-:Y:S01]  /*f320*/  STL.64 [R1+0x22b0], R60 ;  /* 0x0022b03c01007387 */ /* 0x0003e20000100a00 */
[----:B----4-:R-:W-:Y:S01]  /*f330*/  IMAD R70, R6, 0xd, RZ ;  /* 0x0000000d06467824 */ /* 0x010fe200078e02ff */
[----:B------:R-:W-:-:S04]  /*f340*/  PRMT R3, RZ, 0x7610, R3 ;  /* 0x00007610ff037816 */ /* 0x000fc80000000003 */
[----:B0-----:R-:W-:Y:S01]  /*f350*/  IADD3 R80, P3, PT, R70, R90, RZ ;  /* 0x0000005a46507210 */ /* 0x001fe20007f7e0ff */
[----:B-1----:R-:W4:Y:S01]  /*f360*/  LDL.LU.64 R60, [R1+0x2700] ;  /* 0x00270000013c7983 */ /* 0x002f220000300a00 */
[----:B------:R-:W-:-:S03]  /*f370*/  PRMT R71, RZ, 0x7610, R71 ;  /* 0x00007610ff477816 */ /* 0x000fc60000000047 */
[----:B--2---:R-:W-:Y:S04]  /*f380*/  STL [R1+0x12c], R72 ;  /* 0x00012c4801007387 */ /* 0x004fe80000100800 */
[----:B---3--:R0:W-:Y:S02]  /*f390*/  STL [R1+0x130], R73 ;  /* 0x0001304901007387 */ /* 0x0081e40000100800 */
[----:B0-----:R-:W-:-:S05]  /*f3a0*/  SHF.R.S32.HI R73, RZ, 0x1f, R70 ;  /* 0x0000001fff497819 */ /* 0x001fca0000011446 */
[----:B------:R-:W-:Y:S01]  /*f3b0*/  IMAD.X R81, R73, 0x1, R91, P3 ;  /* 0x0000000149517824 */ /* 0x000fe200018e065b */
[----:B------:R-:W-:-:S04]  /*f3c0*/  IADD3 R72, P4, PT, R70, R86, RZ ;  /* 0x0000005646487210 */ /* 0x000fc80007f9e0ff */
[----:B------:R-:W2:Y:S01]  /*f3d0*/  @P2 LDG.E.U8 R3, desc[UR8][R80.64] ;  /* 0x0000000850032981 */ /* 0x000ea2000c1e1100 */
[----:B------:R-:W-:-:S05]  /*f3e0*/  IMAD.X R73, R73, 0x1, R87, P4 ;  /* 0x0000000149497824 */ /* 0x000fca00020e0657 */
[----:B------:R0:W3:Y:S04]  /*f3f0*/  @P2 LDG.E.U8 R71, desc[UR8][R72.64] ;  /* 0x0000000848472981 */ /* 0x0000e8000c1e1100 */
[----:B------:R-:W-:Y:S01]  /*f400*/  STL.64 [R1+0x22a8], R80 ;  /* 0x0022a85001007387 */ /* 0x000fe20000100a00 */
[----:B------:R-:W-:Y:S02]  /*f410*/  PRMT R4, RZ, 0x7610, R4 ;  /* 0x00007610ff047816 */ /* 0x000fe40000000004 */
[----:B------:R-:W-:Y:S02]  /*f420*/  PRMT R5, RZ, 0x7610, R5 ;  /* 0x00007610ff057816 */ /* 0x000fe40000000005 */
[----:B------:R-:W-:Y:S01]  /*f430*/  PRMT R59, RZ, 0x7610, R59 ;  /* 0x00007610ff3b7816 */ /* 0x000fe2000000003b */
[----:B--2---:R1:W-:Y:S04]  /*f440*/  STL [R1+0x238], R3 ;  /* 0x0002380301007387 */ /* 0x0043e80000100800 */
[----:B------:R0:W-:Y:S01]  /*f450*/  STL.64 [R1+0x22a0], R72 ;  /* 0x0022a04801007387 */ /* 0x0001e20000100a00 */
[----:B-1----:R-:W-:Y:S01]  /*f460*/  IMAD R3, R2, 0xe, RZ ;  /* 0x0000000e02037824 */ /* 0x002fe200078e02ff */
[----:B0-----:R-:W-:-:S02]  /*f470*/  IADD3 R72, P3, PT, R70, R84, RZ ;  /* 0x0000005446487210 */ /* 0x001fc40007f7e0ff */
[----:B------:R-:W-:Y:S02]  /*f480*/  SHF.R.S32.HI R73, RZ, 0x1f, R70 ;  /* 0x0000001fff497819 */ /* 0x000fe40000011446 */
[----:B------:R-:W-:Y:S02]  /*f490*/  SHF.R.S32.HI R2, RZ, 0x1f, R3 ;  /* 0x0000001fff027819 */ /* 0x000fe40000011403 */
[----:B------:R-:W-:Y:S01]  /*f4a0*/  IADD3 R70, P5, PT, R3, R88, RZ ;  /* 0x0000005803467210 */ /* 0x000fe20007fbe0ff */
[----:B------:R-:W-:Y:S01]  /*f4b0*/  IMAD.X R73, R73, 0x1, R85, P3 ;  /* 0x0000000149497824 */ /* 0x000fe200018e0655 */
[----:B------:R-:W-:Y:S01]  /*f4c0*/  IADD3 R80, P4, PT, R3, R90, RZ ;  /* 0x0000005a03507210 */ /* 0x000fe20007f9e0ff */
[----:B---3--:R0:W-:Y:S04]  /*f4d0*/  STL [R1+0x230], R71 ;  /* 0x0002304701007387 */ /* 0x0081e80000100800 */
[----:B------:R-:W2:Y:S01]  /*f4e0*/  @P2 LDG.E.U8 R4, desc[UR8][R72.64] ;  /* 0x0000000848042981 */ /* 0x000ea2000c1e1100 */
[----:B------:R-:W-:-:S02]  /*f4f0*/  IMAD.X R81, R2, 0x1, R91, P4 ;  /* 0x0000000102517824 */ /* 0x000fc400020e065b */
[----:B0-----:R-:W-:-:S03]  /*f500*/  IMAD.X R71, R2, 0x1, R89, P5 ;  /* 0x0000000102477824 */ /* 0x001fc600028e0659 */
[----:B------:R0:W3:Y:S04]  /*f510*/  @P2 LDG.E.U8 R59, desc[UR8][R80.64] ;  /* 0x00000008503b2981 */ /* 0x0000e8000c1e1100 */
[----:B------:R-:W3:Y:S01]  /*f520*/  @P2 LDG.E.U8 R5, desc[UR8][R70.64] ;  /* 0x0000000846052981 */ /* 0x000ee2000c1e1100 */
[----:B------:R-:W-:-:S03]  /*f530*/  PRMT R58, RZ, 0x7610, R58 ;  /* 0x00007610ff3a7816 */ /* 0x000fc6000000003a */
[----:B------:R1:W-:Y:S04]  /*f540*/  STL.64 [R1+0x2298], R72 ;  /* 0x0022984801007387 */ /* 0x0003e80000100a00 */
[----:B-1----:R-:W4:Y:S04]  /*f550*/  LDL.LU.64 R72, [R1+0x26f8] ;  /* 0x0026f80001487983 */ /* 0x002f280000300a00 */
[----:B--2---:R1:W-:Y:S04]  /*f560*/  STL [R1+0x22c], R4 ;  /* 0x00022c0401007387 */ /* 0x0043e80000100800 */
[----:B------:R0:W-:Y:S04]  /*f570*/  STL.64 [R1+0x2290], R80 ;  /* 0x0022905001007387 */ /* 0x0001e80000100a00 */
[----:B------:R2:W-:Y:S01]  /*f580*/  STL.64 [R1+0x2288], R70 ;  /* 0x0022884601007387 */ /* 0x0005e20000100a00 */
[----:B-1----:R-:W1:Y:S03]  /*f590*/  LDC R4, c[0x0][0x3c4] ;  /* 0x0000f100ff047b82 */ /* 0x002e660000000800 */
[----:B---3--:R3:W-:Y:S01]  /*f5a0*/  STL [R1+0x368], R5 ;  /* 0x0003680501007387 */ /* 0x0087e20000100800 */
[----:B0-----:R-:W-:-:S03]  /*f5b0*/  IMAD.MOV.U32 R81, RZ, RZ, R58 ;  /* 0x000000ffff517224 */ /* 0x001fc600078e003a */
[----:B------:R-:W-:Y:S01]  /*f5c0*/  STL.S16 [R1+0x364], R58 ;  /* 0x0003643a01007387 */ /* 0x000fe20000100600 */
[----:B--2---:R-:W-:-:S03]  /*f5d0*/  IADD3 R70, P3, PT, R3, R86, RZ ;  /* 0x0000005603467210 */ /* 0x004fc60007f7e0ff */
[----:B------:R0:W-:Y:S01]  /*f5e0*/  STL [R1+0x36c], R59 ;  /* 0x00036c3b01007387 */ /* 0x0001e20000100800 */
[----:B------:R-:W-:Y:S01]  /*f5f0*/  IADD3 R80, P4, PT, R3, R84, RZ ;  /* 0x0000005403507210 */ /* 0x000fe20007f9e0ff */
[----:B---3--:R-:W2:Y:S01]  /*f600*/  LDC R5, c[0x0][0x3c4] ;  /* 0x0000f100ff057b82 */ /* 0x008ea20000000800 */
[----:B------:R-:W-:Y:S02]  /*f610*/  IMAD.X R71, R2, 0x1, R87, P3 ;  /* 0x0000000102477824 */ /* 0x000fe400018e0657 */
[----:B0-----:R-:W-:-:S06]  /*f620*/  IMAD.MOV.U32 R59, RZ, RZ, R81 ;  /* 0x000000ffff3b7224 */ /* 0x001fcc00078e0051 */
[----:B------:R-:W3:Y:S01]  /*f630*/  @P2 LDG.E.U8 R59, desc[UR8][R70.64] ;  /* 0x00000008463b2981 */ /* 0x000ee2000c1e1100 */
[----:B-1----:R-:W-:Y:S01]  /*f640*/  IMAD R4, R4, 0xf, RZ ;  /* 0x0000000f04047824 */ /* 0x002fe200078e02ff */
[----:B----4-:R-:W-:Y:S01]  /*f650*/  PRMT R73, RZ, 0x7610, R73 ;  /* 0x00007610ff497816 */ /* 0x010fe20000000049 */
[----:B------:R-:W-:Y:S01]  /*f660*/  IMAD.X R81, R2, 0x1, R85, P4 ;  /* 0x0000000102517824 */ /* 0x000fe200020e0655 */
[----:B------:R0:W-:Y:S02]  /*f670*/  STL.64 [R1+0x2280], R70 ;  /* 0x0022804601007387 */ /* 0x0001e40000100a00 */
[----:B------:R-:W-:Y:S02]  /*f680*/  SHF.R.S32.HI R3, RZ, 0x1f, R4 ;  /* 0x0000001fff037819 */ /* 0x000fe40000011404 */
[----:B------:R-:W-:Y:S01]  /*f690*/  IADD3 R58, P3, PT, R4, R90, RZ ;  /* 0x0000005a043a7210 */ /* 0x000fe20007f7e0ff */
[----:B------:R1:W4:Y:S01]  /*f6a0*/  @P2 LDG.E.U8 R73, desc[UR8][R80.64] ;  /* 0x0000000850492981 */ /* 0x000322000c1e1100 */
[----:B------:R-:W-:-:S03]  /*f6b0*/  PRMT R6, RZ, 0x7610, R6 ;  /* 0x00007610ff067816 */ /* 0x000fc60000000006 */
[----:B0-----:R-:W2:Y:S01]  /*f6c0*/  LDL.LU.64 R70, [R1+0x26f0] ;  /* 0x0026f00001467983 */ /* 0x001ea20000300a00 */
[----:B------:R-:W-:Y:S02]  /*f6d0*/  PRMT R72, RZ, 0x7610, R72 ;  /* 0x00007610ff487816 */ /* 0x000fe40000000048 */
[----:B------:R-:W-:Y:S01]  /*f6e0*/  PRMT R2, RZ, 0x7610, R2 ;  /* 0x00007610ff027816 */ /* 0x000fe20000000002 */
[----:B---3--:R0:W-:Y:S04]  /*f6f0*/  @P2 STL [R1+0x364], R59 ;  /* 0x0003643b01002387 */ /* 0x0081e80000100800 */
[----:B------:R1:W-:Y:S01]  /*f700*/  STL.64 [R1+0x2278], R80 ;  /* 0x0022785001007387 */ /* 0x0003e20000100a00 */
[----:B0-----:R-:W-:-:S05]  /*f710*/  IMAD.X R59, R3, 0x1, R91, P3 ;  /* 0x00000001033b7824 */ /* 0x001fca00018e065b */
[----:B------:R0:W-:Y:S01]  /*f720*/  STL.64 [R1+0x2270], R58 ;  /* 0x0022703a01007387 */ /* 0x0001e20000100a00 */
[----:B-1----:R-:W-:-:S03]  /*f730*/  IADD3 R80, P3, PT, R4, R88, RZ ;  /* 0x0000005804507210 */ /* 0x002fc60007f7e0ff */
[----:B------:R0:W3:Y:S02]  /*f740*/  @P2 LDG.E.U8 R6, desc[UR8][R58.64] ;  /* 0x000000083a062981 */ /* 0x0000e4000c1e1100 */
[----:B------:R-:W-:-:S05]  /*f750*/  IMAD.X R81, R3, 0x1, R89, P3 ;  /* 0x0000000103517824 */ /* 0x000fca00018e0659 */
[----:B------:R-:W4:Y:S01]  /*f760*/  @P2 LDG.E.U8 R72, desc[UR8][R80.64] ;  /* 0x0000000850482981 */ /* 0x000f22000c1e1100 */
[----:B0-----:R-:W-:-:S05]  /*f770*/  IADD3 R58, P4, PT, R4, R86, RZ ;  /* 0x00000056043a7210 */ /* 0x001fca0007f9e0ff */
[----:B------:R-:W-:-:S05]  /*f780*/  IMAD.X R59, R3, 0x1, R87, P4 ;  /* 0x00000001033b7824 */ /* 0x000fca00020e0657 */
[----:B------:R-:W4:Y:S01]  /*f790*/  @P2 LDG.E.U8 R2, desc[UR8][R58.64] ;  /* 0x000000083a022981 */ /* 0x000f22000c1e1100 */
[----:B--2---:R-:W-:Y:S01]  /*f7a0*/  IMAD R5, R5, 0x13, RZ ;  /* 0x0000001305057824 */ /* 0x004fe200078e02ff */
[----:B------:R-:W-:Y:S02]  /*f7b0*/  PRMT R7, RZ, 0x7610, R7 ;  /* 0x00007610ff077816 */ /* 0x000fe40000000007 */
[----:B------:R-:W-:Y:S02]  /*f7c0*/  PRMT R60, RZ, 0x7610, R60 ;  /* 0x00007610ff3c7816 */ /* 0x000fe4000000003c */
[----:B------:R-:W-:Y:S01]  /*f7d0*/  PRMT R61, RZ, 0x7610, R61 ;  /* 0x00007610ff3d7816 */ /* 0x000fe2000000003d */
[----:B---3--:R0:W-:Y:S04]  /*f7e0*/  STL [R1+0x394], R6 ;  /* 0x0003940601007387 */ /* 0x0081e80000100800 */
[----:B------:R1:W-:Y:S04]  /*f7f0*/  STL.64 [R1+0x2268], R80 ;  /* 0x0022685001007387 */ /* 0x0003e80000100a00 */
[----:B------:R2:W-:Y:S01]  /*f800*/  STL.64 [R1+0x2260], R58 ;  /* 0x0022603a01007387 */ /* 0x0005e20000100a00 */
[----:B0-----:R-:W0:Y:S03]  /*f810*/  LDC R6, c[0x0][0x3c4] ;  /* 0x0000f100ff067b82 */ /* 0x001e260000000800 */
[----:B----4-:R3:W-:Y:S04]  /*f820*/  STL [R1+0x390], R72 ;  /* 0x0003904801007387 */ /* 0x0107e80000100800 */
[----:B------:R-:W-:Y:S01]  /*f830*/  STL [R1+0x360], R73 ;  /* 0x0003604901007387 */ /* 0x000fe20000100800 */
[----:B-1----:R-:W-:-:S03]  /*f840*/  IADD3 R80, P4, PT, R5, R90, RZ ;  /* 0x0000005a05507210 */ /* 0x002fc60007f9e0ff */
[----:B------:R1:W-:Y:S01]  /*f850*/  STL [R1+0x38c], R2 ;  /* 0x00038c0201007387 */ /* 0x0003e20000100800 */
[----:B--2---:R-:W-:Y:S02]  /*f860*/  IADD3 R58, P5, PT, R5, R88, RZ ;  /* 0x00000058053a7210 */ /* 0x004fe40007fbe0ff */
[----:B---3--:R-:W-:Y:S02]  /*f870*/  IADD3 R72, P3, PT, R4, R84, RZ ;  /* 0x0000005404487210 */ /* 0x008fe40007f7e0ff */
[----:B-1----:R-:W-:-:S03]  /*f880*/  SHF.R.S32.HI R2, RZ, 0x1f, R5 ;  /* 0x0000001fff027819 */ /* 0x002fc60000011405 */
[----:B------:R-:W-:Y:S02]  /*f890*/  IMAD.X R73, R3, 0x1, R85, P3 ;  /* 0x0000000103497824 */ /* 0x000fe400018e0655 */
[C---:B------:R-:W-:Y:S02]  /*f8a0*/  IMAD.X R59, R2.reuse, 0x1, R89, P5 ;  /* 0x00000001023b7824 */ /* 0x040fe400028e0659 */
[----:B------:R-:W-:Y:S01]  /*f8b0*/  IMAD.X R81, R2, 0x1, R91, P4 ;  /* 0x0000000102517824 */ /* 0x000fe200020e065b */
[----:B------:R1:W-:Y:S04]  /*f8c0*/  STL.64 [R1+0x2258], R72 ;  /* 0x0022584801007387 */ /* 0x0003e80000100a00 */
[----:B------:R2:W3:Y:S04]  /*f8d0*/  @P2 LDG.E.U8 R7, desc[UR8][R58.64] ;  /* 0x000000083a072981 */ /* 0x0004e8000c1e1100 */
[----:B------:R4:W3:Y:S04]  /*f8e0*/  @P2 LDG.E.U8 R60, desc[UR8][R80.64] ;  /* 0x00000008503c2981 */ /* 0x0008e8000c1e1100 */
[----:B------:R-:W3:Y:S04]  /*f8f0*/  @P2 LDG.E.U8 R61, desc[UR8][R72.64] ;  /* 0x00000008483d2981 */ /* 0x000ee8000c1e1100 */
[----:B-1----:R-:W3:Y:S01]  /*f900*/  LDL.LU.64 R72, [R1+0x26e8] ;  /* 0x0026e80001487983 */ /* 0x002ee20000300a00 */
[----:B0-----:R-:W-:Y:S01]  /*f910*/  IMAD R4, R6, 0x14, RZ ;  /* 0x0000001406047824 */ /* 0x001fe200078e02ff */
[----:B------:R-:W-:Y:S01]  /*f920*/  PRMT R71, RZ, 0x7610, R71 ;  /* 0x00007610ff477816 */ /* 0x000fe20000000047 */
[----:B------:R-:W0:Y:S01]  /*f930*/  LDC R6, c[0x0][0x3c4] ;  /* 0x0000f100ff067b82 */ /* 0x000e220000000800 */
[----:B------:R-:W-:Y:S04]  /*f940*/  STL.64 [R1+0x2250], R80 ;  /* 0x0022505001007387 */ /* 0x000fe80000100a00 */
[----:B------:R2:W-:Y:S01]  /*f950*/  STL.64 [R1+0x2248], R58 ;  /* 0x0022483a01007387 */ /* 0x0005e20000100a00 */
[----:B------:R-:W-:-:S02]  /*f960*/  SHF.R.S32.HI R3, RZ, 0x1f, R4 ;  /* 0x0000001fff037819 */ /* 0x000fc40000011404 */
[C---:B--2---:R-:W-:Y:S02]  /*f970*/  IADD3 R58, P3, PT, R5.reuse, R86, RZ ;  /* 0x00000056053a7210 */ /* 0x044fe40007f7e0ff */
[----:B----4-:R-:W-:-:S03]  /*f980*/  IADD3 R80, P4, PT, R5, R84, RZ ;  /* 0x0000005405507210 */ /* 0x010fc60007f9e0ff */
[C---:B------:R-:W-:Y:S01]  /*f990*/  IMAD.X R59, R2.reuse, 0x1, R87, P3 ;  /* 0x00000001023b7824 */ /* 0x040fe200018e0657 */
[----:B------:R-:W-:Y:S01]  /*f9a0*/  PRMT R5, RZ, 0x7610, R5 ;  /* 0x00007610ff057816 */ /* 0x000fe20000000005 */
[----:B------:R-:W-:Y:S01]  /*f9b0*/  IMAD.X R81, R2, 0x1, R85, P4 ;  /* 0x0000000102517824 */ /* 0x000fe200020e0655 */
[----:B------:R-:W-:-:S04]  /*f9c0*/  PRMT R2, RZ, 0x7610, R2 ;  /* 0x00007610ff027816 */ /* 0x000fc80000000002 */
[----:B------:R1:W2:Y:S01]  /*f9d0*/  @P2 LDG.E.U8 R71, desc[UR8][R80.64] ;  /* 0x0000000850472981 */ /* 0x0002a2000c1e1100 */
[----:B------:R-:W-:-:S03]  /*f9e0*/  PRMT R70, RZ, 0x7610, R70 ;  /* 0x00007610ff467816 */ /* 0x000fc60000000046 */
[----:B---3--:R3:W-:Y:S04]  /*f9f0*/  STL [R1+0x2c], R7 ;  /* 0x00002c0701007387 */ /* 0x0087e80000100800 */
[----:B------:R4:W-:Y:S04]  /*fa00*/  STL [R1+0x30], R60 ;  /* 0x0000303c01007387 */ /* 0x0009e80000100800 */
[----:B------:R0:W-:Y:S01]  /*fa10*/  STL [R1+0x388], R61 ;  /* 0x0003883d01007387 */ /* 0x0001e20000100800 */
[----:B---3--:R-:W3:Y:S01]  /*fa20*/  LDC R7, c[0x0][0x3c4] ;  /* 0x0000f100ff077b82 */ /* 0x008ee20000000800 */
[----:B----4-:R-:W-:-:S02]  /*fa30*/  IADD3 R60, P3, PT, R4, R90, RZ ;  /* 0x0000005a043c7210 */ /* 0x010fc40007f7e0ff */
[----:B------:R-:W-:-:S03]  /*fa40*/  PRMT R73, RZ, 0x7610, R73 ;  /* 0x00007610ff497816 */ /* 0x000fc60000000049 */
[----:B0-----:R-:W-:Y:S01]  /*fa50*/  IMAD.X R61, R3, 0x1, R91, P3 ;  /* 0x00000001033d7824 */ /* 0x001fe200018e065b */
[----:B------:R0:W-:Y:S04]  /*fa60*/  STL.64 [R1+0x2240], R58 ;  /* 0x0022403a01007387 */ /* 0x0001e80000100a00 */
[----:B------:R-:W4:Y:S04]  /*fa70*/  @P2 LDG.E.U8 R73, desc[UR8][R58.64] ;  /* 0x000000083a492981 */ /* 0x000f28000c1e1100 */
[----:B------:R1:W2:Y:S04]  /*fa80*/  @P2 LDG.E.U8 R5, desc[UR8][R60.64] ;  /* 0x000000083c052981 */ /* 0x0002a8000c1e1100 */
[----:B0-----:R-:W3:Y:S04]  /*fa90*/  LDL.LU.64 R58, [R1+0x26e0] ;  /* 0x0026e000013a7983 */ /* 0x001ee80000300a00 */
[----:B------:R1:W-:Y:S04]  /*faa0*/  STL.64 [R1+0x2238], R80 ;  /* 0x0022385001007387 */ /* 0x0003e80000100a00 */
[----:B------:R0:W-:Y:S01]  /*fab0*/  STL.64 [R1+0x2230], R60 ;  /* 0x0022303c01007387 */ /* 0x0001e20000100a00 */
[----:B-1----:R-:W-:-:S02]  /*fac0*/  IADD3 R80, P3, PT, R4, R88, RZ ;  /* 0x0000005804507210 */ /* 0x002fc40007f7e0ff */
[----:B0-----:R-:W-:-:S03]  /*fad0*/  IADD3 R60, P4, PT, R4, R86, RZ ;  /* 0x00000056043c7210 */ /* 0x001fc60007f9e0ff */
[C---:B------:R-:W-:Y:S02]  /*fae0*/  IMAD.X R81, R3.reuse, 0x1, R89, P3 ;  /* 0x0000000103517824 */ /* 0x040fe400018e0659 */
[----:B------:R-:W-:-:S03]  /*faf0*/  IMAD.X R61, R3, 0x1, R87, P4 ;  /* 0x00000001033d7824 */ /* 0x000fc600020e0657 */
[----:B------:R0:W4:Y:S04]  /*fb00*/  @P2 LDG.E.U8 R70, desc[UR8][R80.64] ;  /* 0x0000000850462981 */ /* 0x000128000c1e1100 */
[----:B------:R1:W4:Y:S04]  /*fb10*/  @P2 LDG.E.U8 R2, desc[UR8][R60.64] ;  /* 0x000000083c022981 */ /* 0x000328000c1e1100 */
[----:B------:R0:W-:Y:S01]  /*fb20*/  STL.64 [R1+0x2228], R80 ;  /* 0x0022285001007387 */ /* 0x0001e20000100a00 */
[----:B------:R-:W-:Y:S02]  /*fb30*/  PRMT R72, RZ, 0x7610, R72 ;  /* 0x00007610ff487816 */ /* 0x000fe40000000048 */
[----:B0-----:R-:W-:-:S02]  /*fb40*/  IADD3 R80, P3, PT, R4, R84, RZ ;  /* 0x0000005404507210 */ /* 0x001fc40007f7e0ff */
[----:B------:R-:W-:-:S03]  /*fb50*/  PRMT R4, RZ, 0x7610, R4 ;  /* 0x00007610ff047816 */ /* 0x000fc60000000004 */
[----:B------:R-:W-:Y:S01]  /*fb60*/  IMAD.X R81, R3, 0x1, R85, P3 ;  /* 0x0000000103517824 */ /* 0x000fe200018e0655 */
[----:B------:R-:W-:-:S04]  /*fb70*/  PRMT R3, RZ, 0x7610, R3 ;  /* 0x00007610ff037816 */ /* 0x000fc80000000003 */
[----:B------:R-:W4:Y:S04]  /*fb80*/  @P2 LDG.E.U8 R72, desc[UR8][R80.64] ;  /* 0x0000000850482981 */ /* 0x000f28000c1e1100 */
[----:B--2---:R3:W-:Y:S04]  /*fb90*/  STL [R1+0x128], R5 ;  /* 0x0001280501007387 */ /* 0x0047e80000100800 */
[----:B------:R1:W-:Y:S01]  /*fba0*/  STL.64 [R1+0x2220], R60 ;  /* 0x0022203c01007387 */ /* 0x0003e20000100a00 */
[----:B---3--:R-:W-:-:S05]  /*fbb0*/  IMAD R5, R7, 0x15, RZ ;  /* 0x0000001507057824 */ /* 0x008fca00078e02ff */
[C---:B-1----:R-:W-:Y:S01]  /*fbc0*/  IADD3 R60, P3, PT, R5.reuse, R88, RZ ;  /* 0x00000058053c7210 */ /* 0x042fe20007f7e0ff */
[----:B----4-:R0:W-:Y:S04]  /*fbd0*/  STL [R1+0x120], R2 ;  /* 0x0001200201007387 */ /* 0x0101e80000100800 */
[----:B------:R1:W-:Y:S01]  /*fbe0*/  STL [R1+0x124], R70 ;  /* 0x0001244601007387 */ /* 0x0003e20000100800 */
[----:B0-----:R-:W-:Y:S02]  /*fbf0*/  SHF.R.S32.HI R2, RZ, 0x1f, R5 ;  /* 0x0000001fff027819 */ /* 0x001fe40000011405 */
[----:B-1----:R-:W-:Y:S01]  /*fc00*/  IADD3 R70, P4, PT, R5, R90, RZ ;  /* 0x0000005a05467210 */ /* 0x002fe20007f9e0ff */
[----:B------:R0:W-:Y:S04]  /*fc10*/  STL [R1+0x24], R71 ;  /* 0x0000244701007387 */ /* 0x0001e80000100800 */
[C---:B0-----:R-:W-:Y:S01]  /*fc20*/  IMAD.X R71, R2.reuse, 0x1, R91, P4 ;  /* 0x0000000102477824 */ /* 0x041fe200020e065b */
[----:B------:R0:W-:Y:S04]  /*fc30*/  STL.64 [R1+0x2218], R80 ;  /* 0x0022185001007387 */ /* 0x0001e80000100a00 */
[----:B------:R-:W2:Y:S01]  /*fc40*/  @P2 LDG.E.U8 R4, desc[UR8][R70.64] ;  /* 0x0000000846042981 */ /* 0x000ea2000c1e1100 */
[----:B------:R-:W-:-:S03]  /*fc50*/  IMAD.X R61, R2, 0x1, R89, P3 ;  /* 0x00000001023d7824 */ /* 0x000fc600018e0659 */
[----:B------:R-:W-:Y:S04]  /*fc60*/  STL [R1+0x28], R73 ;  /* 0x0000284901007387 */ /* 0x000fe80000100800 */
[----:B0-----:R-:W3:Y:S04]  /*fc70*/  LDL.LU R80, [R1+0x26d8] ;  /* 0x0026d80001507983 */ /* 0x001ee80000300800 */
[----:B------:R-:W4:Y:S04]  /*fc80*/  @P2 LDG.E.U8 R3, desc[UR8][R60.64] ;  /* 0x000000083c032981 */ /* 0x000f28000c1e1100 */
[----:B------:R-:W-:Y:S04]  /*fc90*/  STL.64 [R1+0x2210], R70 ;  /* 0x0022104601007387 */ /* 0x000fe80000100a00 */
[----:B--2---:R-:W-:Y:S04]  /*fca0*/  STL [R1+0x228], R4 ;  /* 0x0002280401007387 */ /* 0x004fe80000100800 */
[----:B------:R0:W-:Y:S01]  /*fcb0*/  STL [R1+0x11c], R72 ;  /* 0x00011c4801007387 */ /* 0x0001e20000100800 */
[----:B---3--:R-:W-:-:S02]  /*fcc0*/  PRMT R80, RZ, 0x7610, R80 ;  /* 0x00007610ff507816 */ /* 0x008fc40000000050 */
[C---:B0-----:R-:W-:Y:S01]  /*fcd0*/  IADD3 R72, P3, PT, R5.reuse, R86, RZ ;  /* 0x0000005605487210 */ /* 0x041fe20007f7e0ff */
[----:B------:R-:W-:Y:S04]  /*fce0*/  STL.64 [R1+0x2208], R60 ;  /* 0x0022083c01007387 */ /* 0x000fe80000100a00 */
[----:B------:R-:W-:Y:S01]  /*fcf0*/  IMAD.X R73, R2, 0x1, R87, P3 ;  /* 0x0000000102497824 */ /* 0x000fe200018e0657 */
[----:B----4-:R-:W-:Y:S04]  /*fd00*/  STL [R1+0x224], R3 ;  /* 0x0002240301007387 */ /* 0x010fe80000100800 */
[----:B------:R0:W-:Y:S04]  /*fd10*/  STL.64 [R1+0x2200], R72 ;  /* 0x0022004801007387 */ /* 0x0001e80000100a00 */
[----:B------:R-:W2:Y:S04]  /*fd20*/  @P2 LDG.E.U8 R80, desc[UR8][R72.64] ;  /* 0x0000000848502981 */ /* 0x000ea8000c1e1100 */
[----:B0-----:R-:W3:Y:S01]  /*fd30*/  LDL.LU.64 R72, [R1+0x26d0] ;  /* 0x0026d00001487983 */ /* 0x001ee20000300a00 */
[----:B------:R-:W-:Y:S01]  /*fd40*/  IADD3 R60, P3, PT, R5, R84, RZ ;  /* 0x00000054053c7210 */ /* 0x000fe20007f7e0ff */
[----:B------:R-:W-:Y:S01]  /*fd50*/  IMAD R4, R6, 0x16, RZ ;  /* 0x0000001606047824 */ /* 0x000fe200078e02ff */
        /* <DEDUP_REMOVED lines=11> */
[----:B--2---:R-:W-:Y:S02]  /*fe10*/  IADD3 R80, P3, PT, R4, R88, RZ ;  /* 0x0000005804507210 */ /* 0x004fe40007f7e0ff */
[----:B------:R-:W-:Y:S02]  /*fe20*/  PRMT R72, RZ, 0x7610, R72 ;  /* 0x00007610ff487816 */ /* 0x000fe40000000048 */
[----:B------:R-:W2:Y:S01]  /*fe30*/  @P2 LDG.E.U8 R73, desc[UR8][R60.64] ;  /* 0x000000083c492981 */ /* 0x000ea2000c1e1100 */
[----:B------:R-:W-:-:S05]  /*fe40*/  IMAD.X R81, R3, 0x1, R89, P3 ;  /* 0x0000000103517824 */ /* 0x000fca00018e0659 */
[----:B------:R-:W3:Y:S04]  /*fe50*/  @P2 LDG.E.U8 R72, desc[UR8][R80.64] ;  /* 0x0000000850482981 */ /* 0x000ee8000c1e1100 */
[----:B------:R-:W2:Y:S04]  /*fe60*/  LDL.LU.64 R60, [R1+0x26c8] ;  /* 0x0026c800013c7983 */ /* 0x000ea80000300a00 */
[----:B------:R1:W-:Y:S02]  /*fe70*/  STL.64 [R1+0x21f0], R70 ;  /* 0x0021f04601007387 */ /* 0x0003e40000100a00 */
[----:B-1----:R-:W-:-:S05]  /*fe80*/  IADD3 R70, P3, PT, R4, R86, RZ ;  /* 0x0000005604467210 */ /* 0x002fca0007f7e0ff */
[----:B------:R-:W-:-:S05]  /*fe90*/  IMAD.X R71, R3, 0x1, R87, P3 ;  /* 0x0000000103477824 */ /* 0x000fca00018e0657 */
[----:B------:R1:W2:Y:S04]  /*fea0*/  @P2 LDG.E.U8 R2, desc[UR8][R70.64] ;  /* 0x0000000846022981 */ /* 0x0002a8000c1e1100 */
[----:B----4-:R4:W-:Y:S04]  /*feb0*/  STL [R1+0x35c], R5 ;  /* 0x00035c0501007387 */ /* 0x0109e80000100800 */
[----:B------:R-:W-:Y:S01]  /*fec0*/  STL.64 [R1+0x21e8], R80 ;  /* 0x0021e85001007387 */ /* 0x000fe20000100a00 */
[----:B------:R-:W-:-:S03]  /*fed0*/  PRMT R92, RZ, 0x7610, R92 ;  /* 0x00007610ff5c7816 */ /* 0x000fc6000000005c */
[----:B------:R-:W-:Y:S01]  /*fee0*/  STS.U8 [R93+UR4+0xd180], R0 ;  /* 0x00d180005d007988 */ /* 0x000fe20008000004 */
[----:B----4-:R-:W4:Y:S03]  /*fef0*/  LDC R5, c[0x0][0x3c4] ;  /* 0x0000f100ff057b82 */ /* 0x010f260000000800 */
[----:B---3--:R3:W-:Y:S04]  /*ff00*/  STL [R1+0x358], R72 ;  /* 0x0003584801007387 */ /* 0x0087e80000100800 */
[----:B--2---:R2:W-:Y:S01]  /*ff10*/  STL [R1+0x21c], R73 ;  /* 0x00021c4901007387 */ /* 0x0045e20000100800 */
[----:B---3--:R-:W-:Y:S01]  /*ff20*/  IADD3 R72, P3, PT, R4, R84, RZ ;  /* 0x0000005404487210 */ /* 0x008fe20007f7e0ff */
[----:B0-----:R-:W-:-:S02]  /*ff30*/  IMAD R4, R6, 0x17, RZ ;  /* 0x0000001706047824 */ /* 0x001fc400078e02ff */
[----:B------:R1:W-:Y:S02]  /*ff40*/  STL.64 [R1+0x21e0], R70 ;  /* 0x0021e04601007387 */ /* 0x0003e40000100a00 */
[----:B--2---:R-:W-:Y:S01]  /*ff50*/  IMAD.X R73, R3, 0x1, R85, P3 ;  /* 0x0000000103497824 */ /* 0x004fe200018e0655 */
[C---:B------:R-:W-:Y:S02]  /*ff60*/  IADD3 R80, P3, PT, R4.reuse, R90, RZ ;  /* 0x0000005a04507210 */ /* 0x040fe40007f7e0ff */
[----:B------:R-:W-:Y:S02]  /*ff70*/  PRMT R6, RZ, 0x7610, R6 ;  /* 0x00007610ff067816 */ /* 0x000fe40000000006 */
[----:B------:R-:W-:Y:S01]  /*ff80*/  PRMT R3, RZ, 0x7610, R3 ;  /* 0x00007610ff037816 */ /* 0x000fe20000000003 */
[----:B------:R-:W2:Y:S01]  /*ff90*/  @P2 LDG.E.U8 R92, desc[UR8][R72.64] ;  /* 0x00000008485c2981 */ /* 0x000ea2000c1e1100 */
[----:B-1----:R-:W-:-:S03]  /*ffa0*/  IADD3 R70, P4, PT, R4, R88, RZ ;  /* 0x0000005804467210 */ /* 0x002fc60007f9e0ff */
[----:B------:R0:W-:Y:S02]  /*ffb0*/  STL [R1+0x354], R2 ;  /* 0x0003540201007387 */ /* 0x0001e40000100800 */
[----:B0-----:R-:W-:-:S05]  /*ffc0*/  SHF.R.S32.HI R2, RZ, 0x1f, R4 ;  /* 0x0000001fff027819 */ /* 0x001fca0000011404 */
[C---:B------:R-:W-:Y:S02]  /*ffd0*/  IMAD.X R81, R2.reuse, 0x1, R91, P3 ;  /* 0x0000000102517824 */ /* 0x040fe400018e065b */
[----:B------:R-:W-:-:S03]  /*ffe0*/  IMAD.X R71, R2, 0x1, R89, P4 ;  /* 0x0000000102477824 */ /* 0x000fc600020e0659 */
[----:B------:R0:W3:Y:S04]  /*fff0*/  @P2 LDG.E.U8 R6, desc[UR8][R80.64] ;  /* 0x0000000850062981 */ /* 0x0000e8000c1e1100 */
[----:B------:R-:W2:Y:S04]  /*10000*/  @P2 LDG.E.U8 R3, desc[UR8][R70.64] ;  /* 0x0000000846032981 */ /* 0x000ea8000c1e1100 */
[----:B------:R1:W-:Y:S04]  /*10010*/  STL.64 [R1+0x21d8], R72 ;  /* 0x0021d84801007387 */ /* 0x0003e80000100a00 */
[----:B-1----:R-:W4:Y:S04]  /*10020*/  LDL.LU.64 R72, [R1+0x26c0] ;  /* 0x0026c00001487983 */ /* 0x002f280000300a00 */
[----:B------:R0:W-:Y:S04]  /*10030*/  STL.64 [R1+0x1dc0], R80 ;  /* 0x001dc05001007387 */ /* 0x0001e80000100a00 */
[----:B------:R-:W-:Y:S01]  /*10040*/  STL.64 [R1+0x1db8], R70 ;  /* 0x001db84601007387 */ /* 0x000fe20000100a00 */
[----:B0-----:R-:W-:-:S05]  /*10050*/  IADD3 R80, P3, PT, R4, R86, RZ ;  /* 0x0000005604507210 */ /* 0x001fca0007f7e0ff */
[----:B------:R-:W-:Y:S01]  /*10060*/  IMAD.X R81, R2, 0x1, R87, P3 ;  /* 0x0000000102517824 */ /* 0x000fe200018e0657 */
[----:B---3--:R0:W-:Y:S04]  /*10070*/  STL [R1+0x384], R6 ;  /* 0x0003840601007387 */ /* 0x0081e80000100800 */
[----:B--2---:R-:W-:Y:S04]  /*10080*/  STL [R1+0x380], R3 ;  /* 0x0003800301007387 */ /* 0x004fe80000100800 */
[----:B------:R1:W-:Y:S01]  /*10090*/  STL [R1+0x350], R92 ;  /* 0x0003505c01007387 */ /* 0x0003e20000100800 */
[----:B0-----:R-:W0:Y:S01]  /*100a0*/  LDC R6, c[0x0][0x3c4] ;  /* 0x0000f100ff067b82 */ /* 0x001e220000000800 */
[----:B-1----:R-:W-:-:S02]  /*100b0*/  IADD3 R92, P4, PT, R4, R84, RZ ;  /* 0x00000054045c7210 */ /* 0x002fc40007f9e0ff */
[----:B----4-:R-:W-:-:S03]  /*100c0*/  PRMT R72, RZ, 0x7610, R72 ;  /* 0x00007610ff487816 */ /* 0x010fc60000000048 */
[----:B------:R-:W-:Y:S01]  /*100d0*/  IMAD.X R93, R2, 0x1, R85, P4 ;  /* 0x00000001025d7824 */ /* 0x000fe200020e0655 */
[----:B------:R-:W-:-:S04]  /*100e0*/  PRMT R73, RZ, 0x7610, R73 ;  /* 0x00007610ff497816 */ /* 0x000fc80000000049 */
[----:B------:R-:W2:Y:S04]  /*100f0*/  @P2 LDG.E.U8 R72, desc[UR8][R92.64] ;  /* 0x000000085c482981 */ /* 0x000ea8000c1e1100 */
[----:B------:R-:W3:Y:S01]  /*10100*/  @P2 LDG.E.U8 R73, desc[UR8][R80.64] ;  /* 0x0000000850492981 */ /* 0x000ee2000c1e1100 */
[----:B------:R-:W-:Y:S01]  /*10110*/  IMAD R3, R5, 0x1c, RZ ;  /* 0x0000001c05037824 */ /* 0x000fe200078e02ff */
[----:B------:R-:W-:Y:S02]  /*10120*/  PRMT R5, RZ, 0x7610, R5 ;  /* 0x00007610ff057816 */ /* 0x000fe40000000005 */
[----:B------:R1:W-:Y:S02]  /*10130*/  STL.64 [R1+0x1db0], R80 ;  /* 0x001db05001007387 */ /* 0x0003e40000100a00 */
[----:B------:R-:W-:-:S02]  /*10140*/  SHF.R.S32.HI R0, RZ, 0x1f, R3 ;  /* 0x0000001fff007819 */ /* 0x000fc40000011403 */
[----:B------:R-:W-:-:S05]  /*10150*/  IADD3 R70, P3, PT, R3, R90, RZ ;  /* 0x0000005a03467210 */ /* 0x000fca0007f7e0ff */
[----:B------:R-:W-:Y:S01]  /*10160*/  IMAD.X R71, R0, 0x1, R91, P3 ;  /* 0x0000000100477824 */ /* 0x000fe200018e065b */
[----:B-1----:R-:W4:Y:S04]  /*10170*/  LDL.LU.64 R80, [R1+0x26b8] ;  /* 0x0026b80001507983 */ /* 0x002f280000300a00 */
[----:B------:R-:W-:Y:S01]  /*10180*/  STL.64 [R1+0x1da8], R92 ;  /* 0x001da85c01007387 */ /* 0x000fe20000100a00 */
[----:B------:R-:W-:-:S03]  /*10190*/  PRMT R4, RZ, 0x7610, R4 ;  /* 0x00007610ff047816 */ /* 0x000fc60000000004 */
[----:B------:R1:W4:Y:S01]  /*101a0*/  @P2 LDG.E.U8 R5, desc[UR8][R70.64] ;  /* 0x0000000846052981 */ /* 0x000322000c1e1100 */
[----:B------:R-:W-:-:S03]  /*101b0*/  PRMT R2, RZ, 0x7610, R2 ;  /* 0x00007610ff027816 */ /* 0x000fc60000000002 */
[----:B--2---:R2:W-:Y:S04]  /*101c0*/  STL [R1+0x348], R72 ;  /* 0x0003484801007387 */ /* 0x0045e80000100800 */
[----:B---3--:R3:W-:Y:S01]  /*101d0*/  STL [R1+0x34c], R73 ;  /* 0x00034c4901007387 */ /* 0x0087e20000100800 */
[----:B--2---:R-:W-:-:S03]  /*101e0*/  IADD3 R72, P3, PT, R3, R88, RZ ;  /* 0x0000005803487210 */ /* 0x004fc60007f7e0ff */
[----:B------:R1:W-:Y:S02]  /*101f0*/  STL.64 [R1+0x1da0], R70 ;  /* 0x001da04601007387 */ /* 0x0003e40000100a00 */
[----:B---3--:R-:W-:-:S05]  /*10200*/  IMAD.X R73, R0, 0x1, R89, P3 ;  /* 0x0000000100497824 */ /* 0x008fca00018e0659 */
[----:B------:R2:W3:Y:S01]  /*10210*/  @P2 LDG.E.U8 R4, desc[UR8][R72.64] ;  /* 0x0000000848042981 */ /* 0x0004e2000c1e1100 */
[----:B-1----:R-:W-:-:S05]  /*10220*/  IADD3 R70, P4, PT, R3, R86, RZ ;  /* 0x0000005603467210 */ /* 0x002fca0007f9e0ff */
[----:B------:R-:W-:-:S05]  /*10230*/  IMAD.X R71, R0, 0x1, R87, P4 ;  /* 0x0000000100477824 */ /* 0x000fca00020e0657 */
[----:B------:R-:W3:Y:S04]  /*10240*/  @P2 LDG.E.U8 R2, desc[UR8][R70.64] ;  /* 0x0000000846022981 */ /* 0x000ee8000c1e1100 */
[----:B----4-:R1:W-:Y:S04]  /*10250*/  STL [R1+0x20], R5 ;  /* 0x0000200501007387 */ /* 0x0103e80000100800 */
[----:B------:R2:W-:Y:S01]  /*10260*/  STL.64 [R1+0x1d98], R72 ;  /* 0x001d984801007387 */ /* 0x0005e20000100a00 */
[----:B------:R-:W-:Y:S02]  /*10270*/  PRMT R81, RZ, 0x7610, R81 ;  /* 0x00007610ff517816 */ /* 0x000fe40000000051 */
[----:B------:R-:W-:Y:S01]  /*10280*/  PRMT R80, RZ, 0x7610, R80 ;  /* 0x00007610ff507816 */ /* 0x000fe20000000050 */
[----:B-1----:R-:W1:Y:S01]  /*10290*/  LDC R5, c[0x0][0x3c4] ;  /* 0x0000f100ff057b82 */ /* 0x002e620000000800 */
[----:B--2---:R-:W-:-:S05]  /*102a0*/  IADD3 R72, P3, PT, R3, R84, RZ ;  /* 0x0000005403487210 */ /* 0x004fca0007f7e0ff */
[----:B------:R-:W-:-:S05]  /*102b0*/  IMAD.X R73, R0, 0x1, R85, P3 ;  /* 0x0000000100497824 */ /* 0x000fca00018e0655 */
[----:B------:R-:W2:Y:S04]  /*102c0*/  @P2 LDG.E.U8 R81, desc[UR8][R72.64] ;  /* 0x0000000848512981 */ /* 0x000ea8000c1e1100 */
[----:B---3--:R0:W-:Y:S04]  /*102d0*/  STL [R1+0x1c], R4 ;  /* 0x00001c0401007387 */ /* 0x0081e80000100800 */
[----:B------:R3:W-:Y:S01]  /*102e0*/  STL.64 [R1+0x1d90], R70 ;  /* 0x001d904601007387 */ /* 0x0007e20000100a00 */
[----:B0-----:R-:W-:-:S03]  /*102f0*/  IMAD R4, R6, 0x1d, RZ ;  /* 0x0000001d06047824 */ /* 0x001fc600078e02ff */
[----:B------:R0:W-:Y:S02]  /*10300*/  STL [R1+0x18], R2 ;  /* 0x0000180201007387 */ /* 0x0001e40000100800 */
[C---:B------:R-:W-:Y:S02]  /*10310*/  IADD3 R92, P4, PT, R4.reuse, R90, RZ ;  /* 0x0000005a045c7210 */ /* 0x040fe40007f9e0ff */
[----:B---3--:R-:W-:Y:S02]  /*10320*/  IADD3 R70, P5, PT, R4, R88, RZ ;  /* 0x0000005804467210 */ /* 0x008fe40007fbe0ff */
[----:B------:R-:W-:Y:S02]  /*10330*/  PRMT R6, RZ, 0x7610, R6 ;  /* 0x00007610ff067816 */ /* 0x000fe40000000006 */
[----:B0-----:R-:W-:-:S05]  /*10340*/  SHF.R.S32.HI R2, RZ, 0x1f, R4 ;  /* 0x0000001fff027819 */ /* 0x001fca0000011404 */
[C---:B------:R-:W-:Y:S02]  /*10350*/  IMAD.X R71, R2.reuse, 0x1, R89, P5 ;  /* 0x0000000102477824 */ /* 0x040fe400028e0659 */
[----:B------:R-:W-:Y:S01]  /*10360*/  IMAD.X R93, R2, 0x1, R91, P4 ;  /* 0x00000001025d7824 */ /* 0x000fe200020e065b */
[----:B------:R0:W-:Y:S04]  /*10370*/  STL.64 [R1+0x1d88], R72 ;  /* 0x001d884801007387 */ /* 0x0001e80000100a00 */
[----:B------:R-:W3:Y:S04]  /*10380*/  @P2 LDG.E.U8 R6, desc[UR8][R70.64] ;  /* 0x0000000846062981 */ /* 0x000ee8000c1e1100 */
[----:B------:R4:W2:Y:S04]  /*10390*/  @P2 LDG.E.U8 R80, desc[UR8][R92.64] ;  /* 0x000000085c502981 */ /* 0x0008a8000c1e1100 */
[----:B0-----:R-:W2:Y:S04]  /*103a0*/  LDL.LU.64 R72, [R1+0x26b0] ;  /* 0x0026b00001487983 */ /* 0x001ea80000300a00 */
[----:B------:R4:W-:Y:S04]  /*103b0*/  STL.64 [R1+0x1d80], R92 ;  /* 0x001d805c01007387 */ /* 0x0009e80000100a00 */
[----:B------:R-:W-:Y:S01]  /*103c0*/  STL.64 [R1+0x1d78], R70 ;  /* 0x001d784601007387 */ /* 0x000fe20000100a00 */
[----:B----4-:R-:W-:-:S05]  /*103d0*/  IADD3 R92, P4, PT, R4, R84, RZ ;  /* 0x00000054045c7210 */ /* 0x010fca0007f9e0ff */
[----:B------:R-:W-:Y:S01]  /*103e0*/  IMAD.X R93, R2, 0x1, R85, P4 ;  /* 0x00000001025d7824 */ /* 0x000fe200020e0655 */
[----:B---3--:R0:W-:Y:S04]  /*103f0*/  STL [R1+0x114], R6 ;  /* 0x0001140601007387 */ /* 0x0081e80000100800 */
[----:B--2---:R2:W-:Y:S01]  /*10400*/  STL [R1+0x118], R80 ;  /* 0x0001185001007387 */ /* 0x0045e20000100800 */
[----:B------:R-:W-:-:S03]  /*10410*/  PRMT R72, RZ, 0x7610, R72 ;  /* 0x00007610ff487816 */ /* 0x000fc60000000048 */
[----:B------:R3:W-:Y:S01]  /*10420*/  STL [R1+0x14], R81 ;  /* 0x0000145101007387 */ /* 0x0007e20000100800 */
[----:B------:R-:W-:Y:S01]  /*10430*/  PRMT R73, RZ, 0x7610, R73 ;  /* 0x00007610ff497816 */ /* 0x000fe20000000049 */
[----:B-1----:R-:W-:Y:S01]  /*10440*/  IMAD R3, R5, 0x1e, RZ ;  /* 0x0000001e05037824 */ /* 0x002fe200078e02ff */
[----:B0-----:R-:W0:Y:S01]  /*10450*/  LDC R6, c[0x0][0x3c4] ;  /* 0x0000f100ff067b82 */ /* 0x001e220000000800 */
[----:B--2---:R-:W-:Y:S01]  /*10460*/  IADD3 R80, P3, PT, R4, R86, RZ ;  /* 0x0000005604507210 */ /* 0x004fe20007f7e0ff */
[----:B------:R-:W2:Y:S04]  /*10470*/  @P2 LDG.E.U8 R72, desc[UR8][R92.64] ;  /* 0x000000085c482981 */ /* 0x000ea8000c1e1100 */
[----:B---3--:R-:W-:-:S05]  /*10480*/  IMAD.X R81, R2, 0x1, R87, P3 ;  /* 0x0000000102517824 */ /* 0x008fca00018e0657 */
[----:B------:R-:W3:Y:S01]  /*10490*/  @P2 LDG.E.U8 R73, desc[UR8][R80.64] ;  /* 0x0000000850492981 */ /* 0x000ee2000c1e1100 */
[----:B------:R-:W-:Y:S02]  /*104a0*/  SHF.R.S32.HI R0, RZ, 0x1f, R3 ;  /* 0x0000001fff007819 */ /* 0x000fe40000011403 */
[----:B------:R-:W-:Y:S01]  /*104b0*/  IADD3 R70, P3, PT, R3, R90, RZ ;  /* 0x0000005a03467210 */ /* 0x000fe20007f7e0ff */
[----:B------:R1:W-:Y:S01]  /*104c0*/  STL.64 [R1+0x1d70], R80 ;  /* 0x001d705001007387 */ /* 0x0003e20000100a00 */
[----:B------:R-:W-:-:S03]  /*104d0*/  PRMT R5, RZ, 0x7610, R5 ;  /* 0x00007610ff057816 */ /* 0x000fc60000000005 */
[----:B------:R-:W-:Y:S01]  /*104e0*/  IMAD.X R71, R0, 0x1, R91, P3 ;  /* 0x0000000100477824 */ /* 0x000fe200018e065b */
[----:B------:R-:W-:-:S04]  /*104f0*/  PRMT R4, RZ, 0x7610, R4 ;  /* 0x00007610ff047816 */ /* 0x000fc80000000004 */
[----:B------:R4:W4:Y:S04]  /*10500*/  @P2 LDG.E.U8 R5, desc[UR8][R70.64] ;  /* 0x0000000846052981 */ /* 0x000928000c1e1100 */
[----:B-1----:R-:W4:Y:S04]  /*10510*/  LDL.LU.64 R80, [R1+0x26a8] ;  /* 0x0026a80001507983 */ /* 0x002f280000300a00 */
[----:B------:R-:W-:Y:S01]  /*10520*/  STL.64 [R1+0x1d68], R92 ;  /* 0x001d685c01007387 */ /* 0x000fe20000100a00 */
[----:B------:R-:W-:-:S03]  /*10530*/  PRMT R2, RZ, 0x7610, R2 ;  /* 0x00007610ff027816 */ /* 0x000fc60000000002 */
[----:B--2---:R1:W-:Y:S02]  /*10540*/  STL [R1+0x10c], R72 ;  /* 0x00010c4801007387 */ /* 0x0043e40000100800 */
[----:B-1----:R-:W-:Y:S02]  /*10550*/  IADD3 R72, P3, PT, R3, R88, RZ ;  /* 0x0000005803487210 */ /* 0x002fe40007f7e0ff */
[----:B---3--:R1:W-:Y:S04]  /*10560*/  STL [R1+0x110], R73 ;  /* 0x0001104901007387 */ /* 0x0083e80000100800 */
[----:B------:R4:W-:Y:S01]  /*10570*/  STL.64 [R1+0x1d60], R70 ;  /* 0x001d604601007387 */ /* 0x0009e20000100a00 */
[----:B-1----:R-:W-:-:S05]  /*10580*/  IMAD.X R73, R0, 0x1, R89, P3 ;  /* 0x0000000100497824 */ /* 0x002fca00018e0659 */
[----:B------:R1:W2:Y:S01]  /*10590*/  @P2 LDG.E.U8 R4, desc[UR8][R72.64] ;  /* 0x0000000848042981 */ /* 0x0002a2000c1e1100 */
[----:B----4-:R-:W-:-:S05]  /*105a0*/  IADD3 R70, P4, PT, R3, R86, RZ ;  /* 0x0000005603467210 */ /* 0x010fca0007f9e0ff */
[----:B------:R-:W-:-:S05]  /*105b0*/  IMAD.X R71, R0, 0x1, R87, P4 ;  /* 0x0000000100477824 */ /* 0x000fca00020e0657 */
[----:B------:R-:W3:Y:S04]  /*105c0*/  @P2 LDG.E.U8 R2, desc[UR8][R70.64] ;  /* 0x0000000846022981 */ /* 0x000ee8000c1e1100 */
[----:B------:R4:W-:Y:S04]  /*105d0*/  STL [R1+0x218], R5 ;  /* 0x0002180501007387 */ /* 0x0009e80000100800 */
[----:B------:R1:W-:Y:S01]  /*105e0*/  STL.64 [R1+0x1d58], R72 ;  /* 0x001d584801007387 */ /* 0x0003e20000100a00 */
[----:B------:R-:W-:Y:S02]  /*105f0*/  PRMT R81, RZ, 0x7610, R81 ;  /* 0x00007610ff517816 */ /* 0x000fe40000000051 */
[----:B------:R-:W-:Y:S01]  /*10600*/  PRMT R80, RZ, 0x7610, R80 ;  /* 0x00007610ff507816 */ /* 0x000fe20000000050 */
[----:B----4-:R-:W4:Y:S01]  /*10610*/  LDC R5, c[0x0][0x3c4] ;  /* 0x0000f100ff057b82 */ /* 0x010f220000000800 */
[----:B-1----:R-:W-:-:S05]  /*10620*/  IADD3 R72, P3, PT, R3, R84, RZ ;  /* 0x0000005403487210 */ /* 0x002fca0007f7e0ff */
[----:B------:R-:W-:-:S05]  /*10630*/  IMAD.X R73, R0, 0x1, R85, P3 ;  /* 0x0000000100497824 */ /* 0x000fca00018e0655 */
[----:B------:R-:W4:Y:S04]  /*10640*/  @P2 LDG.E.U8 R81, desc[UR8][R72.64] ;  /* 0x0000000848512981 */ /* 0x000f28000c1e1100 */
[----:B--2---:R0:W-:Y:S04]  /*10650*/  STL [R1+0x214], R4 ;  /* 0x0002140401007387 */ /* 0x0041e80000100800 */
[----:B------:R1:W-:Y:S01]  /*10660*/  STL.64 [R1+0x1d50], R70 ;  /* 0x001d504601007387 */ /* 0x0003e20000100a00 */
[----:B0-----:R-:W-:-:S03]  /*10670*/  IMAD R4, R6, 0x1f, RZ ;  /* 0x0000001f06047824 */ /* 0x001fc600078e02ff */
[----:B---3--:R0:W-:Y:S01]  /*10680*/  STL [R1+0x210], R2 ;  /* 0x0002100201007387 */ /* 0x0081e20000100800 */
[----:B------:R-:W-:Y:S02]  /*10690*/  PRMT R6, RZ, 0x7610, R6 ;  /* 0x00007610ff067816 */ /* 0x000fe40000000006 */
[C---:B------:R-:W-:Y:S02]  /*106a0*/  IADD3 R92, P4, PT, R4.reuse, R90, RZ ;  /* 0x0000005a045c7210 */ /* 0x040fe40007f9e0ff */
[----:B-1----:R-:W-:Y:S02]  /*106b0*/  IADD3 R70, P5, PT, R4, R88, RZ ;  /* 0x0000005804467210 */ /* 0x002fe40007fbe0ff */
[----:B0-----:R-:W-:-:S05]  /*106c0*/  SHF.R.S32.HI R2, RZ, 0x1f, R4 ;  /* 0x0000001fff027819 */ /* 0x001fca0000011404 */
[C---:B------:R-:W-:Y:S02]  /*106d0*/  IMAD.X R71, R2.reuse, 0x1, R89, P5 ;  /* 0x0000000102477824 */ /* 0x040fe400028e0659 */
[----:B------:R-:W-:Y:S01]  /*106e0*/  IMAD.X R93, R2, 0x1, R91, P4 ;  /* 0x00000001025d7824 */ /* 0x000fe200020e065b */
[----:B------:R0:W-:Y:S04]  /*106f0*/  STL.64 [R1+0x1d48], R72 ;  /* 0x001d484801007387 */ /* 0x0001e80000100a00 */
[----:B------:R-:W2:Y:S04]  /*10700*/  @P2 LDG.E.U8 R6, desc[UR8][R70.64] ;  /* 0x0000000846062981 */ /* 0x000ea8000c1e1100 */
[----:B------:R1:W3:Y:S04]  /*10710*/  @P2 LDG.E.U8 R80, desc[UR8][R92.64] ;  /* 0x000000085c502981 */ /* 0x0002e8000c1e1100 */
[----:B0-----:R-:W4:Y:S04]  /*10720*/  LDL.LU.64 R72, [R1+0x26a0] ;  /* 0x0026a00001487983 */ /* 0x001f280000300a00 */
[----:B------:R1:W-:Y:S04]  /*10730*/  STL.64 [R1+0x1d40], R92 ;  /* 0x001d405c01007387 */ /* 0x0003e80000100a00 */
[----:B------:R-:W-:Y:S01]  /*10740*/  STL.64 [R1+0x1d38], R70 ;  /* 0x001d384601007387 */ /* 0x000fe20000100a00 */
[----:B-1----:R-:W-:-:S05]  /*10750*/  IADD3 R92, P4, PT, R4, R84, RZ ;  /* 0x00000054045c7210 */ /* 0x002fca0007f9e0ff */
[----:B------:R-:W-:Y:S01]  /*10760*/  IMAD.X R93, R2, 0x1, R85, P4 ;  /* 0x00000001025d7824 */ /* 0x000fe200020e0655 */
[----:B--2---:R0:W-:Y:S04]  /*10770*/  STL [R1+0x340], R6 ;  /* 0x0003400601007387 */ /* 0x0041e80000100800 */
[----:B---3--:R1:W-:Y:S01]  /*10780*/  STL [R1+0x344], R80 ;  /* 0x0003445001007387 */ /* 0x0083e20000100800 */
[----:B----4-:R-:W-:-:S03]  /*10790*/  PRMT R72, RZ, 0x7610, R72 ;  /* 0x00007610ff487816 */ /* 0x010fc60000000048 */
[----:B------:R2:W-:Y:S01]  /*107a0*/  STL [R1+0x20c], R81 ;  /* 0x00020c5101007387 */ /* 0x0005e20000100800 */
[----:B------:R-:W-:Y:S01]  /*107b0*/  PRMT R73, RZ, 0x7610, R73 ;  /* 0x00007610ff497816 */ /* 0x000fe20000000049 */
[----:B------:R-:W-:Y:S01]  /*107c0*/  IMAD R3, R5, 0x24, RZ ;  /* 0x0000002405037824 */ /* 0x000fe200078e02ff */
[----:B0-----:R-:W0:Y:S01]  /*107d0*/  LDC R6, c[0x0][0x3c4] ;  /* 0x0000f100ff067b82 */ /* 0x001e220000000800 */
[----:B-1----:R-:W-:Y:S01]  /*107e0*/  IADD3 R80, P3, PT, R4, R86, RZ ;  /* 0x0000005604507210 */ /* 0x002fe20007f7e0ff */
[----:B------:R-:W3:Y:S04]  /*107f0*/  @P2 LDG.E.U8 R72, desc[UR8][R92.64] ;  /* 0x000000085c482981 */ /* 0x000ee8000c1e1100 */
[----:B--2---:R-:W-:-:S05]  /*10800*/  IMAD.X R81, R2, 0x1, R87, P3 ;  /* 0x0000000102517824 */ /* 0x004fca00018e0657 */
[----:B------:R-:W2:Y:S01]  /*10810*/  @P2 LDG.E.U8 R73, desc[UR8][R80.64] ;  /* 0x0000000850492981 */ /* 0x000ea2000c1e1100 */
        /* <DEDUP_REMOVED lines=10> */
[----:B---3--:R1:W-:Y:S02]  /*108c0*/  STL [R1+0x338], R72 ;  /* 0x0003384801007387 */ /* 0x0083e40000100800 */
[----:B-1----:R-:W-:Y:S02]  /*108d0*/  IADD3 R72, P3, PT, R3, R88, RZ ;  /* 0x0000005803487210 */ /* 0x002fe40007f7e0ff */
[----:B--2---:R1:W-:Y:S04]  /*108e0*/  STL [R1+0x33c], R73 ;  /* 0x00033c4901007387 */ /* 0x0043e80000100800 */
        /* <DEDUP_REMOVED lines=19> */
[C---:B-1----:R-:W-:Y:S02]  /*10a20*/  IADD3 R70, P5, PT, R4.reuse, R88, RZ ;  /* 0x0000005804467210 */ /* 0x042fe40007fbe0ff */
[----:B------:R-:W-:Y:S02]  /*10a30*/  IADD3 R92, P4, PT, R4, R90, RZ ;  /* 0x0000005a045c7210 */ /* 0x000fe40007f9e0ff */
[----:B0-----:R-:W-:-:S05]  /*10a40*/  SHF.R.S32.HI R2, RZ, 0x1f, R4 ;  /* 0x0000001fff027819 */ /* 0x001fca0000011404 */
[C---:B------:R-:W-:Y:S02]  /*10a50*/  IMAD.X R71, R2.reuse, 0x1, R89, P5 ;  /* 0x0000000102477824 */ /* 0x040fe400028e0659 */
[----:B------:R-:W-:-:S03]  /*10a60*/  IMAD.X R93, R2, 0x1, R91, P4 ;  /* 0x00000001025d7824 */ /* 0x000fc600020e065b */
[----:B------:R-:W2:Y:S04]  /*10a70*/  @P2 LDG.E.U8 R6, desc[UR8][R70.64] ;  /* 0x0000000846062981 */ /* 0x000ea8000c1e1100 */
[----:B------:R0:W3:Y:S01]  /*10a80*/  @P2 LDG.E.U8 R80, desc[UR8][R92.64] ;  /* 0x000000085c502981 */ /* 0x0000e2000c1e1100 */
[----:B------:R-:W-:-:S03]  /*10a90*/  PRMT R0, RZ, 0x7610, R0 ;  /* 0x00007610ff007816 */ /* 0x000fc60000000000 */
[----:B------:R1:W-:Y:S04]  /*10aa0*/  STL.64 [R1+0x1d00], R72 ;  /* 0x001d004801007387 */ /* 0x0003e80000100a00 */
[----:B-1----:R-:W4:Y:S04]  /*10ab0*/  LDL.LU.64 R72, [R1+0x2690] ;  /* 0x0026900001487983 */ /* 0x002f280000300a00 */
[----:B------:R0:W-:Y:S04]  /*10ac0*/  STL.64 [R1+0x1cf8], R92 ;  /* 0x001cf85c01007387 */ /* 0x0001e80000100a00 */
[----:B------:R1:W-:Y:S01]  /*10ad0*/  STL.64 [R1+0x1cf0], R70 ;  /* 0x001cf04601007387 */ /* 0x0003e20000100a00 */
[----:B0-----:R-:W-:Y:S01]  /*10ae0*/  IMAD.MOV.U32 R93, RZ, RZ, R0 ;  /* 0x000000ffff5d7224 */ /* 0x001fe200078e0000 */
[----:B-1----:R-:W-:-:S05]  /*10af0*/  IADD3 R70, P3, PT, R4, R86, RZ ;  /* 0x0000005604467210 */ /* 0x002fca0007f7e0ff */
[----:B------:R-:W-:Y:S01]  /*10b00*/  IMAD.X R71, R2, 0x1, R87, P3 ;  /* 0x0000000102477824 */ /* 0x000fe200018e0657 */
[----:B--2---:R0:W-:Y:S04]  /*10b10*/  STL [R1+0x104], R6 ;  /* 0x0001040601007387 */ /* 0x0041e80000100800 */
[----:B------:R-:W-:Y:S04]  /*10b20*/  STL.S16 [R1+0x100], R0 ;  /* 0x0001000001007387 */ /* 0x000fe80000100600 */
[----:B---3--:R-:W-:Y:S01]  /*10b30*/  STL [R1+0x108], R80 ;  /* 0x0001085001007387 */ /* 0x008fe20000100800 */
[----:B----4-:R-:W-:Y:S01]  /*10b40*/  IMAD R3, R5, 0x26, RZ ;  /* 0x0000002605037824 */ /* 0x010fe200078e02ff */
[----:B------:R-:W-:Y:S01]  /*10b50*/  IADD3 R92, P4, PT, R4, R84, RZ ;  /* 0x00000054045c7210 */ /* 0x000fe20007f9e0ff */
[----:B0-----:R-:W0:Y:S01]  /*10b60*/  LDC R6, c[0x0][0x3c4] ;  /* 0x0000f100ff067b82 */ /* 0x001e220000000800 */
[----:B------:R1:W-:Y:S02]  /*10b70*/  STL [R1+0x4], R81 ;  /* 0x0000045101007387 */ /* 0x0003e40000100800 */
[----:B-1----:R-:W-:-:S06]  /*10b80*/  IMAD.MOV.U32 R81, RZ, RZ, R93 ;  /* 0x000000ffff517224 */ /* 0x002fcc00078e005d */
[----:B------:R-:W2:Y:S01]  /*10b90*/  @P2 LDG.E.U8 R81, desc[UR8][R70.64] ;  /* 0x0000000846512981 */ /* 0x000ea2000c1e1100 */
[----:B------:R-:W-:Y:S02]  /*10ba0*/  SHF.R.S32.HI R0, RZ, 0x1f, R3 ;  /* 0x0000001fff007819 */ /* 0x000fe40000011403 */
[----:B------:R-:W-:Y:S01]  /*10bb0*/  IADD3 R80, P3, PT, R3, R90, RZ ;  /* 0x0000005a03507210 */ /* 0x000fe20007f7e0ff */
[----:B------:R1:W-:Y:S01]  /*10bc0*/  STL.64 [R1+0x1ce8], R70 ;  /* 0x001ce84601007387 */ /* 0x0003e20000100a00 */
[----:B------:R-:W-:Y:S01]  /*10bd0*/  PRMT R73, RZ, 0x7610, R73 ;  /* 0x00007610ff497816 */ /* 0x000fe20000000049 */
[----:B------:R-:W-:Y:S01]  /*10be0*/  IMAD.X R93, R2, 0x1, R85, P4 ;  /* 0x00000001025d7824 */ /* 0x000fe200020e0655 */
[----:B------:R-:W-:-:S04]  /*10bf0*/  PRMT R5, RZ, 0x7610, R5 ;  /* 0x00007610ff057816 */ /* 0x000fc80000000005 */
[----:B------:R3:W4:Y:S04]  /*10c00*/  @P2 LDG.E.U8 R73, desc[UR8][R92.64] ;  /* 0x000000085c492981 */ /* 0x000728000c1e1100 */
[----:B-1----:R-:W3:Y:S01]  /*10c10*/  LDL.LU.64 R70, [R1+0x2688] ;  /* 0x0026880001467983 */ /* 0x002ee20000300a00 */
[----:B------:R-:W-:Y:S02]  /*10c20*/  PRMT R4, RZ, 0x7610, R4 ;  /* 0x00007610ff047816 */ /* 0x000fe40000000004 */
[----:B------:R-:W-:Y:S01]  /*10c30*/  PRMT R72, RZ, 0x7610, R72 ;  /* 0x00007610ff487816 */ /* 0x000fe20000000048 */
[----:B--2---:R1:W-:Y:S04]  /*10c40*/  @P2 STL [R1+0x100], R81 ;  /* 0x0001005101002387 */ /* 0x0043e80000100800 */
[----:B------:R3:W-:Y:S01]  /*10c50*/  STL.64 [R1+0x1ce0], R92 ;  /* 0x001ce05c01007387 */ /* 0x0007e20000100a00 */
[----:B-1----:R-:W-:Y:S01]  /*10c60*/  IMAD.X R81, R0, 0x1, R91, P3 ;  /* 0x0000000100517824 */ /* 0x002fe200018e065b */
[----:B---3--:R-:W-:-:S04]  /*10c70*/  IADD3 R92, P3, PT, R3, R88, RZ ;  /* 0x00000058035c7210 */ /* 0x008fc80007f7e0ff */
[----:B------:R1:W-:Y:S04]  /*10c80*/  STL.64 [R1+0x1cd8], R80 ;  /* 0x001cd85001007387 */ /* 0x0003e80000100a00 */
[----:B------:R1:W2:Y:S01]  /*10c90*/  @P2 LDG.E.U8 R5, desc[UR8][R80.64] ;  /* 0x0000000850052981 */ /* 0x0002a2000c1e1100 */
[----:B------:R-:W-:-:S05]  /*10ca0*/  IMAD.X R93, R0, 0x1, R89, P3 ;  /* 0x00000001005d7824 */ /* 0x000fca00018e0659 */
[----:B------:R-:W3:Y:S01]  /*10cb0*/  @P2 LDG.E.U8 R4, desc[UR8][R92.64] ;  /* 0x000000085c042981 */ /* 0x000ee2000c1e1100 */
[----:B-1----:R-:W-:-:S05]  /*10cc0*/  IADD3 R80, P4, PT, R3, R86, RZ ;  /* 0x0000005603507210 */ /* 0x002fca0007f9e0ff */
[----:B------:R-:W-:-:S05]  /*10cd0*/  IMAD.X R81, R0, 0x1, R87, P4 ;  /* 0x0000000100517824 */ /* 0x000fca00020e0657 */
[----:B------:R-:W4:Y:S01]  /*10ce0*/  @P2 LDG.E.U8 R72, desc[UR8][R80.64] ;  /* 0x0000000850482981 */ /* 0x000f22000c1e1100 */
[----:B------:R-:W-:Y:S02]  /*10cf0*/  PRMT R2, RZ, 0x7610, R2 ;  /* 0x00007610ff027816 */ /* 0x000fe40000000002 */
[----:B------:R-:W-:Y:S01]  /*10d00*/  PRMT R70, RZ, 0x7610, R70 ;  /* 0x00007610ff467816 */ /* 0x000fe20000000046 */
[----:B--2---:R1:W-:Y:S04]  /*10d10*/  STL [R1+0x208], R5 ;  /* 0x0002080501007387 */ /* 0x0043e80000100800 */
[----:B------:R-:W-:Y:S04]  /*10d20*/  STL.64 [R1+0x1cd0], R92 ;  /* 0x001cd05c01007387 */ /* 0x000fe80000100a00 */
[----:B---3--:R0:W-:Y:S01]  /*10d30*/  STL [R1+0x204], R4 ;  /* 0x0002040401007387 */ /* 0x0081e20000100800 */
[----:B-1----:R-:W1:Y:S03]  /*10d40*/  LDC R5, c[0x0][0x3c4] ;  /* 0x0000f100ff057b82 */ /* 0x002e660000000800 */
[----:B------:R2:W-:Y:S01]  /*10d50*/  STL.64 [R1+0x1cc8], R80 ;  /* 0x001cc85001007387 */ /* 0x0005e20000100a00 */
[----:B0-----:R-:W-:-:S03]  /*10d60*/  IMAD R4, R6, 0x27, RZ ;  /* 0x0000002706047824 */ /* 0x001fc600078e02ff */
[----:B----4-:R0:W-:Y:S04]  /*10d70*/  STL [R1+0x200], R72 ;  /* 0x0002004801007387 */ /* 0x0101e80000100800 */
[----:B------:R-:W-:Y:S01]  /*10d80*/  STL [R1+0xfc], R73 ;  /* 0x0000fc4901007387 */ /* 0x000fe20000100800 */
[----:B--2---:R-:W-:-:S03]  /*10d90*/  IADD3 R80, P5, PT, R4, R88, RZ ;  /* 0x0000005804507210 */ /* 0x004fc60007fbe0ff */
[----:B------:R2:W-:Y:S01]  /*10da0*/  STL.S16 [R1+0x1fc], R2 ;  /* 0x0001fc0201007387 */ /* 0x0005e20000100600 */
[----:B0-----:R-:W-:Y:S01]  /*10db0*/  IADD3 R72, P3, PT, R3, R84, RZ ;  /* 0x0000005403487210 */ /* 0x001fe20007f7e0ff */
[----:B------:R-:W-:Y:S01]  /*10dc0*/  IMAD.MOV.U32 R3, RZ, RZ, R2 ;  /* 0x000000ffff037224 */ /* 0x000fe200078e0002 */
[----:B------:R-:W-:Y:S02]  /*10dd0*/  IADD3 R92, P4, PT, R4, R90, RZ ;  /* 0x0000005a045c7210 */ /* 0x000fe40007f9e0ff */
[----:B------:R-:W-:Y:S02]  /*10de0*/  PRMT R6, RZ, 0x7610, R6 ;  /* 0x00007610ff067816 */ /* 0x000fe40000000006 */
[----:B--2---:R-:W-:Y:S01]  /*10df0*/  SHF.R.S32.HI R2, RZ, 0x1f, R4 ;  /* 0x0000001fff027819 */ /* 0x004fe20000011404 */
[----:B------:R-:W-:-:S04]  /*10e00*/  IMAD.X R73, R0, 0x1, R85, P3 ;  /* 0x0000000100497824 */ /* 0x000fc800018e0655 */
[C---:B------:R-:W-:Y:S02]  /*10e10*/  IMAD.X R81, R2.reuse, 0x1, R89, P5 ;  /* 0x0000000102517824 */ /* 0x040fe400028e0659 */
[----:B------:R-:W-:Y:S01]  /*10e20*/  IMAD.X R93, R2, 0x1, R91, P4 ;  /* 0x00000001025d7824 */ /* 0x000fe200020e065b */
[----:B------:R-:W2:Y:S04]  /*10e30*/  @P2 LDG.E.U8 R3, desc[UR8][R72.64] ;  /* 0x0000000848032981 */ /* 0x000ea8000c1e1100 */
[----:B------:R0:W3:Y:S04]  /*10e40*/  @P2 LDG.E.U8 R6, desc[UR8][R80.64] ;  /* 0x0000000850062981 */ /* 0x0000e8000c1e1100 */
[----:B------:R-:W4:Y:S04]  /*10e50*/  @P2 LDG.E.U8 R70, desc[UR8][R92.64] ;  /* 0x000000085c462981 */ /* 0x000f28000c1e1100 */
[----:B------:R0:W-:Y:S04]  /*10e60*/  STL.64 [R1+0x1cc0], R72 ;  /* 0x001cc04801007387 */ /* 0x0001e80000100a00 */
[----:B0-----:R-:W2:Y:S04]  /*10e70*/  LDL.LU.64 R72, [R1+0x2680] ;  /* 0x0026800001487983 */ /* 0x001ea80000300a00 */
[----:B------:R0:W-:Y:S04]  /*10e80*/  STL.64 [R1+0x1cb8], R92 ;  /* 0x001cb85c01007387 */ /* 0x0001e80000100a00 */
[----:B0-----:R-:W2:Y:S04]  /*10e90*/  LDL.LU.64 R92, [R1+0x2678] ;  /* 0x00267800015c7983 */ /* 0x001ea80000300a00 */
[----:B------:R0:W-:Y:S02]  /*10ea0*/  STL.64 [R1+0x1cb0], R80 ;  /* 0x001cb05001007387 */ /* 0x0001e40000100a00 */
[----:B0-----:R-:W-:-:S05]  /*10eb0*/  IADD3 R80, P4, PT, R4, R84, RZ ;  /* 0x0000005404507210 */ /* 0x001fca0007f9e0ff */
[----:B------:R-:W-:Y:S01]  /*10ec0*/  IMAD.X R81, R2, 0x1, R85, P4 ;  /* 0x0000000102517824 */ /* 0x000fe200020e0655 */
[----:B---3--:R0:W-:Y:S04]  /*10ed0*/  STL [R1+0x330], R6 ;  /* 0x0003300601007387 */ /* 0x0081e80000100800 */
[----:B----4-:R3:W-:Y:S04]  /*10ee0*/  STL [R1+0x334], R70 ;  /* 0x0003344601007387 */ /* 0x0107e80000100800 */
[----:B--2---:R1:W-:Y:S01]  /*10ef0*/  @P2 STL [R1+0x1fc], R3 ;  /* 0x0001fc0301002387 */ /* 0x0043e20000100800 */
[----:B------:R-:W-:Y:S01]  /*10f00*/  PRMT R40, RZ, 0x7610, R40 ;  /* 0x00007610ff287816 */ /* 0x000fe20000000028 */
[----:B0-----:R-:W0:Y:S01]  /*10f10*/  LDC R6, c[0x0][0x3c4] ;  /* 0x0000f100ff067b82 */ /* 0x001e220000000800 */
[----:B---3--:R-:W-:Y:S01]  /*10f20*/  IADD3 R70, P3, PT, R4, R86, RZ ;  /* 0x0000005604467210 */ /* 0x008fe20007f7e0ff */
[----:B-1----:R-:W-:Y:S01]  /*10f30*/  IMAD R3, R5, 0x2b, RZ ;  /* 0x0000002b05037824 */ /* 0x002fe200078e02ff */
[----:B------:R-:W-:-:S03]  /*10f40*/  PRMT R72, RZ, 0x7610, R72 ;  /* 0x00007610ff487816 */ /* 0x000fc60000000048 */
[--C-:B------:R-:W-:Y:S01]  /*10f50*/  IMAD.MOV.U32 R4, RZ, RZ, R70.reuse ;  /* 0x000000ffff047224 */ /* 0x100fe200078e0046 */
[----:B------:R-:W-:Y:S01]  /*10f60*/  PRMT R73, RZ, 0x7610, R73 ;  /* 0x00007610ff497816 */ /* 0x000fe20000000049 */
[----:B------:R-:W-:Y:S02]  /*10f70*/  IMAD.MOV.U32 R5, RZ, RZ, R71 ;  /* 0x000000ffff057224 */ /* 0x000fe400078e0047 */
[----:B------:R-:W-:Y:S01]  /*10f80*/  IMAD.MOV.U32 R4, RZ, RZ, R70 ;  /* 0x000000ffff047224 */ /* 0x000fe200078e0046 */
[----:B------:R-:W2:Y:S01]  /*10f90*/  @P2 LDG.E.U8 R72, desc[UR8][R80.64] ;  /* 0x0000000850482981 */ /* 0x000ea2000c1e1100 */
[----:B------:R-:W-:-:S05]  /*10fa0*/  IMAD.X R5, R2, 0x1, R87, P3 ;  /* 0x0000000102057824 */ /* 0x000fca00018e0657 */
[----:B------:R0:W3:Y:S01]  /*10fb0*/  @P2 LDG.E.U8 R73, desc[UR8][R4.64] ;  /* 0x0000000804492981 */ /* 0x0000e2000c1e1100 */
[----:B------:R-:W-:-:S03]  /*10fc0*/  SHF.R.S32.HI R0, RZ, 0x1f, R3 ;  /* 0x0000001fff007819 */ /* 0x000fc60000011403 */
[----:B------:R1:W-:Y:S04]  /*10fd0*/  STL [R1+0x1ca8], R70 ;  /* 0x001ca84601007387 */ /* 0x0003e80000100800 */
[----:B------:R4:W-:Y:S01]  /*10fe0*/  STL [R1+0x1cac], R5 ;  /* 0x001cac0501007387 */ /* 0x0009e20000100800 */
[----:B-1----:R-:W-:-:S03]  /*10ff0*/  IADD3 R70, P3, PT, R3, R90, RZ ;  /* 0x0000005a03467210 */ /* 0x002fc60007f7e0ff */
[----:B------:R-:W-:Y:S01]  /*11000*/  STL.64 [R1+0x1ca0], R80 ;  /* 0x001ca05001007387 */ /* 0x000fe20000100a00 */
[----:B------:R-:W-:Y:S02]  /*11010*/  PRMT R39, RZ, 0x7610, R39 ;  /* 0x00007610ff277816 */ /* 0x000fe40000000027 */
[----:B------:R-:W-:Y:S01]  /*11020*/  PRMT R38, RZ, 0x7610, R38 ;  /* 0x00007610ff267816 */ /* 0x000fe20000000026 */
[----:B------:R-:W-:Y:S01]  /*11030*/  IMAD.X R71, R0, 0x1, R91, P3 ;  /* 0x0000000100477824 */ /* 0x000fe200018e065b */
[----:B------:R-:W-:Y:S01]  /*11040*/  PRMT R37, RZ, 0x7610, R37 ;  /* 0x00007610ff257816 */ /* 0x000fe20000000025 */
[----:B0-----:R-:W-:Y:S01]  /*11050*/  IMAD R4, R6, 0x2c, RZ ;  /* 0x0000002c06047824 */ /* 0x001fe200078e02ff */
[----:B------:R-:W-:Y:S01]  /*11060*/  PRMT R93, RZ, 0x7610, R93 ;  /* 0x00007610ff5d7816 */ /* 0x000fe2000000005d */
[----:B----4-:R-:W0:Y:S01]  /*11070*/  LDC R5, c[0x0][0x3c4] ;  /* 0x0000f100ff057b82 */ /* 0x010e220000000800 */
[----:B------:R1:W4:Y:S04]  /*11080*/  @P2 LDG.E.U8 R40, desc[UR8][R70.64] ;  /* 0x0000000846282981 */ /* 0x000328000c1e1100 */
        /* <DEDUP_REMOVED lines=8> */
[----:B------:R-:W3:Y:S01]  /*11110*/  @P2 LDG.E.U8 R38, desc[UR8][R70.64] ;  /* 0x0000000846262981 */ /* 0x000ee2000c1e1100 */
[----:B------:R-:W-:-:S03]  /*11120*/  IADD3 R80, P3, PT, R3, R84, RZ ;  /* 0x0000005403507210 */ /* 0x000fc60007f7e0ff */
[----:B----4-:R-:W-:Y:S01]  /*11130*/  STL [R1+0x250c], R40 ;  /* 0x00250c2801007387 */ /* 0x010fe20000100800 */
[----:B------:R-:W-:Y:S01]  /*11140*/  SHF.R.S32.HI R2, RZ, 0x1f, R4 ;  /* 0x0000001fff027819 */ /* 0x000fe20000011404 */
[----:B------:R-:W-:Y:S02]  /*11150*/  IMAD.X R81, R0, 0x1, R85, P3 ;  /* 0x0000000100517824 */ /* 0x000fe400018e0655 */
[----:B------:R2:W-:Y:S01]  /*11160*/  STL.64 [R1+0x1c90], R72 ;  /* 0x001c904801007387 */ /* 0x0005e20000100a00 */
[----:B------:R-:W-:-:S03]  /*11170*/  PRMT R6, RZ, 0x7610, R6 ;  /* 0x00007610ff067816 */ /* 0x000fc60000000006 */
[----:B------:R1:W4:Y:S01]  /*11180*/  @P2 LDG.E.U8 R37, desc[UR8][R80.64] ;  /* 0x0000000850252981 */ /* 0x000322000c1e1100 */
[----:B--2---:R-:W-:-:S05]  /*11190*/  IADD3 R72, P4, PT, R4, R90, RZ ;  /* 0x0000005a04487210 */ /* 0x004fca0007f9e0ff */
[----:B------:R-:W-:Y:S01]  /*111a0*/  IMAD.X R73, R2, 0x1, R91, P4 ;  /* 0x0000000102497824 */ /* 0x000fe200020e065b */
[----:B------:R-:W-:-:S04]  /*111b0*/  PRMT R92, RZ, 0x7610, R92 ;  /* 0x00007610ff5c7816 */ /* 0x000fc8000000005c */
[----:B------:R2:W4:Y:S01]  /*111c0*/  @P2 LDG.E.U8 R6, desc[UR8][R72.64] ;  /* 0x0000000848062981 */ /* 0x000522000c1e1100 */
[----:B------:R-:W-:-:S03]  /*111d0*/  PRMT R83, RZ, 0x7610, R83 ;  /* 0x00007610ff537816 */ /* 0x000fc60000000053 */
[----:B---3--:R-:W-:Y:S04]  /*111e0*/  STL [R1+0x2510], R39 ;  /* 0x0025102701007387 */ /* 0x008fe80000100800 */
[----:B------:R3:W-:Y:S04]  /*111f0*/  STL.64 [R1+0x1c88], R70 ;  /* 0x001c884601007387 */ /* 0x0007e80000100a00 */
[----:B------:R-:W-:Y:S04]  /*11200*/  STL [R1+0x2568], R39 ;  /* 0x0025682701007387 */ /* 0x000fe80000100800 */
[----:B------:R-:W-:Y:S01]  /*11210*/  STL [R1+0x2514], R38 ;  /* 0x0025142601007387 */ /* 0x000fe20000100800 */
[----:B---3--:R-:W-:-:S03]  /*11220*/  IADD3 R70, P5, PT, R4, R88, RZ ;  /* 0x0000005804467210 */ /* 0x008fc60007fbe0ff */
[----:B------:R-:W-:Y:S04]  /*11230*/  STL.64 [R1+0x2578], R38 ;  /* 0x0025782601007387 */ /* 0x000fe80000100a00 */
[----:B------:R-:W-:Y:S01]  /*11240*/  STL.64 [R1+0x25c0], R38 ;  /* 0x0025c02601007387 */ /* 0x000fe20000100a00 */
[----:B------:R-:W-:-:S03]  /*11250*/  IMAD.X R71, R2, 0x1, R89, P5 ;  /* 0x0000000102477824 */ /* 0x000fc600028e0659 */
[----:B------:R1:W-:Y:S04]  /*11260*/  STL.64 [R1+0x1c80], R80 ;  /* 0x001c805001007387 */ /* 0x0003e80000100a00 */
[----:B------:R2:W-:Y:S04]  /*11270*/  STL.64 [R1+0x1c78], R72 ;  /* 0x001c784801007387 */ /* 0x0005e80000100a00 */
[----:B------:R3:W3:Y:S01]  /*11280*/  @P2 LDG.E.U8 R93, desc[UR8][R70.64] ;  /* 0x00000008465d2981 */ /* 0x0006e2000c1e1100 */
[C---:B-1----:R-:W-:Y:S02]  /*11290*/  IADD3 R80, P3, PT, R4.reuse, R86, RZ ;  /* 0x0000005604507210 */ /* 0x042fe40007f7e0ff */
[----:B--2---:R-:W-:-:S03]  /*112a0*/  IADD3 R72, P4, PT, R4, R84, RZ ;  /* 0x0000005404487210 */ /* 0x004fc60007f9e0ff */
[C---:B------:R-:W-:Y:S02]  /*112b0*/  IMAD.X R81, R2.reuse, 0x1, R87, P3 ;  /* 0x0000000102517824 */ /* 0x040fe400018e0657 */
[----:B------:R-:W-:-:S03]  /*112c0*/  IMAD.X R73, R2, 0x1, R85, P4 ;  /* 0x0000000102497824 */ /* 0x000fc600020e0655 */
[----:B------:R-:W2:Y:S04]  /*112d0*/  @P2 LDG.E.U8 R92, desc[UR8][R80.64] ;  /* 0x00000008505c2981 */ /* 0x000ea8000c1e1100 */
[----:B------:R-:W2:Y:S01]  /*112e0*/  @P2 LDG.E.U8 R83, desc[UR8][R72.64] ;  /* 0x0000000848532981 */ /* 0x000ea2000c1e1100 */
[----:B0-----:R-:W-:-:S03]  /*112f0*/  IMAD R3, R5, 0x2d, RZ ;  /* 0x0000002d05037824 */ /* 0x001fc600078e02ff */
[----:B----4-:R-:W-:Y:S02]  /*11300*/  STL [R1+0x2518], R37 ;  /* 0x0025182501007387 */ /* 0x010fe40000100800 */
[----:B------:R-:W-:Y:S02]  /*11310*/  SHF.R.S32.HI R0, RZ, 0x1f, R3 ;  /* 0x0000001fff007819 */ /* 0x000fe40000011403 */
[----:B------:R3:W-:Y:S01]  /*11320*/  STL.64 [R1+0x1c70], R70 ;  /* 0x001c704601007387 */ /* 0x0007e20000100a00 */
[----:B------:R-:W-:Y:S02]  /*11330*/  PRMT R5, RZ, 0x7610, R5 ;  /* 0x00007610ff057816 */ /* 0x000fe40000000005 */
[----:B---3--:R-:W-:-:S05]  /*11340*/  IADD3 R70, P3, PT, R3, R90, RZ ;  /* 0x0000005a03467210 */ /* 0x008fca0007f7e0ff */
[----:B------:R-:W-:Y:S01]  /*11350*/  IMAD.X R71, R0, 0x1, R91, P3 ;  /* 0x0000000100477824 */ /* 0x000fe200018e065b */
[----:B------:R-:W-:-:S04]  /*11360*/  PRMT R4, RZ, 0x7610, R4 ;  /* 0x00007610ff047816 */ /* 0x000fc80000000004 */
[----:B------:R0:W3:Y:S01]  /*11370*/  @P2 LDG.E.U8 R5, desc[UR8][R70.64] ;  /* 0x0000000846052981 */ /* 0x0000e2000c1e1100 */
[----:B------:R-:W-:-:S03]  /*11380*/  PRMT R2, RZ, 0x7610, R2 ;  /* 0x00007610ff027816 */ /* 0x000fc60000000002 */
[----:B------:R-:W-:Y:S04]  /*11390*/  STL [R1+0x2508], R93 ;  /* 0x0025085d01007387 */ /* 0x000fe80000100800 */
[----:B------:R1:W-:Y:S04]  /*113a0*/  STL [R1], R6 ;  /* 0x0000000601007387 */ /* 0x0003e80000100800 */
[----:B------:R4:W-:Y:S01]  /*113b0*/  STL.64 [R1+0x1c68], R80 ;  /* 0x001c685001007387 */ /* 0x0009e20000100a00 */
[----:B-1----:R-:W1:Y:S03]  /*113c0*/  LDC R6, c[0x0][0x3c4] ;  /* 0x0000f100ff067b82 */ /* 0x002e660000000800 */
[----:B----4-:R-:W4:Y:S04]  /*113d0*/  LDL.LU.64 R80, [R1+0x2670] ;  /* 0x0026700001507983 */ /* 0x010f280000300a00 */
[----:B--2---:R-:W-:Y:S04]  /*113e0*/  STL [R1+0x251c], R92 ;  /* 0x00251c5c01007387 */ /* 0x004fe80000100800 */
[----:B------:R-:W-:Y:S04]  /*113f0*/  STL [R1+0x2580], R92 ;  /* 0x0025805c01007387 */ /* 0x000fe80000100800 */
[----:B------:R2:W-:Y:S04]  /*11400*/  STL.64 [R1+0x1c60], R72 ;  /* 0x001c604801007387 */ /* 0x0005e80000100a00 */
[----:B------:R-:W-:Y:S04]  /*11410*/  STL [R1+0x25c8], R93 ;  /* 0x0025c85d01007387 */ /* 0x000fe80000100800 */
[----:B------:R-:W-:Y:S01]  /*11420*/  STL [R1+0x2520], R83 ;  /* 0x0025205301007387 */ /* 0x000fe20000100800 */
[----:B--2---:R-:W-:-:S03]  /*11430*/  IADD3 R72, P3, PT, R3, R88, RZ ;  /* 0x0000005803487210 */ /* 0x004fc60007f7e0ff */
[----:B------:R0:W-:Y:S02]  /*11440*/  STL.64 [R1+0x1c58], R70 ;  /* 0x001c584601007387 */ /* 0x0001e40000100a00 */
[----:B------:R-:W-:-:S05]  /*11450*/  IMAD.X R73, R0, 0x1, R89, P3 ;  /* 0x0000000100497824 */ /* 0x000fca00018e0659 */
[----:B------:R2:W4:Y:S01]  /*11460*/  @P2 LDG.E.U8 R4, desc[UR8][R72.64] ;  /* 0x0000000848042981 */ /* 0x000522000c1e1100 */
[----:B0-----:R-:W-:-:S05]  /*11470*/  IADD3 R70, P4, PT, R3, R86, RZ ;  /* 0x0000005603467210 */ /* 0x001fca0007f9e0ff */
[----:B------:R-:W-:-:S05]  /*11480*/  IMAD.X R71, R0, 0x1, R87, P4 ;  /* 0x0000000100477824 */ /* 0x000fca00020e0657 */
[----:B------:R-:W4:Y:S04]  /*11490*/  @P2 LDG.E.U8 R2, desc[UR8][R70.64] ;  /* 0x0000000846022981 */ /* 0x000f28000c1e1100 */
[----:B---3--:R0:W-:Y:S04]  /*114a0*/  STL [R1+0xf8], R5 ;  /* 0x0000f80501007387 */ /* 0x0081e80000100800 */
[----:B------:R2:W-:Y:S01]  /*114b0*/  STL.64 [R1+0x1c50], R72 ;  /* 0x001c504801007387 */ /* 0x0005e20000100a00 */
[----:B0-----:R-:W0:Y:S01]  /*114c0*/  LDC R5, c[0x0][0x3c4] ;  /* 0x0000f100ff057b82 */ /* 0x001e220000000800 */
[----:B--2---:R-:W-:-:S05]  /*114d0*/  IADD3 R72, P3, PT, R3, R84, RZ ;  /* 0x0000005403487210 */ /* 0x004fca0007f7e0ff */
[----:B------:R-:W-:Y:S01]  /*114e0*/  IMAD.X R73, R0, 0x1, R85, P3 ;  /* 0x0000000100497824 */ /* 0x000fe200018e0655 */
[----:B----4-:R-:W-:Y:S02]  /*114f0*/  PRMT R81, RZ, 0x7610, R81 ;  /* 0x00007610ff517816 */ /* 0x010fe40000000051 */
[----:B------:R-:W-:-:S04]  /*11500*/  PRMT R80, RZ, 0x7610, R80 ;  /* 0x00007610ff507816 */ /* 0x000fc80000000050 */
[----:B------:R-:W2:Y:S04]  /*11510*/  @P2 LDG.E.U8 R81, desc[UR8][R72.64] ;  /* 0x0000000848512981 */ /* 0x000ea8000c1e1100 */
[----:B------:R1:W-:Y:S04]  /*11520*/  STL [R1+0xf4], R4 ;  /* 0x0000f40401007387 */ /* 0x0003e80000100800 */
[----:B------:R3:W-:Y:S01]  /*11530*/  STL.64 [R1+0x1c48], R70 ;  /* 0x001c484601007387 */ /* 0x0007e20000100a00 */
[----:B-1----:R-:W-:-:S03]  /*11540*/  IMAD R4, R6, 0x2e, RZ ;  /* 0x0000002e06047824 */ /* 0x002fc600078e02ff */
[----:B------:R1:W-:Y:S02]  /*11550*/  STL [R1+0xf0], R2 ;  /* 0x0000f00201007387 */ /* 0x0003e40000100800 */
[C---:B------:R-:W-:Y:S02]  /*11560*/  IADD3 R92, P4, PT, R4.reuse, R90, RZ ;  /* 0x0000005a045c7210 */ /* 0x040fe40007f9e0ff */
[----:B---3--:R-:W-:Y:S02]  /*11570*/  IADD3 R70, P5, PT, R4, R88, RZ ;  /* 0x0000005804467210 */ /* 0x008fe40007fbe0ff */
[----:B------:R-:W-:Y:S02]  /*11580*/  PRMT R6, RZ, 0x7610, R6 ;  /* 0x00007610ff067816 */ /* 0x000fe40000000006 */
[----:B-1----:R-:W-:-:S05]  /*11590*/  SHF.R.S32.HI R2, RZ, 0x1f, R4 ;  /* 0x0000001fff027819 */ /* 0x002fca0000011404 */
[C---:B------:R-:W-:Y:S02]  /*115a0*/  IMAD.X R71, R2.reuse, 0x1, R89, P5 ;  /* 0x0000000102477824 */ /* 0x040fe400028e0659 */
[----:B------:R-:W-:Y:S01]  /*115b0*/  IMAD.X R93, R2, 0x1, R91, P4 ;  /* 0x00000001025d7824 */ /* 0x000fe200020e065b */
[----:B------:R1:W-:Y:S04]  /*115c0*/  STL.64 [R1+0x1c40], R72 ;  /* 0x001c404801007387 */ /* 0x0003e80000100a00 */
[----:B------:R-:W3:Y:S04]  /*115d0*/  @P2 LDG.E.U8 R6, desc[UR8][R70.64] ;  /* 0x0000000846062981 */ /* 0x000ee8000c1e1100 */
[----:B------:R4:W2:Y:S04]  /*115e0*/  @P2 LDG.E.U8 R80, desc[UR8][R92.64] ;  /* 0x000000085c502981 */ /* 0x0008a8000c1e1100 */
[----:B-1----:R-:W2:Y:S04]  /*115f0*/  LDL.LU.64 R72, [R1+0x2668] ;  /* 0x0026680001487983 */ /* 0x002ea80000300a00 */
        /* <DEDUP_REMOVED lines=9> */
[----:B0-----:R-:W-:Y:S01]  /*11690*/  IMAD R3, R5, 0x2f, RZ ;  /* 0x0000002f05037824 */ /* 0x001fe200078e02ff */
[----:B-1----:R-:W0:Y:S01]  /*116a0*/  LDC R6, c[0x0][0x3c4] ;  /* 0x0000f100ff067b82 */ /* 0x002e220000000800 */
        /* <DEDUP_REMOVED lines=11> */
[----:B-1----:R-:W4:Y:S04]  /*11760*/  LDL.LU R80, [R1+0x2660] ;  /* 0x0026600001507983 */ /* 0x002f280000300800 */
[----:B------:R-:W-:Y:S01]  /*11770*/  STL.64 [R1+0x1c20], R92 ;  /* 0x001c205c01007387 */ /* 0x000fe20000100a00 */
[----:B------:R-:W-:-:S03]  /*11780*/  PRMT R2, RZ, 0x7610, R2 ;  /* 0x00007610ff027816 */ /* 0x000fc60000000002 */
[----:B--2---:R1:W-:Y:S02]  /*11790*/  STL [R1+0x1ec], R72 ;  /* 0x0001ec4801007387 */ /* 0x0043e40000100800 */
[----:B-1----:R-:W-:Y:S02]  /*117a0*/  IADD3 R72, P3, PT, R3, R88, RZ ;  /* 0x0000005803487210 */ /* 0x002fe40007f7e0ff */
[----:B---3--:R1:W-:Y:S04]  /*117b0*/  STL [R1+0x1f0], R73 ;  /* 0x0001f04901007387 */ /* 0x0083e80000100800 */
[----:B------:R4:W-:Y:S01]  /*117c0*/  STL.64 [R1+0x1c18], R70 ;  /* 0x001c184601007387 */ /* 0x0009e20000100a00 */
[----:B-1----:R-:W-:-:S05]  /*117d0*/  IMAD.X R73, R0, 0x1, R89, P3 ;  /* 0x0000000100497824 */ /* 0x002fca00018e0659 */
[----:B------:R-:W2:Y:S01]  /*117e0*/  @P2 LDG.E.U8 R4, desc[UR8][R72.64] ;  /* 0x0000000848042981 */ /* 0x000ea2000c1e1100 */
[----:B----4-:R-:W-:-:S05]  /*117f0*/  IADD3 R70, P4, PT, R3, R86, RZ ;  /* 0x0000005603467210 */ /* 0x010fca0007f9e0ff */
[----:B------:R-:W-:-:S05]  /*11800*/  IMAD.X R71, R0, 0x1, R87, P4 ;  /* 0x0000000100477824 */ /* 0x000fca00020e0657 */
[----:B------:R-:W3:Y:S01]  /*11810*/  @P2 LDG.E.U8 R2, desc[UR8][R70.64] ;  /* 0x0000000846022981 */ /* 0x000ee2000c1e1100 */
[----:B------:R-:W-:-:S03]  /*11820*/  IADD3 R92, P3, PT, R3, R84, RZ ;  /* 0x00000054035c7210 */ /* 0x000fc60007f7e0ff */
[----:B------:R1:W-:Y:S04]  /*11830*/  STL [R1+0x324], R5 ;  /* 0x0003240501007387 */ /* 0x0003e80000100800 */
[----:B------:R-:W-:Y:S01]  /*11840*/  STL.64 [R1+0x1c10], R72 ;  /* 0x001c104801007387 */ /* 0x000fe20000100a00 */
[----:B------:R-:W-:Y:S01]  /*11850*/  IMAD.X R93, R0, 0x1, R85, P3 ;  /* 0x00000001005d7824 */ /* 0x000fe200018e0655 */
[----:B------:R-:W-:Y:S02]  /*11860*/  PRMT R36, RZ, 0x7610, R36 ;  /* 0x00007610ff247816 */ /* 0x000fe40000000024 */
[----:B------:R-:W-:Y:S02]  /*11870*/  PRMT R35, RZ, 0x7610, R35 ;  /* 0x00007610ff237816 */ /* 0x000fe40000000023 */
[----:B------:R-:W-:Y:S01]  /*11880*/  PRMT R34, RZ, 0x7610, R34 ;  /* 0x00007610ff227816 */ /* 0x000fe20000000022 */
[----:B-1----:R-:W1:Y:S01]  /*11890*/  LDC R5, c[0x0][0x3c4] ;  /* 0x0000f100ff057b82 */ /* 0x002e620000000800 */
[----:B------:R-:W-:Y:S01]  /*118a0*/  PRMT R33, RZ, 0x7610, R33 ;  /* 0x00007610ff217816 */ /* 0x000fe20000000021 */
[----:B--2---:R0:W-:Y:S04]  /*118b0*/  STL [R1+0x320], R4 ;  /* 0x0003200401007387 */ /* 0x0041e80000100800 */
[----:B------:R2:W-:Y:S01]  /*118c0*/  STL.64 [R1+0x1c08], R70 ;  /* 0x001c084601007387 */ /* 0x0005e20000100a00 */
[----:B0-----:R-:W-:Y:S01]  /*118d0*/  IMAD R4, R6, 0x33, RZ ;  /* 0x0000003306047824 */ /* 0x001fe200078e02ff */
[----:B------:R-:W-:-:S02]  /*118e0*/  PRMT R6, RZ, 0x7610, R6 ;  /* 0x00007610ff067816 */ /* 0x000fc40000000006 */
[----:B---3--:R0:W-:Y:S02]  /*118f0*/  STL [R1+0x314], R2 ;  /* 0x0003140201007387 */ /* 0x0081e40000100800 */
[C---:B------:R-:W-:Y:S02]  /*11900*/  IADD3 R72, P4, PT, R4.reuse, R90, RZ ;  /* 0x0000005a04487210 */ /* 0x040fe40007f9e0ff */
[----:B--2---:R-:W-:Y:S01]  /*11910*/  IADD3 R70, P5, PT, R4, R88, RZ ;  /* 0x0000005804467210 */ /* 0x004fe20007fbe0ff */
[----:B------:R2:W3:Y:S01]  /*11920*/  @P2 LDG.E.U8 R6, desc[UR8][R92.64] ;  /* 0x000000085c062981 */ /* 0x0004e2000c1e1100 */
[----:B0-----:R-:W-:-:S03]  /*11930*/  SHF.R.S32.HI R2, RZ, 0x1f, R4 ;  /* 0x0000001fff027819 */ /* 0x001fc60000011404 */
[----:B------:R2:W-:Y:S02]  /*11940*/  STL.64 [R1+0x1c00], R92 ;  /* 0x001c005c01007387 */ /* 0x0005e40000100a00 */
[C---:B------:R-:W-:Y:S02]  /*11950*/  IMAD.X R73, R2.reuse, 0x1, R91, P4 ;  /* 0x0000000102497824 */ /* 0x040fe400020e065b */
[----:B------:R-:W-:-:S03]  /*11960*/  IMAD.X R71, R2, 0x1, R89, P5 ;  /* 0x0000000102477824 */ /* 0x000fc600028e0659 */
[----:B------:R0:W4:Y:S01]  /*11970*/  @P2 LDG.E.U8 R36, desc[UR8][R72.64] ;  /* 0x0000000848242981 */ /* 0x000122000c1e1100 */
[----:B--2---:R-:W-:-:S03]  /*11980*/  IADD3 R92, P3, PT, R4, R86, RZ ;  /* 0x00000056045c7210 */ /* 0x004fc60007f7e0ff */
[----:B------:R-:W2:Y:S02]  /*11990*/  @P2 LDG.E.U8 R35, desc[UR8][R70.64] ;  /* 0x0000000846232981 */ /* 0x000ea4000c1e1100 */
[----:B------:R-:W-:Y:S02]  /*119a0*/  IMAD.X R93, R2, 0x1, R87, P3 ;  /* 0x00000001025d7824 */ /* 0x000fe400018e0657 */
[----:B------:R0:W-:Y:S04]  /*119b0*/  STL.64 [R1+0x1bf8], R72 ;  /* 0x001bf84801007387 */ /* 0x0001e80000100a00 */
[----:B------:R-:W3:Y:S01]  /*119c0*/  @P2 LDG.E.U8 R34, desc[UR8][R92.64] ;  /* 0x000000085c222981 */ /* 0x000ee2000c1e1100 */
[----:B0-----:R-:W-:-:S05]  /*119d0*/  IADD3 R72, P4, PT, R4, R84, RZ ;  /* 0x0000005404487210 */ /* 0x001fca0007f9e0ff */
[----:B------:R-:W-:-:S05]  /*119e0*/  IMAD.X R73, R2, 0x1, R85, P4 ;  /* 0x0000000102497824 */ /* 0x000fca00020e0655 */
[----:B------:R0:W3:Y:S01]  /*119f0*/  @P2 LDG.E.U8 R33, desc[UR8][R72.64] ;  /* 0x0000000848212981 */ /* 0x0000e2000c1e1100 */
[----:B-1----:R-:W-:Y:S01]  /*11a00*/  IMAD R3, R5, 0x34, RZ ;  /* 0x0000003405037824 */ /* 0x002fe200078e02ff */
[----:B------:R-:W-:Y:S01]  /*11a10*/  PRMT R82, RZ, 0x7610, R82 ;  /* 0x00007610ff527816 */ /* 0x000fe20000000052 */
[----:B------:R-:W1:Y:S03]  /*11a20*/  LDC R5, c[0x0][0x3c4] ;  /* 0x0000f100ff057b82 */ /* 0x000e660000000800 */
[----:B------:R-:W-:Y:S02]  /*11a30*/  SHF.R.S32.HI R0, RZ, 0x1f, R3 ;  /* 0x0000001fff007819 */ /* 0x000fe40000011403 */
[----:B------:R-:W-:Y:S02]  /*11a40*/  PRMT R79, RZ, 0x7610, R79 ;  /* 0x00007610ff4f7816 */ /* 0x000fe4000000004f */
[----:B------:R-:W-:Y:S01]  /*11a50*/  PRMT R78, RZ, 0x7610, R78 ;  /* 0x00007610ff4e7816 */ /* 0x000fe2000000004e */
[----:B----4-:R-:W-:Y:S04]  /*11a60*/  STL [R1+0x2524], R36 ;  /* 0x0025242401007387 */ /* 0x010fe80000100800 */
[----:B------:R4:W-:Y:S04]  /*11a70*/  STL.64 [R1+0x1bf0], R70 ;  /* 0x001bf04601007387 */ /* 0x0009e80000100a00 */
[----:B------:R-:W-:Y:S04]  /*11a80*/  STL.64 [R1+0x2570], R36 ;  /* 0x0025702401007387 */ /* 0x000fe80000100a00 */
[----:B--2---:R-:W-:Y:S01]  /*11a90*/  STL [R1+0x2528], R35 ;  /* 0x0025282301007387 */ /* 0x004fe20000100800 */
[----:B----4-:R-:W-:-:S03]  /*11aa0*/  IADD3 R70, P3, PT, R3, R90, RZ ;  /* 0x0000005a03467210 */ /* 0x010fc60007f7e0ff */
[----:B---3--:R2:W-:Y:S04]  /*11ab0*/  STL [R1+0x2fc], R6 ;  /* 0x0002fc0601007387 */ /* 0x0085e80000100800 */
[----:B------:R-:W-:Y:S01]  /*11ac0*/  STL.64 [R1+0x1be8], R92 ;  /* 0x001be85c01007387 */ /* 0x000fe20000100a00 */
[----:B------:R-:W-:-:S03]  /*11ad0*/  IMAD.X R71, R0, 0x1, R91, P3 ;  /* 0x0000000100477824 */ /* 0x000fc600018e065b */
[----:B------:R-:W-:Y:S01]  /*11ae0*/  STL [R1+0x252c], R34 ;  /* 0x00252c2201007387 */ /* 0x000fe20000100800 */
[----:B--2---:R-:W2:Y:S03]  /*11af0*/  LDC R6, c[0x0][0x3c4] ;  /* 0x0000f100ff067b82 */ /* 0x004ea60000000800 */
[----:B------:R-:W-:Y:S04]  /*11b00*/  STL.64 [R1+0x2598], R34 ;  /* 0x0025982201007387 */ /* 0x000fe80000100a00 */
[----:B------:R0:W-:Y:S04]  /*11b10*/  STL.64 [R1+0x1be0], R72 ;  /* 0x001be04801007387 */ /* 0x0001e80000100a00 */
[----:B------:R3:W4:Y:S01]  /*11b20*/  @P2 LDG.E.U8 R82, desc[UR8][R70.64] ;  /* 0x0000000846522981 */ /* 0x000722000c1e1100 */
[----:B0-----:R-:W-:-:S03]  /*11b30*/  IADD3 R72, P3, PT, R3, R88, RZ ;  /* 0x0000005803487210 */ /* 0x001fc60007f7e0ff */
[----:B------:R-:W-:Y:S02]  /*11b40*/  STL [R1+0x2530], R33 ;  /* 0x0025302101007387 */ /* 0x000fe40000100800 */
[----:B------:R-:W-:Y:S02]  /*11b50*/  IMAD.X R73, R0, 0x1, R89, P3 ;  /* 0x0000000100497824 */ /* 0x000fe400018e0659 */
[----:B------:R3:W-:Y:S04]  /*11b60*/  STL.64 [R1+0x1bd8], R70 ;  /* 0x001bd84601007387 */ /* 0x0007e80000100a00 */
[----:B------:R-:W4:Y:S01]  /*11b70*/  @P2 LDG.E.U8 R79, desc[UR8][R72.64] ;  /* 0x00000008484f2981 */ /* 0x000f22000c1e1100 */
[----:B---3--:R-:W-:-:S05]  /*11b80*/  IADD3 R70, P4, PT, R3, R86, RZ ;  /* 0x0000005603467210 */ /* 0x008fca0007f9e0ff */
[----:B------:R-:W-:-:S05]  /*11b90*/  IMAD.X R71, R0, 0x1, R87, P4 ;  /* 0x0000000100477824 */ /* 0x000fca00020e0657 */
[----:B------:R0:W3:Y:S01]  /*11ba0*/  @P2 LDG.E.U8 R78, desc[UR8][R70.64] ;  /* 0x00000008464e2981 */ /* 0x0000e2000c1e1100 */
[----:B--2---:R-:W-:Y:S01]  /*11bb0*/  IMAD R4, R6, 0x35, RZ ;  /* 0x0000003506047824 */ /* 0x004fe200078e02ff */
[----:B------:R-:W-:-:S04]  /*11bc0*/  PRMT R77, RZ, 0x7610, R77 ;  /* 0x00007610ff4d7816 */ /* 0x000fc8000000004d */
[----:B------:R-:W-:Y:S02]  /*11bd0*/  SHF.R.S32.HI R2, RZ, 0x1f, R4 ;  /* 0x0000001fff027819 */ /* 0x000fe40000011404 */
[----:B------:R-:W-:Y:S02]  /*11be0*/  IADD3 R92, P4, PT, R4, R90, RZ ;  /* 0x0000005a045c7210 */ /* 0x000fe40007f9e0ff */
[----:B------:R-:W-:Y:S02]  /*11bf0*/  PRMT R80, RZ, 0x7610, R80 ;  /* 0x00007610ff507816 */ /* 0x000fe40000000050 */
[----:B------:R-:W-:Y:S01]  /*11c00*/  PRMT R6, RZ, 0x7610, R6 ;  /* 0x00007610ff067816 */ /* 0x000fe20000000006 */
[----:B------:R-:W-:-:S05]  /*11c10*/  IMAD.X R93, R2, 0x1, R91, P4 ;  /* 0x00000001025d7824 */ /* 0x000fca00020e065b */
[----:B------:R2:W2:Y:S04]  /*11c20*/  @P2 LDG.E.U8 R80, desc[UR8][R92.64] ;  /* 0x000000085c502981 */ /* 0x0004a8000c1e1100 */
[----:B----4-:R-:W-:Y:S04]  /*11c30*/  STL [R1+0x2534], R82 ;  /* 0x0025345201007387 */ /* 0x010fe80000100800 */
[----:B------:R-:W-:Y:S04]  /*11c40*/  STL [R1+0x2590], R83 ;  /* 0x0025905301007387 */ /* 0x000fe80000100800 */
[----:B------:R-:W-:Y:S04]  /*11c50*/  STL.64 [R1+0x25b0], R82 ;  /* 0x0025b05201007387 */ /* 0x000fe80000100a00 */
[----:B------:R4:W-:Y:S04]  /*11c60*/  STL.64 [R1+0x1bd0], R72 ;  /* 0x001bd04801007387 */ /* 0x0009e80000100a00 */
[----:B------:R-:W-:Y:S04]  /*11c70*/  STL [R1+0x2538], R79 ;  /* 0x0025384f01007387 */ /* 0x000fe80000100800 */
[----:B------:R0:W-:Y:S01]  /*11c80*/  STL.64 [R1+0x1bc8], R70 ;  /* 0x001bc84601007387 */ /* 0x0001e20000100a00 */
[----:B----4-:R-:W-:-:S05]  /*11c90*/  IADD3 R72, P3, PT, R3, R84, RZ ;  /* 0x0000005403487210 */ /* 0x010fca0007f7e0ff */
[----:B------:R-:W-:Y:S01]  /*11ca0*/  IMAD.X R73, R0, 0x1, R85, P3 ;  /* 0x0000000100497824 */ /* 0x000fe200018e0655 */
[----:B0-----:R-:W-:-:S04]  /*11cb0*/  IADD3 R70, P5, PT, R4, R88, RZ ;  /* 0x0000005804467210 */ /* 0x001fc80007fbe0ff */
[----:B------:R-:W4:Y:S01]  /*11cc0*/  @P2 LDG.E.U8 R77, desc[UR8][R72.64] ;  /* 0x00000008484d2981 */ /* 0x000f22000c1e1100 */
[----:B------:R-:W-:Y:S01]  /*11cd0*/  PRMT R0, RZ, 0x7610, R0 ;  /* 0x00007610ff007816 */ /* 0x000fe20000000000 */
[----:B------:R-:W-:Y:S02]  /*11ce0*/  IMAD.X R71, R2, 0x1, R89, P5 ;  /* 0x0000000102477824 */ /* 0x000fe400028e0659 */
[----:B---3--:R-:W-:Y:S04]  /*11cf0*/  STL.64 [R1+0x2588], R78 ;  /* 0x0025884e01007387 */ /* 0x008fe80000100a00 */
[----:B------:R0:W-:Y:S04]  /*11d00*/  STL.64 [R1+0x1bc0], R72 ;  /* 0x001bc04801007387 */ /* 0x0001e80000100a00 */
[----:B------:R3:W4:Y:S04]  /*11d10*/  @P2 LDG.E.U8 R6, desc[UR8][R70.64] ;  /* 0x0000000846062981 */ /* 0x000728000c1e1100 */
[----:B0-----:R-:W4:Y:S04]  /*11d20*/  LDL.LU.64 R72, [R1+0x2658] ;  /* 0x0026580001487983 */ /* 0x001f280000300a00 */
[----:B------:R2:W-:Y:S04]  /*11d30*/  STL.64 [R1+0x1bb8], R92 ;  /* 0x001bb85c01007387 */ /* 0x0005e80000100a00 */
[----:B------:R3:W-:Y:S01]  /*11d40*/  STL.64 [R1+0x1bb0], R70 ;  /* 0x001bb04601007387 */ /* 0x0007e20000100a00 */
[----:B--2---:R-:W-:Y:S01]  /*11d50*/  IMAD.MOV.U32 R93, RZ, RZ, R0 ;  /* 0x000000ffff5d7224 */ /* 0x004fe200078e0000 */
[----:B---3--:R-:W-:-:S03]  /*11d60*/  IADD3 R70, P3, PT, R4, R86, RZ ;  /* 0x0000005604467210 */ /* 0x008fc60007f7e0ff */
[----:B------:R-:W-:Y:S02]  /*11d70*/  IMAD.MOV.U32 R81, RZ, RZ, R93 ;  /* 0x000000ffff517224 */ /* 0x000fe400078e005d */
[----:B------:R-:W-:-:S05]  /*11d80*/  IMAD.X R71, R2, 0x1, R87, P3 ;  /* 0x0000000102477824 */ /* 0x000fca00018e0657 */
[----:B------:R-:W2:Y:S01]  /*11d90*/  @P2 LDG.E.U8 R81, desc[UR8][R70.64] ;  /* 0x0000000846512981 */ /* 0x000ea2000c1e1100 */
[----:B-1----:R-:W-:Y:S01]  /*11da0*/  IMAD R3, R5, 0x36, RZ ;  /* 0x0000003605037824 */ /* 0x002fe200078e02ff */
[----:B------:R-:W-:Y:S02]  /*11db0*/  IADD3 R92, P4, PT, R4, R84, RZ ;  /* 0x00000054045c7210 */ /* 0x000fe40007f9e0ff */
[----:B------:R-:W-:-:S03]  /*11dc0*/  PRMT R5, RZ, 0x7610, R5 ;  /* 0x00007610ff057816 */ /* 0x000fc60000000005 */
[----:B------:R-:W-:Y:S01]  /*11dd0*/  IMAD.X R93, R2, 0x1, R85, P4 ;  /* 0x00000001025d7824 */ /* 0x000fe200020e0655 */
[----:B------:R-:W-:Y:S01]  /*11de0*/  PRMT R4, RZ, 0x7610, R4 ;  /* 0x00007610ff047816 */ /* 0x000fe20000000004 */
[----:B----4-:R0:W-:Y:S04]  /*11df0*/  STL [R1+0xe4], R6 ;  /* 0x0000e40601007387 */ /* 0x0101e80000100800 */
[----:B------:R1:W-:Y:S04]  /*11e00*/  STL.S16 [R1+0xe0], R0 ;  /* 0x0000e00001007387 */ /* 0x0003e80000100600 */
[----:B------:R3:W-:Y:S01]  /*11e10*/  STL [R1+0xe8], R80 ;  /* 0x0000e85001007387 */ /* 0x0007e20000100800 */
[----:B------:R-:W-:Y:S01]  /*11e20*/  PRMT R73, RZ, 0x7610, R73 ;  /* 0x00007610ff497816 */ /* 0x000fe20000000049 */
[----:B0-----:R-:W0:Y:S02]  /*11e30*/  LDC R6, c[0x0][0x3c4] ;  /* 0x0000f100ff067b82 */ /* 0x001e240000000800 */
[----:B------:R4:W-:Y:S01]  /*11e40*/  STL.64 [R1+0x1ba8], R70 ;  /* 0x001ba84601007387 */ /* 0x0009e20000100a00 */
[----:B-1----:R-:W-:-:S03]  /*11e50*/  SHF.R.S32.HI R0, RZ, 0x1f, R3 ;  /* 0x0000001fff007819 */ /* 0x002fc60000011403 */
[----:B------:R1:W2:Y:S01]  /*11e60*/  @P2 LDG.E.U8 R73, desc[UR8][R92.64] ;  /* 0x000000085c492981 */ /* 0x0002a2000c1e1100 */
[----:B---3--:R-:W-:-:S03]  /*11e70*/  IADD3 R80, P3, PT, R3, R90, RZ ;  /* 0x0000005a03507210 */ /* 0x008fc60007f7e0ff */
[----:B----4-:R-:W3:Y:S01]  /*11e80*/  LDL.LU.64 R70, [R1+0x2650] ;  /* 0x0026500001467983 */ /* 0x010ee20000300a00 */
[----:B------:R-:W-:-:S03]  /*11e90*/  PRMT R72, RZ, 0x7610, R72 ;  /* 0x00007610ff487816 */ /* 0x000fc60000000048 */
[----:B--2---:R2:W-:Y:S04]  /*11ea0*/  @P2 STL [R1+0xe0], R81 ;  /* 0x0000e05101002387 */ /* 0x0045e80000100800 */
[----:B------:R1:W-:Y:S01]  /*11eb0*/  STL.64 [R1+0x1ba0], R92 ;  /* 0x001ba05c01007387 */ /* 0x0003e20000100a00 */
[----:B--2---:R-:W-:Y:S01]  /*11ec0*/  IMAD.X R81, R0, 0x1, R91, P3 ;  /* 0x0000000100517824 */ /* 0x004fe200018e065b */
[----:B-1----:R-:W-:-:S04]  /*11ed0*/  IADD3 R92, P3, PT, R3, R88, RZ ;  /* 0x00000058035c7210 */ /* 0x002fc80007f7e0ff */
[----:B------:R1:W-:Y:S04]  /*11ee0*/  STL.64 [R1+0x1b98], R80 ;  /* 0x001b985001007387 */ /* 0x0003e80000100a00 */
[----:B------:R1:W2:Y:S01]  /*11ef0*/  @P2 LDG.E.U8 R5, desc[UR8][R80.64] ;  /* 0x0000000850052981 */ /* 0x0002a2000c1e1100 */
[----:B------:R-:W-:-:S05]  /*11f00*/  IMAD.X R93, R0, 0x1, R89, P3 ;  /* 0x00000001005d7824 */ /* 0x000fca00018e0659 */
[----:B------:R-:W4:Y:S01]  /*11f10*/  @P2 LDG.E.U8 R4, desc[UR8][R92.64] ;  /* 0x000000085c042981 */ /* 0x000f22000c1e1100 */
[----:B-1----:R-:W-:-:S05]  /*11f20*/  IADD3 R80, P4, PT, R3, R86, RZ ;  /* 0x0000005603507210 */ /* 0x002fca0007f9e0ff */
[----:B------:R-:W-:-:S05]  /*11f30*/  IMAD.X R81, R0, 0x1, R87, P4 ;  /* 0x0000000100517824 */ /* 0x000fca00020e0657 */
[----:B------:R-:W3:Y:S01]  /*11f40*/  @P2 LDG.E.U8 R72, desc[UR8][R80.64] ;  /* 0x0000000850482981 */ /* 0x000ee2000c1e1100 */
[----:B------:R-:W-:Y:S02]  /*11f50*/  PRMT R2, RZ, 0x7610, R2 ;  /* 0x00007610ff027816 */ /* 0x000fe40000000002 */
[----:B------:R-:W-:Y:S01]  /*11f60*/  PRMT R58, RZ, 0x7610, R58 ;  /* 0x00007610ff3a7816 */ /* 0x000fe2000000003a */
[----:B--2---:R1:W-:Y:S04]  /*11f70*/  STL [R1+0x1e8], R5 ;  /* 0x0001e80501007387 */ /* 0x0043e80000100800 */
[----:B------:R-:W-:Y:S04]  /*11f80*/  STL.64 [R1+0x1b90], R92 ;  /* 0x001b905c01007387 */ /* 0x000fe80000100a00 */
[----:B----4-:R0:W-:Y:S01]  /*11f90*/  STL [R1+0x1e4], R4 ;  /* 0x0001e40401007387 */ /* 0x0101e20000100800 */
[----:B-1----:R-:W1:Y:S03]  /*11fa0*/  LDC R5, c[0x0][0x3c4] ;  /* 0x0000f100ff057b82 */ /* 0x002e660000000800 */
[----:B------:R-:W-:Y:S01]  /*11fb0*/  STL.64 [R1+0x1b88], R80 ;  /* 0x001b885001007387 */ /* 0x000fe20000100a00 */
[----:B0-----:R-:W-:-:S03]  /*11fc0*/  IMAD R4, R6, 0x37, RZ ;  /* 0x0000003706047824 */ /* 0x001fc600078e02ff */
[----:B---3--:R0:W-:Y:S04]  /*11fd0*/  STL [R1+0x1e0], R72 ;  /* 0x0001e04801007387 */ /* 0x0081e80000100800 */
[----:B------:R-:W-:Y:S01]  /*11fe0*/  STL [R1+0xdc], R73 ;  /* 0x0000dc4901007387 */ /* 0x000fe20000100800 */
[----:B------:R-:W-:-:S03]  /*11ff0*/  IADD3 R92, P5, PT, R4, R88, RZ ;  /* 0x00000058045c7210 */ /* 0x000fc60007fbe0ff */
[----:B------:R2:W-:Y:S01]  /*12000*/  STL.S16 [R1+0x1d8], R2 ;  /* 0x0001d80201007387 */ /* 0x0005e20000100600 */
[----:B0-----:R-:W-:Y:S01]  /*12010*/  IADD3 R72, P3, PT, R3, R84, RZ ;  /* 0x0000005403487210 */ /* 0x001fe20007f7e0ff */
[----:B------:R-:W-:Y:S01]  /*12020*/  IMAD.MOV.U32 R3, RZ, RZ, R2 ;  /* 0x000000ffff037224 */ /* 0x000fe200078e0002 */
[----:B------:R-:W-:Y:S02]  /*12030*/  IADD3 R80, P4, PT, R4, R90, RZ ;  /* 0x0000005a04507210 */ /* 0x000fe40007f9e0ff */
[----:B------:R-:W-:Y:S02]  /*12040*/  PRMT R6, RZ, 0x7610, R6 ;  /* 0x00007610ff067816 */ /* 0x000fe40000000006 */
[----:B--2---:R-:W-:-:S05]  /*12050*/  SHF.R.S32.HI R2, RZ, 0x1f, R4 ;  /* 0x0000001fff027819 */ /* 0x004fca0000011404 */
[C---:B------:R-:W-:Y:S02]  /*12060*/  IMAD.X R93, R2.reuse, 0x1, R89, P5 ;  /* 0x00000001025d7824 */ /* 0x040fe400028e0659 */
[----:B------:R-:W-:Y:S02]  /*12070*/  IMAD.X R81, R2, 0x1, R91, P4 ;  /* 0x0000000102517824 */ /* 0x000fe400020e065b */
[----:B------:R-:W-:Y:S01]  /*12080*/  IMAD.X R73, R0, 0x1, R85, P3 ;  /* 0x0000000100497824 */ /* 0x000fe200018e0655 */
[----:B------:R0:W2:Y:S04]  /*12090*/  @P2 LDG.E.U8 R6, desc[UR8][R92.64] ;  /* 0x000000085c062981 */ /* 0x0000a8000c1e1100 */
[----:B------:R-:W3:Y:S04]  /*120a0*/  @P2 LDG.E.U8 R58, desc[UR8][R80.64] ;  /* 0x00000008503a2981 */ /* 0x000ee8000c1e1100 */
[----:B------:R-:W4:Y:S04]  /*120b0*/  @P2 LDG.E.U8 R3, desc[UR8][R72.64] ;  /* 0x0000000848032981 */ /* 0x000f28000c1e1100 */
[----:B------:R0:W-:Y:S01]  /*120c0*/  STL.64 [R1+0x1b80], R72 ;  /* 0x001b804801007387 */ /* 0x0001e20000100a00 */
[----:B------:R-:W-:-:S03]  /*120d0*/  PRMT R70, RZ, 0x7610, R70 ;  /* 0x00007610ff467816 */ /* 0x000fc60000000046 */
[----:B0-----:R-:W4:Y:S04]  /*120e0*/  LDL.LU.64 R72, [R1+0x2648] ;  /* 0x0026480001487983 */ /* 0x001f280000300a00 */
[----:B------:R0:W-:Y:S01]  /*120f0*/  STL.64 [R1+0x1b78], R80 ;  /* 0x001b785001007387 */ /* 0x0001e20000100a00 */
[----:B------:R-:W-:-:S03]  /*12100*/  PRMT R71, RZ, 0x7610, R71 ;  /* 0x00007610ff477816 */ /* 0x000fc60000000047 */
[----:B0-----:R-:W4:Y:S04]  /*12110*/  LDL.LU.64 R80, [R1+0x2640] ;  /* 0x0026400001507983 */ /* 0x001f280000300a00 */
[----:B------:R0:W-:Y:S02]  /*12120*/  STL.64 [R1+0x1b70], R92 ;  /* 0x001b705c01007387 */ /* 0x0001e40000100a00 */
[----:B0-----:R-:W-:-:S05]  /*12130*/  IADD3 R92, P4, PT, R4, R84, RZ ;  /* 0x00000054045c7210 */ /* 0x001fca0007f9e0ff */
[----:B------:R-:W-:-:S05]  /*12140*/  IMAD.X R93, R2, 0x1, R85, P4 ;  /* 0x00000001025d7824 */ /* 0x000fca00020e0655 */
[----:B------:R-:W4:Y:S04]  /*12150*/  @P2 LDG.E.U8 R70, desc[UR8][R92.64] ;  /* 0x000000085c462981 */ /* 0x000f28000c1e1100 */
[----:B--2---:R0:W-:Y:S04]  /*12160*/  STL [R1+0x2f4], R6 ;  /* 0x0002f40601007387 */ /* 0x0041e80000100800 */
[----:B---3--:R2:W-:Y:S04]  /*12170*/  STL [R1+0x2f8], R58 ;  /* 0x0002f83a01007387 */ /* 0x0085e80000100800 */
[----:B----4-:R1:W-:Y:S01]  /*12180*/  @P2 STL [R1+0x1d8], R3 ;  /* 0x0001d80301002387 */ /* 0x0103e20000100800 */
[----:B------:R-:W-:Y:S01]  /*12190*/  PRMT R32, RZ, 0x7610, R32 ;  /* 0x00007610ff207816 */ /* 0x000fe20000000020 */
[----:B0-----:R-:W0:Y:S01]  /*121a0*/  LDC R6, c[0x0][0x3c4] ;  /* 0x0000f100ff067b82 */ /* 0x001e220000000800 */
[----:B--2---:R-:W-:Y:S01]  /*121b0*/  IADD3 R58, P3, PT, R4, R86, RZ ;  /* 0x00000056043a7210 */ /* 0x004fe20007f7e0ff */
[----:B-1----:R-:W-:-:S04]  /*121c0*/  IMAD R3, R5, 0x3b, RZ ;  /* 0x0000003b05037824 */ /* 0x002fc800078e02ff */
[--C-:B------:R-:W-:Y:S02]  /*121d0*/  IMAD.MOV.U32 R4, RZ, RZ, R58.reuse ;  /* 0x000000ffff047224 */ /* 0x100fe400078e003a */
[----:B------:R-:W-:Y:S02]  /*121e0*/  IMAD.MOV.U32 R5, RZ, RZ, R59 ;  /* 0x000000ffff057224 */ /* 0x000fe400078e003b */
[----:B------:R-:W-:Y:S02]  /*121f0*/  IMAD.MOV.U32 R4, RZ, RZ, R58 ;  /* 0x000000ffff047224 */ /* 0x000fe400078e003a */
[----:B------:R-:W-:-:S05]  /*12200*/  IMAD.X R5, R2, 0x1, R87, P3 ;  /* 0x0000000102057824 */ /* 0x000fca00018e0657 */
[----:B------:R0:W2:Y:S01]  /*12210*/  @P2 LDG.E.U8 R71, desc[UR8][R4.64] ;  /* 0x0000000804472981 */ /* 0x0000a2000c1e1100 */
        /* <DEDUP_REMOVED lines=11> */
[----:B---3--:R-:W0:Y:S01]  /*122d0*/  LDC R5, c[0x0][0x3c4] ;  /* 0x0000f100ff057b82 */ /* 0x008e220000000800 */
[----:B------:R1:W3:Y:S04]  /*122e0*/  @P2 LDG.E.U8 R32, desc[UR8][R58.64] ;  /* 0x000000083a202981 */ /* 0x0002e8000c1e1100 */
[----:B------:R4:W-:Y:S01]  /*122f0*/  STL [R1+0x2ec], R70 ;  /* 0x0002ec4601007387 */ /* 0x0009e20000100800 */
[----:B------:R-:W-:-:S02]  /*12300*/  PRMT R75, RZ, 0x7610, R75 ;  /* 0x00007610ff4b7816 */ /* 0x000fc4000000004b */
[----:B------:R-:W0:Y:S01]  /*12310*/  LDC R6, c[0x0][0x3c4] ;  /* 0x0000f100ff067b82 */ /* 0x000e220000000800 */
[----:B----4-:R-:W-:Y:S01]  /*12320*/  IADD3 R70, P3, PT, R3, R88, RZ ;  /* 0x0000005803467210 */ /* 0x010fe20007f7e0ff */
[----:B--2---:R2:W-:Y:S04]  /*12330*/  STL [R1+0x2f0], R71 ;  /* 0x0002f04701007387 */ /* 0x0045e80000100800 */
[----:B------:R1:W-:Y:S01]  /*12340*/  STL.64 [R1+0x1b58], R58 ;  /* 0x001b583a01007387 */ /* 0x0003e20000100a00 */
[----:B--2---:R-:W-:-:S05]  /*12350*/  IMAD.X R71, R0, 0x1, R89, P3 ;  /* 0x0000000100477824 */ /* 0x004fca00018e0659 */
[----:B------:R2:W4:Y:S01]  /*12360*/  @P2 LDG.E.U8 R31, desc[UR8][R70.64] ;  /* 0x00000008461f2981 */ /* 0x000522000c1e1100 */
[----:B-1----:R-:W-:-:S05]  /*12370*/  IADD3 R58, P4, PT, R3, R86, RZ ;  /* 0x00000056033a7210 */ /* 0x002fca0007f9e0ff */
[----:B------:R-:W-:-:S05]  /*12380*/  IMAD.X R59, R0, 0x1, R87, P4 ;  /* 0x00000001003b7824 */ /* 0x000fca00020e0657 */
[----:B------:R1:W4:Y:S01]  /*12390*/  @P2 LDG.E.U8 R30, desc[UR8][R58.64] ;  /* 0x000000083a1e2981 */ /* 0x000322000c1e1100 */
[----:B------:R-:W-:-:S03]  /*123a0*/  IADD3 R92, P3, PT, R3, R84, RZ ;  /* 0x00000054035c7210 */ /* 0x000fc60007f7e0ff */
[----:B---3--:R-:W-:Y:S01]  /*123b0*/  STL.64 [R1+0x25a0], R32 ;  /* 0x0025a02001007387 */ /* 0x008fe20000100a00 */
[----:B------:R-:W-:Y:S01]  /*123c0*/  SHF.R.S32.HI R2, RZ, 0x1f, R4 ;  /* 0x0000001fff027819 */ /* 0x000fe20000011404 */
[----:B------:R-:W-:Y:S02]  /*123d0*/  IMAD.X R93, R0, 0x1, R85, P3 ;  /* 0x00000001005d7824 */ /* 0x000fe400018e0655 */
[----:B------:R2:W-:Y:S04]  /*123e0*/  STL.64 [R1+0x1b50], R70 ;  /* 0x001b504601007387 */ /* 0x0005e80000100a00 */
[----:B------:R1:W-:Y:S04]  /*123f0*/  STL.64 [R1+0x1b48], R58 ;  /* 0x001b483a01007387 */ /* 0x0003e80000100a00 */
[----:B------:R3:W3:Y:S01]  /*12400*/  @P2 LDG.E.U8 R29, desc[UR8][R92.64] ;  /* 0x000000085c1d2981 */ /* 0x0006e2000c1e1100 */
[----:B--2---:R-:W-:-:S02]  /*12410*/  IADD3 R70, P4, PT, R4, R90, RZ ;  /* 0x0000005a04467210 */ /* 0x004fc40007f9e0ff */
[----:B-1----:R-:W-:-:S03]  /*12420*/  IADD3 R58, P5, PT, R4, R88, RZ ;  /* 0x00000058043a7210 */ /* 0x002fc60007fbe0ff */
[C---:B------:R-:W-:Y:S01]  /*12430*/  IMAD.X R71, R2.reuse, 0x1, R91, P4 ;  /* 0x0000000102477824 */ /* 0x040fe200020e065b */
[----:B------:R-:W-:Y:S01]  /*12440*/  PRMT R74, RZ, 0x7610, R74 ;  /* 0x00007610ff4a7816 */ /* 0x000fe2000000004a */
[----:B------:R-:W-:-:S03]  /*12450*/  IMAD.X R59, R2, 0x1, R89, P5 ;  /* 0x00000001023b7824 */ /* 0x000fc600028e0659 */
[----:B------:R-:W2:Y:S04]  /*12460*/  @P2 LDG.E.U8 R76, desc[UR8][R70.64] ;  /* 0x00000008464c2981 */ /* 0x000ea8000c1e1100 */
[----:B------:R1:W2:Y:S04]  /*12470*/  @P2 LDG.E.U8 R75, desc[UR8][R58.64] ;  /* 0x000000083a4b2981 */ /* 0x0002a8000c1e1100 */
[----:B----4-:R-:W-:Y:S04]  /*12480*/  STL.64 [R1+0x2540], R30 ;  /* 0x0025401e01007387 */ /* 0x010fe80000100a00 */
[----:B------:R-:W-:Y:S04]  /*12490*/  STL.64 [R1+0x25a8], R30 ;  /* 0x0025a81e01007387 */ /* 0x000fe80000100a00 */
[----:B------:R3:W-:Y:S02]  /*124a0*/  STL.64 [R1+0x1b40], R92 ;  /* 0x001b405c01007387 */ /* 0x0007e40000100a00 */
[----:B---3--:R-:W-:-:S05]  /*124b0*/  IADD3 R92, P3, PT, R4, R86, RZ ;  /* 0x00000056045c7210 */ /* 0x008fca0007f7e0ff */
[----:B------:R-:W-:-:S05]  /*124c0*/  IMAD.X R93, R2, 0x1, R87, P3 ;  /* 0x00000001025d7824 */ /* 0x000fca00018e0657 */
[----:B------:R-:W3:Y:S01]  /*124d0*/  @P2 LDG.E.U8 R74, desc[UR8][R92.64] ;  /* 0x000000085c4a2981 */ /* 0x000ee2000c1e1100 */
[----:B0-----:R-:W-:-:S03]  /*124e0*/  IMAD R3, R5, 0x3d, RZ ;  /* 0x0000003d05037824 */ /* 0x001fc600078e02ff */
[----:B------:R0:W-:Y:S01]  /*124f0*/  STL.64 [R1+0x1b38], R70 ;  /* 0x001b384601007387 */ /* 0x0001e20000100a00 */
[----:B------:R-:W-:-:S03]  /*12500*/  PRMT R73, RZ, 0x7610, R73 ;  /* 0x00007610ff497816 */ /* 0x000fc60000000049 */
[----:B--2---:R-:W-:Y:S01]  /*12510*/  STL.64 [R1+0x2548], R76 ;  /* 0x0025484c01007387 */ /* 0x004fe20000100a00 */
[----:B------:R-:W-:-:S03]  /*12520*/  SHF.R.S32.HI R0, RZ, 0x1f, R3 ;  /* 0x0000001fff007819 */ /* 0x000fc60000011403 */
[----:B------:R1:W-:Y:S01]  /*12530*/  STL.64 [R1+0x1b30], R58 ;  /* 0x001b303a01007387 */ /* 0x0003e20000100a00 */
[----:B0-----:R-:W-:-:S03]  /*12540*/  IADD3 R70, P4, PT, R4, R84, RZ ;  /* 0x0000005404467210 */ /* 0x001fc60007f9e0ff */
[----:B------:R-:W-:Y:S02]  /*12550*/  STL.64 [R1+0x1b28], R92 ;  /* 0x001b285c01007387 */ /* 0x000fe40000100a00 */
[----:B------:R-:W-:Y:S01]  /*12560*/  IMAD.X R71, R2, 0x1, R85, P4 ;  /* 0x0000000102477824 */ /* 0x000fe200020e0655 */
[----:B-1----:R-:W-:Y:S02]  /*12570*/  IADD3 R58, P3, PT, R3, R90, RZ ;  /* 0x0000005a033a7210 */ /* 0x002fe40007f7e0ff */
[----:B------:R-:W-:Y:S02]  /*12580*/  PRMT R5, RZ, 0x7610, R5 ;  /* 0x00007610ff057816 */ /* 0x000fe40000000005 */
[----:B------:R0:W2:Y:S01]  /*12590*/  @P2 LDG.E.U8 R73, desc[UR8][R70.64] ;  /* 0x0000000846492981 */ /* 0x0000a2000c1e1100 */
[----:B------:R-:W-:Y:S01]  /*125a0*/  IMAD.X R59, R0, 0x1, R91, P3 ;  /* 0x00000001003b7824 */ /* 0x000fe200018e065b */
[----:B------:R-:W-:-:S04]  /*125b0*/  PRMT R4, RZ, 0x7610, R4 ;  /* 0x00007610ff047816 */ /* 0x000fc80000000004 */
[----:B------:R1:W4:Y:S01]  /*125c0*/  @P2 LDG.E.U8 R5, desc[UR8][R58.64] ;  /* 0x000000083a052981 */ /* 0x000322000c1e1100 */
[----:B------:R-:W-:-:S03]  /*125d0*/  PRMT R2, RZ, 0x7610, R2 ;  /* 0x00007610ff027816 */ /* 0x000fc60000000002 */
[----:B---3--:R-:W-:Y:S04]  /*125e0*/  STL.64 [R1+0x2550], R74 ;  /* 0x0025504a01007387 */ /* 0x008fe80000100a00 */
[----:B------:R0:W-:Y:S04]  /*125f0*/  STL.64 [R1+0x1b20], R70 ;  /* 0x001b204601007387 */ /* 0x0001e80000100a00 */
[----:B------:R1:W-:Y:S01]  /*12600*/  STL.64 [R1+0x1b18], R58 ;  /* 0x001b183a01007387 */ /* 0x0003e20000100a00 */
[C---:B0-----:R-:W-:Y:S02]  /*12610*/  IADD3 R70, P3, PT, R3.reuse, R88, RZ ;  /* 0x0000005803467210 */ /* 0x041fe40007f7e0ff */
[----:B-1----:R-:W-:-:S03]  /*12620*/  IADD3 R58, P4, PT, R3, R86, RZ ;  /* 0x00000056033a7210 */ /* 0x002fc60007f9e0ff */
[C---:B------:R-:W-:Y:S02]  /*12630*/  IMAD.X R71, R0.reuse, 0x1, R89, P3 ;  /* 0x0000000100477824 */ /* 0x040fe400018e0659 */
[----:B------:R-:W-:-:S03]  /*12640*/  IMAD.X R59, R0, 0x1, R87, P4 ;  /* 0x00000001003b7824 */ /* 0x000fc600020e0657 */
[----:B------:R0:W3:Y:S04]  /*12650*/  @P2 LDG.E.U8 R4, desc[UR8][R70.64] ;  /* 0x0000000846042981 */ /* 0x0000e8000c1e1100 */
[----:B------:R-:W2:Y:S04]  /*12660*/  @P2 LDG.E.U8 R2, desc[UR8][R58.64] ;  /* 0x000000083a022981 */ /* 0x000ea8000c1e1100 */
[----:B----4-:R1:W-:Y:S04]  /*12670*/  STL [R1+0xd8], R5 ;  /* 0x0000d80501007387 */ /* 0x0103e80000100800 */
[----:B------:R0:W-:Y:S01]  /*12680*/  STL.64 [R1+0x1b10], R70 ;  /* 0x001b104601007387 */ /* 0x0001e20000100a00 */
[----:B------:R-:W-:-:S02]  /*12690*/  PRMT R80, RZ, 0x7610, R80 ;  /* 0x00007610ff507816 */ /* 0x000fc40000000050 */
[----:B------:R-:W-:Y:S02]  /*126a0*/  PRMT R81, RZ, 0x7610, R81 ;  /* 0x00007610ff517816 */ /* 0x000fe40000000051 */
[----:B------:R-:W-:Y:S01]  /*126b0*/  PRMT R60, RZ, 0x7610, R60 ;  /* 0x00007610ff3c7816 */ /* 0x000fe2000000003c */
[----:B-1----:R-:W1:Y:S01]  /*126c0*/  LDC R5, c[0x0][0x3c4] ;  /* 0x0000f100ff057b82 */ /* 0x002e620000000800 */
[----:B0-----:R-:W-:-:S05]  /*126d0*/  IADD3 R70, P3, PT, R3, R84, RZ ;  /* 0x0000005403467210 */ /* 0x001fca0007f7e0ff */
[----:B------:R-:W-:-:S05]  /*126e0*/  IMAD.X R71, R0, 0x1, R85, P3 ;  /* 0x0000000100477824 */ /* 0x000fca00018e0655 */
[----:B------:R-:W4:Y:S04]  /*126f0*/  @P2 LDG.E.U8 R81, desc[UR8][R70.64] ;  /* 0x0000000846512981 */ /* 0x000f28000c1e1100 */
[----:B---3--:R0:W-:Y:S04]  /*12700*/  STL [R1+0xd4], R4 ;  /* 0x0000d40401007387 */ /* 0x0081e80000100800 */
[----:B------:R3:W-:Y:S01]  /*12710*/  STL.64 [R1+0x1b08], R58 ;  /* 0x001b083a01007387 */ /* 0x0007e20000100a00 */
[----:B0-----:R-:W-:-:S03]  /*12720*/  IMAD R4, R6, 0x3e, RZ ;  /* 0x0000003e06047824 */ /* 0x001fc600078e02ff */
[----:B--2---:R0:W-:Y:S01]  /*12730*/  STL [R1+0xd0], R2 ;  /* 0x0000d00201007387 */ /* 0x0041e20000100800 */
[----:B------:R-:W-:Y:S02]  /*12740*/  PRMT R6, RZ, 0x7610, R6 ;  /* 0x00007610ff067816 */ /* 0x000fe40000000006 */
[C---:B------:R-:W-:Y:S02]  /*12750*/  IADD3 R92, P4, PT, R4.reuse, R90, RZ ;  /* 0x0000005a045c7210 */ /* 0x040fe40007f9e0ff */
[----:B---3--:R-:W-:Y:S02]  /*12760*/  IADD3 R58, P5, PT, R4, R88, RZ ;  /* 0x00000058043a7210 */ /* 0x008fe40007fbe0ff */
[----:B0-----:R-:W-:-:S05]  /*12770*/  SHF.R.S32.HI R2, RZ, 0x1f, R4 ;  /* 0x0000001fff027819 */ /* 0x001fca0000011404 */
[C---:B------:R-:W-:Y:S02]  /*12780*/  IMAD.X R59, R2.reuse, 0x1, R89, P5 ;  /* 0x00000001023b7824 */ /* 0x040fe400028e0659 */
[----:B------:R-:W-:-:S03]  /*12790*/  IMAD.X R93, R2, 0x1, R91, P4 ;  /* 0x00000001025d7824 */ /* 0x000fc600020e065b */
[----:B------:R-:W2:Y:S04]  /*127a0*/  @P2 LDG.E.U8 R6, desc[UR8][R58.64] ;  /* 0x000000083a062981 */ /* 0x000ea8000c1e1100 */
[----:B------:R0:W3:Y:S04]  /*127b0*/  @P2 LDG.E.U8 R80, desc[UR8][R92.64] ;  /* 0x000000085c502981 */ /* 0x0000e8000c1e1100 */
[----:B------:R0:W-:Y:S01]  /*127c0*/  STL.64 [R1+0x1b00], R70 ;  /* 0x001b004601007387 */ /* 0x0001e20000100a00 */
[----:B------:R-:W-:-:S03]  /*127d0*/  PRMT R61, RZ, 0x7610, R61 ;  /* 0x00007610ff3d7816 */ /* 0x000fc6000000003d */
[----:B0-----:R-:W4:Y:S04]  /*127e0*/  LDL.LU.64 R70, [R1+0x2638] ;  /* 0x0026380001467983 */ /* 0x001f280000300a00 */
[----:B------:R0:W-:Y:S04]  /*127f0*/  STL.64 [R1+0x1af8], R92 ;  /* 0x001af85c01007387 */ /* 0x0001e80000100a00 */
[----:B------:R-:W-:Y:S01]  /*12800*/  STL.64 [R1+0x1af0], R58 ;  /* 0x001af03a01007387 */ /* 0x000fe20000100a00 */
[----:B0-----:R-:W-:-:S05]  /*12810*/  IADD3 R92, P4, PT, R4, R84, RZ ;  /* 0x00000054045c7210 */ /* 0x001fca0007f9e0ff */
[----:B------:R-:W-:-:S05]  /*12820*/  IMAD.X R93, R2, 0x1, R85, P4 ;  /* 0x00000001025d7824 */ /* 0x000fca00020e0655 */
[----:B------:R-:W4:Y:S04]  /*12830*/  @P2 LDG.E.U8 R60, desc[UR8][R92.64] ;  /* 0x000000085c3c2981 */ /* 0x000f28000c1e1100 */
[----:B--2---:R0:W-:Y:S04]  /*12840*/  STL [R1+0x1d0], R6 ;  /* 0x0001d00601007387 */ /* 0x0041e80000100800 */
[----:B---3--:R2:W-:Y:S04]  /*12850*/  STL [R1+0x1d4], R80 ;  /* 0x0001d45001007387 */ /* 0x0085e80000100800 */
[----:B----4-:R3:W-:Y:S01]  /*12860*/  STL [R1+0xcc], R81 ;  /* 0x0000cc5101007387 */ /* 0x0107e20000100800 */
[----:B-1----:R-:W-:Y:S01]  /*12870*/  IMAD R3, R5, 0x3f, RZ ;  /* 0x0000003f05037824 */ /* 0x002fe200078e02ff */
[----:B0-----:R-:W0:Y:S01]  /*12880*/  LDC R6, c[0x0][0x3c4] ;  /* 0x0000f100ff067b82 */ /* 0x001e220000000800 */
[----:B--2---:R-:W-:-:S05]  /*12890*/  IADD3 R80, P3, PT, R4, R86, RZ ;  /* 0x0000005604507210 */ /* 0x004fca0007f7e0ff */
[----:B---3--:R-:W-:-:S05]  /*128a0*/  IMAD.X R81, R2, 0x1, R87, P3 ;  /* 0x0000000102517824 */ /* 0x008fca00018e0657 */
        /* <DEDUP_REMOVED lines=9> */
[----:B------:R-:W-:Y:S04]  /*12940*/  STL.64 [R1+0x1ae0], R92 ;  /* 0x001ae05c01007387 */ /* 0x000fe80000100a00 */
[----:B------:R1:W-:Y:S01]  /*12950*/  STL [R1+0x1c8], R60 ;  /* 0x0001c83c01007387 */ /* 0x0003e20000100800 */
[----:B------:R-:W-:-:S02]  /*12960*/  PRMT R2, RZ, 0x7610, R2 ;  /* 0x00007610ff027816 */ /* 0x000fc40000000002 */
[----:B-1----:R-:W-:Y:S01]  /*12970*/  IADD3 R60, P3, PT, R3, R88, RZ ;  /* 0x00000058033c7210 */ /* 0x002fe20007f7e0ff */
[----:B--2---:R1:W-:Y:S04]  /*12980*/  STL [R1+0x1cc], R61 ;  /* 0x0001cc3d01007387 */ /* 0x0043e80000100800 */
[----:B------:R3:W-:Y:S01]  /*12990*/  STL.64 [R1+0x1ad8], R58 ;  /* 0x001ad83a01007387 */ /* 0x0007e20000100a00 */
[----:B-1----:R-:W-:-:S05]  /*129a0*/  IMAD.X R61, R0, 0x1, R89, P3 ;  /* 0x00000001003d7824 */ /* 0x002fca00018e0659 */
[----:B------:R-:W2:Y:S01]  /*129b0*/  @P2 LDG.E.U8 R4, desc[UR8][R60.64] ;  /* 0x000000083c042981 */ /* 0x000ea2000c1e1100 */
[----:B---3--:R-:W-:-:S05]  /*129c0*/  IADD3 R58, P4, PT, R3, R86, RZ ;  /* 0x00000056033a7210 */ /* 0x008fca0007f9e0ff */
[----:B------:R-:W-:-:S05]  /*129d0*/  IMAD.X R59, R0, 0x1, R87, P4 ;  /* 0x00000001003b7824 */ /* 0x000fca00020e0657 */
[----:B------:R-:W3:Y:S04]  /*129e0*/  @P2 LDG.E.U8 R2, desc[UR8][R58.64] ;  /* 0x000000083a022981 */ /* 0x000ee8000c1e1100 */
[----:B----4-:R1:W-:Y:S04]  /*129f0*/  STL [R1+0x2e8], R5 ;  /* 0x0002e80501007387 */ /* 0x0103e80000100800 */
[----:B------:R-:W-:Y:S01]  /*12a00*/  STL.64 [R1+0x1ad0], R60 ;  /* 0x001ad03c01007387 */ /* 0x000fe20000100a00 */
[----:B------:R-:W-:Y:S02]  /*12a10*/  IADD3 R92, P3, PT, R3, R84, RZ ;  /* 0x00000054035c7210 */ /* 0x000fe40007f7e0ff */
[----:B------:R-:W-:-:S03]  /*12a20*/  PRMT R28, RZ, 0x7610, R28 ;  /* 0x00007610ff1c7816 */ /* 0x000fc6000000001c */
[----:B------:R-:W-:Y:S01]  /*12a30*/  IMAD.X R93, R0, 0x1, R85, P3 ;  /* 0x00000001005d7824 */ /* 0x000fe200018e0655 */
[----:B-1----:R-:W1:Y:S01]  /*12a40*/  LDC R5, c[0x0][0x3c4] ;  /* 0x0000f100ff057b82 */ /* 0x002e620000000800 */
[----:B--2---:R0:W-:Y:S04]  /*12a50*/  STL [R1+0x2e4], R4 ;  /* 0x0002e40401007387 */ /* 0x0041e80000100800 */
[----:B------:R-:W-:Y:S01]  /*12a60*/  STL.64 [R1+0x1ac8], R58 ;  /* 0x001ac83a01007387 */ /* 0x000fe20000100a00 */
[----:B0-----:R-:W-:-:S03]  /*12a70*/  IMAD R4, R6, 0x43, RZ ;  /* 0x0000004306047824 */ /* 0x001fc600078e02ff */
[----:B---3--:R0:W-:Y:S02]  /*12a80*/  STL [R1+0x2e0], R2 ;  /* 0x0002e00201007387 */ /* 0x0081e40000100800 */
[----:B------:R-:W-:Y:S02]  /*12a90*/  IADD3 R60, P4, PT, R4, R90, RZ ;  /* 0x0000005a043c7210 */ /* 0x000fe40007f9e0ff */
[----:B0-----:R-:W-:Y:S02]  /*12aa0*/  SHF.R.S32.HI R2, RZ, 0x1f, R4 ;  /* 0x0000001fff027819 */ /* 0x001fe40000011404 */
[----:B------:R-:W-:-:S03]  /*12ab0*/  PRMT R6, RZ, 0x7610, R6 ;  /* 0x00007610ff067816 */ /* 0x000fc60000000006 */
[----:B------:R-:W-:-:S03]  /*12ac0*/  IMAD.X R61, R2, 0x1, R91, P4 ;  /* 0x00000001023d7824 */ /* 0x000fc600020e065b */
[----:B------:R0:W2:Y:S04]  /*12ad0*/  @P2 LDG.E.U8 R6, desc[UR8][R92.64] ;  /* 0x000000085c062981 */ /* 0x0000a8000c1e1100 */
[----:B------:R3:W4:Y:S01]  /*12ae0*/  @P2 LDG.E.U8 R28, desc[UR8][R60.64] ;  /* 0x000000083c1c2981 */ /* 0x000722000c1e1100 */
[----:B------:R-:W-:-:S03]  /*12af0*/  IADD3 R58, P5, PT, R4, R88, RZ ;  /* 0x00000058043a7210 */ /* 0x000fc60007fbe0ff */
[----:B------:R0:W-:Y:S02]  /*12b00*/  STL.64 [R1+0x1ac0], R92 ;  /* 0x001ac05c01007387 */ /* 0x0001e40000100a00 */
[----:B------:R-:W-:Y:S02]  /*12b10*/  IMAD.X R59, R2, 0x1, R89, P5 ;  /* 0x00000001023b7824 */ /* 0x000fe400028e0659 */
[----:B------:R3:W-:Y:S01]  /*12b20*/  STL.64 [R1+0x1ab8], R60 ;  /* 0x001ab83c01007387 */ /* 0x0007e20000100a00 */
[----:B------:R-:W-:Y:S01]  /*12b30*/  PRMT R27, RZ, 0x7610, R27 ;  /* 0x00007610ff1b7816 */ /* 0x000fe2000000001b */
[----:B-1----:R-:W-:Y:S01]  /*12b40*/  IMAD R3, R5, 0x44, RZ ;  /* 0x0000004405037824 */ /* 0x002fe200078e02ff */
[----:B------:R-:W-:Y:S01]  /*12b50*/  PRMT R25, RZ, 0x7610, R25 ;  /* 0x00007610ff197816 */ /* 0x000fe20000000019 */
[----:B------:R-:W1:Y:S03]  /*12b60*/  LDC R5, c[0x0][0x3c4] ;  /* 0x0000f100ff057b82 */ /* 0x000e660000000800 */
[----:B------:R1:W2:Y:S01]  /*12b70*/  @P2 LDG.E.U8 R27, desc[UR8][R58.64] ;  /* 0x000000083a1b2981 */ /* 0x0002a2000c1e1100 */
[----:B0-----:R-:W-:-:S02]  /*12b80*/  IADD3 R92, P3, PT, R4, R86, RZ ;  /* 0x00000056045c7210 */ /* 0x001fc40007f7e0ff */
[----:B---3--:R-:W-:-:S03]  /*12b90*/  IADD3 R60, P4, PT, R4, R84, RZ ;  /* 0x00000054043c7210 */ /* 0x008fc60007f9e0ff */
[C---:B------:R-:W-:Y:S01]  /*12ba0*/  IMAD.X R93, R2.reuse, 0x1, R87, P3 ;  /* 0x00000001025d7824 */ /* 0x040fe200018e0657 */
[----:B------:R-:W-:Y:S01]  /*12bb0*/  SHF.R.S32.HI R0, RZ, 0x1f, R3 ;  /* 0x0000001fff007819 */ /* 0x000fe20000011403 */
[----:B------:R-:W-:Y:S01]  /*12bc0*/  IMAD.X R61, R2, 0x1, R85, P4 ;  /* 0x00000001023d7824 */ /* 0x000fe200020e0655 */
[----:B------:R-:W-:-:S04]  /*12bd0*/  PRMT R72, RZ, 0x7610, R72 ;  /* 0x00007610ff487816 */ /* 0x000fc80000000048 */
[----:B------:R0:W3:Y:S01]  /*12be0*/  @P2 LDG.E.U8 R25, desc[UR8][R60.64] ;  /* 0x000000083c192981 */ /* 0x0000e2000c1e1100 */
[----:B------:R-:W-:Y:S02]  /*12bf0*/  PRMT R71, RZ, 0x7610, R71 ;  /* 0x00007610ff477816 */ /* 0x000fe40000000047 */
[----:B------:R-:W-:Y:S02]  /*12c00*/  PRMT R26, RZ, 0x7610, R26 ;  /* 0x00007610ff1a7816 */ /* 0x000fe4000000001a */
[----:B------:R-:W-:-:S04]  /*12c10*/  PRMT R70, RZ, 0x7610, R70 ;  /* 0x00007610ff467816 */ /* 0x000fc80000000046 */
[----:B------:R-:W3:Y:S01]  /*12c20*/  @P2 LDG.E.U8 R26, desc[UR8][R92.64] ;  /* 0x000000085c1a2981 */ /* 0x000ee2000c1e1100 */
[----:B------:R-:W-:Y:S02]  /*12c30*/  PRMT R69, RZ, 0x7610, R69 ;  /* 0x00007610ff457816 */ /* 0x000fe40000000045 */
[----:B------:R-:W-:Y:S01]  /*12c40*/  PRMT R80, RZ, 0x7610, R80 ;  /* 0x00007610ff507816 */ /* 0x000fe20000000050 */
[----:B----4-:R-:W-:Y:S04]  /*12c50*/  STL.64 [R1+0x2560], R28 ;  /* 0x0025601c01007387 */ /* 0x010fe80000100a00 */
[----:B------:R-:W-:Y:S04]  /*12c60*/  STL.64 [R1+0x1ab0], R58 ;  /* 0x001ab03a01007387 */ /* 0x000fe80000100a00 */
[----:B--2---:R2:W-:Y:S02]  /*12c70*/  STL [R1+0x2dc], R6 ;  /* 0x0002dc0601007387 */ /* 0x0045e40000100800 */
[----:B--2---:R-:W2:Y:S01]  /*12c80*/  LDC R6, c[0x0][0x3c4] ;  /* 0x0000f100ff067b82 */ /* 0x004ea20000000800 */
[C---:B-1----:R-:W-:Y:S01]  /*12c90*/  IADD3 R58, P3, PT, R3.reuse, R90, RZ ;  /* 0x0000005a033a7210 */ /* 0x042fe20007f7e0ff */
[----:B------:R-:W-:Y:S04]  /*12ca0*/  STL.64 [R1+0x1aa8], R92 ;  /* 0x001aa85c01007387 */ /* 0x000fe80000100a00 */
[----:B------:R-:W-:Y:S01]  /*12cb0*/  IMAD.X R59, R0, 0x1, R91, P3 ;  /* 0x00000001003b7824 */ /* 0x000fe200018e065b */
[----:B------:R0:W-:Y:S04]  /*12cc0*/  STL.64 [R1+0x1aa0], R60 ;  /* 0x001aa03c01007387 */ /* 0x0001e80000100a00 */
[----:B------:R1:W-:Y:S04]  /*12cd0*/  STL.64 [R1+0x1a98], R58 ;  /* 0x001a983a01007387 */ /* 0x0003e80000100a00 */
[----:B------:R1:W4:Y:S01]  /*12ce0*/  @P2 LDG.E.U8 R72, desc[UR8][R58.64] ;  /* 0x000000083a482981 */ /* 0x000322000c1e1100 */
[----:B0-----:R-:W-:-:S02]  /*12cf0*/  IADD3 R60, P3, PT, R3, R88, RZ ;  /* 0x00000058033c7210 */ /* 0x001fc40007f7e0ff */
[----:B-1----:R-:W-:-:S03]  /*12d00*/  IADD3 R58, P4, PT, R3, R86, RZ ;  /* 0x00000056033a7210 */ /* 0x002fc60007f9e0ff */
[----:B------:R-:W-:Y:S02]  /*12d10*/  IMAD.X R61, R0, 0x1, R89, P3 ;  /* 0x00000001003d7824 */ /* 0x000fe400018e0659 */
[----:B--2---:R-:W-:Y:S02]  /*12d20*/  IMAD R4, R6, 0x45, RZ ;  /* 0x0000004506047824 */ /* 0x004fe400078e02ff */
[----:B------:R-:W-:Y:S01]  /*12d30*/  IMAD.X R59, R0, 0x1, R87, P4 ;  /* 0x00000001003b7824 */ /* 0x000fe200020e0657 */
[----:B------:R0:W-:Y:S04]  /*12d40*/  STL.64 [R1+0x1a90], R60 ;  /* 0x001a903c01007387 */ /* 0x0001e80000100a00 */
[----:B------:R0:W2:Y:S01]  /*12d50*/  @P2 LDG.E.U8 R71, desc[UR8][R60.64] ;  /* 0x000000083c472981 */ /* 0x0000a2000c1e1100 */
[----:B------:R-:W-:-:S02]  /*12d60*/  SHF.R.S32.HI R2, RZ, 0x1f, R4 ;  /* 0x0000001fff027819 */ /* 0x000fc40000011404 */
[----:B------:R-:W-:Y:S01]  /*12d70*/  IADD3 R92, P4, PT, R4, R90, RZ ;  /* 0x0000005a045c7210 */ /* 0x000fe20007f9e0ff */
[----:B------:R1:W-:Y:S04]  /*12d80*/  STL.64 [R1+0x1a88], R58 ;  /* 0x001a883a01007387 */ /* 0x0003e80000100a00 */
[----:B------:R1:W2:Y:S01]  /*12d90*/  @P2 LDG.E.U8 R70, desc[UR8][R58.64] ;  /* 0x000000083a462981 */ /* 0x0002a2000c1e1100 */
[----:B0-----:R-:W-:Y:S01]  /*12da0*/  IADD3 R60, P3, PT, R3, R84, RZ ;  /* 0x00000054033c7210 */ /* 0x001fe20007f7e0ff */
[----:B------:R-:W-:Y:S01]  /*12db0*/  IMAD.X R93, R2, 0x1, R91, P4 ;  /* 0x00000001025d7824 */ /* 0x000fe200020e065b */
[----:B------:R-:W-:-:S03]  /*12dc0*/  PRMT R6, RZ, 0x7610, R6 ;  /* 0x00007610ff067816 */ /* 0x000fc60000000006 */
[----:B------:R-:W-:Y:S01]  /*12dd0*/  IMAD.X R61, R0, 0x1, R85, P3 ;  /* 0x00000001003d7824 */ /* 0x000fe200018e0655 */
[----:B-1----:R-:W-:Y:S01]  /*12de0*/  IADD3 R58, P5, PT, R4, R88, RZ ;  /* 0x00000058043a7210 */ /* 0x002fe20007fbe0ff */
[----:B------:R0:W2:Y:S01]  /*12df0*/  @P2 LDG.E.U8 R80, desc[UR8][R92.64] ;  /* 0x000000085c502981 */ /* 0x0000a2000c1e1100 */
[----:B------:R-:W-:-:S03]  /*12e00*/  PRMT R0, RZ, 0x7610, R0 ;  /* 0x00007610ff007816 */ /* 0x000fc60000000000 */
[----:B------:R-:W-:Y:S01]  /*12e10*/  IMAD.X R59, R2, 0x1, R89, P5 ;  /* 0x00000001023b7824 */ /* 0x000fe200028e0659 */
[----:B------:R1:W-:Y:S04]  /*12e20*/  STL.64 [R1+0x1a80], R60 ;  /* 0x001a803c01007387 */ /* 0x0003e80000100a00 */
[----:B------:R-:W2:Y:S04]  /*12e30*/  @P2 LDG.E.U8 R69, desc[UR8][R60.64] ;  /* 0x000000083c452981 */ /* 0x000ea8000c1e1100 */
[----:B------:R0:W2:Y:S04]  /*12e40*/  @P2 LDG.E.U8 R6, desc[UR8][R58.64] ;  /* 0x000000083a062981 */ /* 0x0000a8000c1e1100 */
[----:B-1----:R-:W3:Y:S04]  /*12e50*/  LDL.LU.64 R60, [R1+0x2628] ;  /* 0x00262800013c7983 */ /* 0x002ee80000300a00 */
[----:B------:R0:W-:Y:S04]  /*12e60*/  STL.64 [R1+0x1a78], R92 ;  /* 0x001a785c01007387 */ /* 0x0001e80000100a00 */
[----:B------:R1:W-:Y:S01]  /*12e70*/  STL.64 [R1+0x1a70], R58 ;  /* 0x001a703a01007387 */ /* 0x0003e20000100a00 */
[----:B0-----:R-:W-:Y:S01]  /*12e80*/  IMAD.MOV.U32 R93, RZ, RZ, R0 ;  /* 0x000000ffff5d7224 */ /* 0x001fe200078e0000 */
[----:B-1----:R-:W-:-:S03]  /*12e90*/  IADD3 R58, P3, PT, R4, R86, RZ ;  /* 0x00000056043a7210 */ /* 0x002fc60007f7e0ff */
[----:B------:R-:W-:Y:S02]  /*12ea0*/  IMAD.MOV.U32 R81, RZ, RZ, R93 ;  /* 0x000000ffff517224 */ /* 0x000fe400078e005d */
[----:B------:R-:W-:-:S05]  /*12eb0*/  IMAD.X R59, R2, 0x1, R87, P3 ;  /* 0x00000001023b7824 */ /* 0x000fca00018e0657 */
[----:B------:R-:W4:Y:S01]  /*12ec0*/  @P2 LDG.E.U8 R81, desc[UR8][R58.64] ;  /* 0x000000083a512981 */ /* 0x000f22000c1e1100 */
[----:B------:R-:W-:Y:S01]  /*12ed0*/  IMAD R3, R5, 0x46, RZ ;  /* 0x0000004605037824 */ /* 0x000fe200078e02ff */
[----:B------:R-:W-:Y:S02]  /*12ee0*/  IADD3 R92, P4, PT, R4, R84, RZ ;  /* 0x00000054045c7210 */ /* 0x000fe40007f9e0ff */
[----:B------:R-:W-:-:S03]  /*12ef0*/  PRMT R5, RZ, 0x7610, R5 ;  /* 0x00007610ff057816 */ /* 0x000fc60000000005 */
[----:B------:R-:W-:Y:S01]  /*12f00*/  IMAD.X R93, R2, 0x1, R85, P4 ;  /* 0x00000001025d7824 */ /* 0x000fe200020e0655 */
[----:B------:R-:W-:Y:S01]  /*12f10*/  PRMT R4, RZ, 0x7610, R4 ;  /* 0x00007610ff047816 */ /* 0x000fe20000000004 */
[----:B--2---:R0:W-:Y:S04]  /*12f20*/  STL [R1+0xc4], R6 ;  /* 0x0000c40601007387 */ /* 0x0041e80000100800 */
[----:B------:R1:W-:Y:S01]  /*12f30*/  STL.S16 [R1+0xc0], R0 ;  /* 0x0000c00001007387 */ /* 0x0003e20000100600 */
[----:B---3--:R-:W-:-:S03]  /*12f40*/  PRMT R61, RZ, 0x7610, R61 ;  /* 0x00007610ff3d7816 */ /* 0x008fc6000000003d */
[----:B------:R2:W-:Y:S01]  /*12f50*/  STL [R1+0xc8], R80 ;  /* 0x0000c85001007387 */ /* 0x0005e20000100800 */
[----:B------:R-:W-:Y:S01]  /*12f60*/  PRMT R60, RZ, 0x7610, R60 ;  /* 0x00007610ff3c7816 */ /* 0x000fe2000000003c */
[----:B0-----:R-:W0:Y:S02]  /*12f70*/  LDC R6, c[0x0][0x3c4] ;  /* 0x0000f100ff067b82 */ /* 0x001e240000000800 */
[----:B------:R3:W-:Y:S01]  /*12f80*/  STL.64 [R1+0x1a68], R58 ;  /* 0x001a683a01007387 */ /* 0x0007e20000100a00 */
[----:B-1----:R-:W-:-:S03]  /*12f90*/  SHF.R.S32.HI R0, RZ, 0x1f, R3 ;  /* 0x0000001fff007819 */ /* 0x002fc60000011403 */
[----:B------:R1:W4:Y:S01]  /*12fa0*/  @P2 LDG.E.U8 R61, desc[UR8][R92.64] ;  /* 0x000000085c3d2981 */ /* 0x000322000c1e1100 */
[----:B--2---:R-:W-:-:S03]  /*12fb0*/  IADD3 R80, P3, PT, R3, R90, RZ ;  /* 0x0000005a03507210 */ /* 0x004fc60007f7e0ff */
[----:B---3--:R-:W2:Y:S04]  /*12fc0*/  LDL.LU.64 R58, [R1+0x2620] ;  /* 0x00262000013a7983 */ /* 0x008ea80000300a00 */
[----:B----4-:R3:W-:Y:S04]  /*12fd0*/  @P2 STL [R1+0xc0], R81 ;  /* 0x0000c05101002387 */ /* 0x0107e80000100800 */
[----:B------:R1:W-:Y:S01]  /*12fe0*/  STL.64 [R1+0x1a60], R92 ;  /* 0x001a605c01007387 */ /* 0x0003e20000100a00 */
[----:B---3--:R-:W-:Y:S01]  /*12ff0*/  IMAD.X R81, R0, 0x1, R91, P3 ;  /* 0x0000000100517824 */ /* 0x008fe200018e065b */
[----:B-1----:R-:W-:-:S04]  /*13000*/  IADD3 R92, P3, PT, R3, R88, RZ ;  /* 0x00000058035c7210 */ /* 0x002fc80007f7e0ff */
[----:B------:R1:W-:Y:S04]  /*13010*/  STL.64 [R1+0x1a58], R80 ;  /* 0x001a585001007387 */ /* 0x0003e80000100a00 */
[----:B------:R1:W3:Y:S01]  /*13020*/  @P2 LDG.E.U8 R5, desc[UR8][R80.64] ;  /* 0x0000000850052981 */ /* 0x0002e2000c1e1100 */
[----:B------:R-:W-:-:S05]  /*13030*/  IMAD.X R93, R0, 0x1, R89, P3 ;  /* 0x00000001005d7824 */ /* 0x000fca00018e0659 */
[----:B------:R-:W4:Y:S01]  /*13040*/  @P2 LDG.E.U8 R4, desc[UR8][R92.64] ;  /* 0x000000085c042981 */ /* 0x000f22000c1e1100 */
[----:B-1----:R-:W-:-:S05]  /*13050*/  IADD3 R80, P4, PT, R3, R86, RZ ;  /* 0x0000005603507210 */ /* 0x002fca0007f9e0ff */
[----:B------:R-:W-:-:S05]  /*13060*/  IMAD.X R81, R0, 0x1, R87, P4 ;  /* 0x0000000100517824 */ /* 0x000fca00020e0657 */
[----:B------:R-:W2:Y:S01]  /*13070*/  @P2 LDG.E.U8 R60, desc[UR8][R80.64] ;  /* 0x00000008503c2981 */ /* 0x000ea2000c1e1100 */
[----:B------:R-:W-:Y:S02]  /*13080*/  PRMT R2, RZ, 0x7610, R2 ;  /* 0x00007610ff027816 */ /* 0x000fe40000000002 */
[----:B------:R-:W-:Y:S01]  /*13090*/  PRMT R48, RZ, 0x7610, R48 ;  /* 0x00007610ff307816 */ /* 0x000fe20000000030 */
[----:B---3--:R1:W-:Y:S04]  /*130a0*/  STL [R1+0x1c4], R5 ;  /* 0x0001c40501007387 */ /* 0x0083e80000100800 */
[----:B------:R-:W-:Y:S04]  /*130b0*/  STL.64 [R1+0x1a50], R92 ;  /* 0x001a505c01007387 */ /* 0x000fe80000100a00 */
[----:B----4-:R0:W-:Y:S01]  /*130c0*/  STL [R1+0x1c0], R4 ;  /* 0x0001c00401007387 */ /* 0x0101e20000100800 */
[----:B-1----:R-:W1:Y:S03]  /*130d0*/  LDC R5, c[0x0][0x3c4] ;  /* 0x0000f100ff057b82 */ /* 0x002e660000000800 */
[----:B------:R-:W-:Y:S01]  /*130e0*/  STL.64 [R1+0x1a48], R80 ;  /* 0x001a485001007387 */ /* 0x000fe20000100a00 */
[----:B0-----:R-:W-:-:S03]  /*130f0*/  IMAD R4, R6, 0x47, RZ ;  /* 0x0000004706047824 */ /* 0x001fc600078e02ff */
[----:B--2---:R0:W-:Y:S04]  /*13100*/  STL [R1+0x1bc], R60 ;  /* 0x0001bc3c01007387 */ /* 0x0041e80000100800 */
[----:B------:R-:W-:Y:S01]  /*13110*/  STL [R1+0xbc], R61 ;  /* 0x0000bc3d01007387 */ /* 0x000fe20000100800 */
[----:B------:R-:W-:-:S03]  /*13120*/  IADD3 R92, P5, PT, R4, R88, RZ ;  /* 0x00000058045c7210 */ /* 0x000fc60007fbe0ff */
        /* <DEDUP_REMOVED lines=9> */
[----:B------:R0:W-:Y:S04]  /*131c0*/  STL.64 [R1+0x1a40], R60 ;  /* 0x001a403c01007387 */ /* 0x0001e80000100a00 */
[----:B------:R2:W3:Y:S04]  /*131d0*/  @P2 LDG.E.U8 R6, desc[UR8][R92.64] ;  /* 0x000000085c062981 */ /* 0x0004e8000c1e1100 */
[----:B------:R-:W4:Y:S04]  /*131e0*/  @P2 LDG.E.U8 R48, desc[UR8][R80.64] ;  /* 0x0000000850302981 */ /* 0x000f28000c1e1100 */
[----:B------:R-:W4:Y:S04]  /*131f0*/  @P2 LDG.E.U8 R3, desc[UR8][R60.64] ;  /* 0x000000083c032981 */ /* 0x000f28000c1e1100 */
[----:B0-----:R-:W4:Y:S04]  /*13200*/  LDL.LU.64 R60, [R1+0x2618] ;  /* 0x00261800013c7983 */ /* 0x001f280000300a00 */
[----:B------:R0:W-:Y:S04]  /*13210*/  STL.64 [R1+0x1a38], R80 ;  /* 0x001a385001007387 */ /* 0x0001e80000100a00 */
[----:B0-----:R-:W4:Y:S04]  /*13220*/  LDL.LU.64 R80, [R1+0x2610] ;  /* 0x0026100001507983 */ /* 0x001f280000300a00 */
[----:B------:R2:W-:Y:S02]  /*13230*/  STL.64 [R1+0x1a30], R92 ;  /* 0x001a305c01007387 */ /* 0x0005e40000100a00 */
[----:B--2---:R-:W-:-:S05]  /*13240*/  IADD3 R92, P4, PT, R4, R84, RZ ;  /* 0x00000054045c7210 */ /* 0x004fca0007f9e0ff */
[----:B------:R-:W-:Y:S01]  /*13250*/  IMAD.X R93, R2, 0x1, R85, P4 ;  /* 0x00000001025d7824 */ /* 0x000fe200020e0655 */
[----:B---3--:R0:W-:Y:S04]  /*13260*/  STL [R1+0x2d4], R6 ;  /* 0x0002d40601007387 */ /* 0x0081e80000100800 */
[----:B----4-:R2:W-:Y:S04]  /*13270*/  STL [R1+0x2d8], R48 ;  /* 0x0002d83001007387 */ /* 0x0105e80000100800 */
[----:B------:R1:W-:Y:S01]  /*13280*/  @P2 STL [R1+0x1b8], R3 ;  /* 0x0001b80301002387 */ /* 0x0003e20000100800 */
[----:B0-----:R-:W0:Y:S01]  /*13290*/  LDC R6, c[0x0][0x3c4] ;  /* 0x0000f100ff067b82 */ /* 0x001e220000000800 */
[----:B--2---:R-:W-:-:S02]  /*132a0*/  IADD3 R48, P3, PT, R4, R86, RZ ;  /* 0x0000005604307210 */ /* 0x004fc40007f7e0ff */
[----:B------:R-:W-:Y:S01]  /*132b0*/  PRMT R60, RZ, 0x7610, R60 ;  /* 0x00007610ff3c7816 */ /* 0x000fe2000000003c */
[----:B-1----:R-:W-:Y:S01]  /*132c0*/  IMAD R3, R5, 0x4b, RZ ;  /* 0x0000004b05037824 */ /* 0x002fe200078e02ff */
[----:B------:R-:W-:Y:S01]  /*132d0*/  PRMT R61, RZ, 0x7610, R61 ;  /* 0x00007610ff3d7816 */ /* 0x000fe2000000003d */
[--C-:B------:R-:W-:Y:S02]  /*132e0*/  IMAD.MOV.U32 R4, RZ, RZ, R48.reuse ;  /* 0x000000ffff047224 */ /* 0x100fe400078e0030 */
[----:B------:R-:W-:Y:S01]  /*132f0*/  IMAD.MOV.U32 R5, RZ, RZ, R49 ;  /* 0x000000ffff057224 */ /* 0x000fe200078e0031 */
[----:B------:R-:W2:Y:S01]  /*13300*/  @P2 LDG.E.U8 R60, desc[UR8][R92.64] ;  /* 0x000000085c3c2981 */ /* 0x000ea2000c1e1100 */
[----:B------:R-:W-:Y:S02]  /*13310*/  IMAD.MOV.U32 R4, RZ, RZ, R48 ;  /* 0x000000ffff047224 */ /* 0x000fe400078e0030 */
[----:B------:R-:W-:-:S05]  /*13320*/  IMAD.X R5, R2, 0x1, R87, P3 ;  /* 0x0000000102057824 */ /* 0x000fca00018e0657 */
[----:B------:R1:W3:Y:S01]  /*13330*/  @P2 LDG.E.U8 R61, desc[UR8][R4.64] ;  /* 0x00000008043d2981 */ /* 0x0002e2000c1e1100 */
[----:B------:R-:W-:-:S03]  /*13340*/  SHF.R.S32.HI R0, RZ, 0x1f, R3 ;  /* 0x0000001fff007819 */ /* 0x000fc60000011403 */
[----:B------:R4:W-:Y:S01]  /*13350*/  STL [R1+0x1a28], R48 ;  /* 0x001a283001007387 */ /* 0x0009e20000100800 */
[----:B------:R-:W-:-:S03]  /*13360*/  PRMT R24, RZ, 0x7610, R24 ;  /* 0x00007610ff187816 */ /* 0x000fc60000000018 */
[----:B------:R1:W-:Y:S01]  /*13370*/  STL [R1+0x1a2c], R5 ;  /* 0x001a2c0501007387 */ /* 0x0003e20000100800 */
[----:B----4-:R-:W-:-:S03]  /*13380*/  IADD3 R48, P3, PT, R3, R90, RZ ;  /* 0x0000005a03307210 */ /* 0x010fc60007f7e0ff */
[----:B------:R-:W-:Y:S01]  /*13390*/  STL.64 [R1+0x1a20], R92 ;  /* 0x001a205c01007387 */ /* 0x000fe20000100a00 */
[----:B-1----:R-:W1:Y:S01]  /*133a0*/  LDC R5, c[0x0][0x3c4] ;  /* 0x0000f100ff057b82 */ /* 0x002e620000000800 */
[----:B------:R-:W-:Y:S01]  /*133b0*/  IMAD.X R49, R0, 0x1, R91, P3 ;  /* 0x0000000100317824 */ /* 0x000fe200018e065b */
[----:B------:R-:W-:Y:S01]  /*133c0*/  PRMT R23, RZ, 0x7610, R23 ;  /* 0x00007610ff177816 */ /* 0x000fe20000000017 */
[----:B0-----:R-:W-:-:S03]  /*133d0*/  IMAD R4, R6, 0x4c, RZ ;  /* 0x0000004c06047824 */ /* 0x001fc600078e02ff */
[----:B------:R0:W4:Y:S01]  /*133e0*/  @P2 LDG.E.U8 R24, desc[UR8][R48.64] ;  /* 0x0000000830182981 */ /* 0x000122000c1e1100 */
[----:B------:R-:W-:Y:S01]  /*133f0*/  PRMT R22, RZ, 0x7610, R22 ;  /* 0x00007610ff167816 */ /* 0x000fe20000000016 */
[----:B------:R-:W0:Y:S01]  /*13400*/  LDC R6, c[0x0][0x3c4] ;  /* 0x0000f100ff067b82 */ /* 0x000e220000000800 */
[----:B------:R-:W-:Y:S02]  /*13410*/  SHF.R.S32.HI R2, RZ, 0x1f, R4 ;  /* 0x0000001fff027819 */ /* 0x000fe40000011404 */
[----:B------:R-:W-:Y:S02]  /*13420*/  PRMT R21, RZ, 0x7610, R21 ;  /* 0x00007610ff157816 */ /* 0x000fe40000000015 */
[----:B------:R-:W-:Y:S02]  /*13430*/  PRMT R68, RZ, 0x7610, R68 ;  /* 0x00007610ff447816 */ /* 0x000fe40000000044 */
[----:B------:R-:W-:Y:S02]  /*13440*/  PRMT R67, RZ, 0x7610, R67 ;  /* 0x00007610ff437816 */ /* 0x000fe40000000043 */
[----:B------:R-:W-:Y:S01]  /*13450*/  PRMT R65, RZ, 0x7610, R65 ;  /* 0x00007610ff417816 */ /* 0x000fe20000000041 */
[----:B--2---:R2:W-:Y:S02]  /*13460*/  STL [R1+0x2cc], R60 ;  /* 0x0002cc3c01007387 */ /* 0x0045e40000100800 */
[----:B--2---:R-:W-:-:S02]  /*13470*/  IADD3 R60, P3, PT, R3, R88, RZ ;  /* 0x00000058033c7210 */ /* 0x004fc40007f7e0ff */
[----:B---3--:R2:W-:Y:S04]  /*13480*/  STL [R1+0x2d0], R61 ;  /* 0x0002d03d01007387 */ /* 0x0085e80000100800 */
[----:B------:R0:W-:Y:S01]  /*13490*/  STL.64 [R1+0x1a18], R48 ;  /* 0x001a183001007387 */ /* 0x0001e20000100a00 */
[C---:B--2---:R-:W-:Y:S01]  /*134a0*/  IMAD.X R61, R0.reuse, 0x1, R89, P3 ;  /* 0x00000001003d7824 */ /* 0x044fe200018e0659 */
[C---:B------:R-:W-:Y:S02]  /*134b0*/  IADD3 R92, P3, PT, R3.reuse, R84, RZ ;  /* 0x00000054035c7210 */ /* 0x040fe40007f7e0ff */
[----:B0-----:R-:W-:Y:S02]  /*134c0*/  IADD3 R48, P4, PT, R3, R86, RZ ;  /* 0x0000005603307210 */ /* 0x001fe40007f9e0ff */
[----:B------:R0:W-:Y:S03]  /*134d0*/  STL.64 [R1+0x1a10], R60 ;  /* 0x001a103c01007387 */ /* 0x0001e60000100a00 */
[C---:B------:R-:W-:Y:S01]  /*134e0*/  IMAD.X R49, R0.reuse, 0x1, R87, P4 ;  /* 0x0000000100317824 */ /* 0x040fe200020e0657 */
[----:B------:R0:W2:Y:S01]  /*134f0*/  @P2 LDG.E.U8 R23, desc[UR8][R60.64] ;  /* 0x000000083c172981 */ /* 0x0000a2000c1e1100 */
[----:B------:R-:W-:-:S03]  /*13500*/  IMAD.X R93, R0, 0x1, R85, P3 ;  /* 0x00000001005d7824 */ /* 0x000fc600018e0655 */
[----:B------:R3:W-:Y:S04]  /*13510*/  STL.64 [R1+0x1a08], R48 ;  /* 0x001a083001007387 */ /* 0x0007e80000100a00 */
[----:B------:R3:W2:Y:S01]  /*13520*/  @P2 LDG.E.U8 R22, desc[UR8][R48.64] ;  /* 0x0000000830162981 */ /* 0x0006a2000c1e1100 */
[----:B0-----:R-:W-:-:S03]  /*13530*/  IADD3 R60, P4, PT, R4, R90, RZ ;  /* 0x0000005a043c7210 */ /* 0x001fc60007f9e0ff */
[----:B------:R0:W2:Y:S02]  /*13540*/  @P2 LDG.E.U8 R21, desc[UR8][R92.64] ;  /* 0x000000085c152981 */ /* 0x0000a4000c1e1100 */
[----:B------:R-:W-:Y:S01]  /*13550*/  IMAD.X R61, R2, 0x1, R91, P4 ;  /* 0x00000001023d7824 */ /* 0x000fe200020e065b */
[----:B---3--:R-:W-:Y:S01]  /*13560*/  IADD3 R48, P5, PT, R4, R88, RZ ;  /* 0x0000005804307210 */ /* 0x008fe20007fbe0ff */
[----:B------:R0:W-:Y:S01]  /*13570*/  STL.64 [R1+0x1a00], R92 ;  /* 0x001a005c01007387 */ /* 0x0001e20000100a00 */
[----:B-1----:R-:W-:-:S03]  /*13580*/  IMAD R3, R5, 0x4d, RZ ;  /* 0x0000004d05037824 */ /* 0x002fc600078e02ff */
[----:B------:R-:W-:Y:S01]  /*13590*/  IMAD.X R49, R2, 0x1, R89, P5 ;  /* 0x0000000102317824 */ /* 0x000fe200028e0659 */
[----:B------:R1:W-:Y:S04]  /*135a0*/  STL.64 [R1+0x19f8], R60 ;  /* 0x0019f83c01007387 */ /* 0x0003e80000100a00 */
[----:B------:R1:W3:Y:S01]  /*135b0*/  @P2 LDG.E.U8 R68, desc[UR8][R60.64] ;  /* 0x000000083c442981 */ /* 0x0002e2000c1e1100 */
[----:B0-----:R-:W-:-:S03]  /*135c0*/  IADD3 R92, P3, PT, R4, R86, RZ ;  /* 0x00000056045c7210 */ /* 0x001fc60007f7e0ff */
[----:B------:R0:W-:Y:S01]  /*135d0*/  STL.64 [R1+0x19f0], R48 ;  /* 0x0019f03001007387 */ /* 0x0001e20000100a00 */
[----:B------:R-:W-:-:S03]  /*135e0*/  SHF.R.S32.HI R0, RZ, 0x1f, R3 ;  /* 0x0000001fff007819 */ /* 0x000fc60000011403 */
[----:B------:R0:W2:Y:S01]  /*135f0*/  @P2 LDG.E.U8 R67, desc[UR8][R48.64] ;  /* 0x0000000830432981 */ /* 0x0000a2000c1e1100 */
[----:B-1----:R-:W-:Y:S01]  /*13600*/  IADD3 R60, P4, PT, R4, R84, RZ ;  /* 0x00000054043c7210 */ /* 0x002fe20007f9e0ff */
[----:B------:R-:W-:-:S04]  /*13610*/  IMAD.X R93, R2, 0x1, R87, P3 ;  /* 0x00000001025d7824 */ /* 0x000fc800018e0657 */
[----:B------:R-:W-:Y:S01]  /*13620*/  IMAD.X R61, R2, 0x1, R85, P4 ;  /* 0x00000001023d7824 */ /* 0x000fe200020e0655 */
[----:B0-----:R-:W-:Y:S01]  /*13630*/  IADD3 R48, P3, PT, R3, R90, RZ ;  /* 0x0000005a03307210 */ /* 0x001fe20007f7e0ff */
[----:B------:R-:W-:Y:S01]  /*13640*/  STL.64 [R1+0x19e8], R92 ;  /* 0x0019e85c01007387 */ /* 0x000fe20000100a00 */
[----:B------:R-:W-:-:S03]  /*13650*/  PRMT R5, RZ, 0x7610, R5 ;  /* 0x00007610ff057816 */ /* 0x000fc60000000005 */
[----:B------:R-:W-:Y:S01]  /*13660*/  IMAD.X R49, R0, 0x1, R91, P3 ;  /* 0x0000000100317824 */ /* 0x000fe200018e065b */
[----:B------:R0:W-:Y:S04]  /*13670*/  STL.64 [R1+0x19e0], R60 ;  /* 0x0019e03c01007387 */ /* 0x0001e80000100a00 */
[----:B------:R0:W2:Y:S01]  /*13680*/  @P2 LDG.E.U8 R65, desc[UR8][R60.64] ;  /* 0x000000083c412981 */ /* 0x0000a2000c1e1100 */
[----:B------:R-:W-:-:S03]  /*13690*/  PRMT R4, RZ, 0x7610, R4 ;  /* 0x00007610ff047816 */ /* 0x000fc60000000004 */
[----:B------:R1:W-:Y:S04]  /*136a0*/  STL.64 [R1+0x19d8], R48 ;  /* 0x0019d83001007387 */ /* 0x0003e80000100a00 */
[----:B------:R1:W2:Y:S01]  /*136b0*/  @P2 LDG.E.U8 R5, desc[UR8][R48.64] ;  /* 0x0000000830052981 */ /* 0x0002a2000c1e1100 */
[----:B0-----:R-:W-:-:S05]  /*136c0*/  IADD3 R60, P3, PT, R3, R88, RZ ;  /* 0x00000058033c7210 */ /* 0x001fca0007f7e0ff */
[C---:B------:R-:W-:Y:S01]  /*136d0*/  IMAD.X R61, R0.reuse, 0x1, R89, P3 ;  /* 0x00000001003d7824 */ /* 0x040fe200018e0659 */
[----:B-1----:R-:W-:Y:S02]  /*136e0*/  IADD3 R48, P4, PT, R3, R86, RZ ;  /* 0x0000005603307210 */ /* 0x002fe40007f9e0ff */
[----:B------:R-:W-:Y:S02]  /*136f0*/  PRMT R2, RZ, 0x7610, R2 ;  /* 0x00007610ff027816 */ /* 0x000fe40000000002 */
[----:B------:R-:W3:Y:S01]  /*13700*/  @P2 LDG.E.U8 R4, desc[UR8][R60.64] ;  /* 0x000000083c042981 */ /* 0x000ee2000c1e1100 */
[----:B------:R-:W-:-:S05]  /*13710*/  IMAD.X R49, R0, 0x1, R87, P4 ;  /* 0x0000000100317824 */ /* 0x000fca00020e0657 */
[----:B------:R-:W4:Y:S01]  /*13720*/  @P2 LDG.E.U8 R2, desc[UR8][R48.64] ;  /* 0x0000000830022981 */ /* 0x000f22000c1e1100 */
[----:B------:R-:W-:-:S06]  /*13730*/  PRMT R66, RZ, 0x7610, R66 ;  /* 0x00007610ff427816 */ /* 0x000fcc0000000042 */
[----:B------:R0:W4:Y:S01]  /*13740*/  @P2 LDG.E.U8 R66, desc[UR8][R92.64] ;  /* 0x000000085c422981 */ /* 0x000122000c1e1100 */
[----:B------:R-:W-:Y:S02]  /*13750*/  PRMT R80, RZ, 0x7610, R80 ;  /* 0x00007610ff507816 */ /* 0x000fe40000000050 */
[----:B------:R-:W-:Y:S01]  /*13760*/  PRMT R81, RZ, 0x7610, R81 ;  /* 0x00007610ff517816 */ /* 0x000fe20000000051 */
[----:B--2---:R1:W-:Y:S04]  /*13770*/  STL [R1+0xb8], R5 ;  /* 0x0000b80501007387 */ /* 0x0043e80000100800 */
[----:B------:R-:W-:Y:S01]  /*13780*/  STL.64 [R1+0x19d0], R60 ;  /* 0x0019d03c01007387 */ /* 0x000fe20000100a00 */
[----:B------:R-:W-:Y:S02]  /*13790*/  PRMT R58, RZ, 0x7610, R58 ;  /* 0x00007610ff3a7816 */ /* 0x000fe4000000003a */
[----:B------:R-:W-:Y:S01]  /*137a0*/  PRMT R59, RZ, 0x7610, R59 ;  /* 0x00007610ff3b7816 */ /* 0x000fe2000000003b */
[----:B-1----:R-:W1:Y:S01]  /*137b0*/  LDC R5, c[0x0][0x3c4] ;  /* 0x0000f100ff057b82 */ /* 0x002e620000000800 */
[----:B---3--:R2:W-:Y:S04]  /*137c0*/  STL [R1+0xb4], R4 ;  /* 0x0000b40401007387 */ /* 0x0085e80000100800 */
[----:B------:R3:W-:Y:S01]  /*137d0*/  STL.64 [R1+0x19c8], R48 ;  /* 0x0019c83001007387 */ /* 0x0007e20000100a00 */
[----:B--2---:R-:W-:-:S03]  /*137e0*/  IMAD R4, R6, 0x4e, RZ ;  /* 0x0000004e06047824 */ /* 0x004fc600078e02ff */
[----:B----4-:R2:W-:Y:S01]  /*137f0*/  STL [R1+0xb0], R2 ;  /* 0x0000b00201007387 */ /* 0x0105e20000100800 */
[----:B------:R-:W-:Y:S02]  /*13800*/  PRMT R6, RZ, 0x7610, R6 ;  /* 0x00007610ff067816 */ /* 0x000fe40000000006 */
[C---:B0-----:R-:W-:Y:S02]  /*13810*/  IADD3 R92, P4, PT, R4.reuse, R90, RZ ;  /* 0x0000005a045c7210 */ /* 0x041fe40007f9e0ff */
[----:B---3--:R-:W-:Y:S02]  /*13820*/  IADD3 R48, P5, PT, R4, R88, RZ ;  /* 0x0000005804307210 */ /* 0x008fe40007fbe0ff */
[----:B--2---:R-:W-:Y:S02]  /*13830*/  SHF.R.S32.HI R2, RZ, 0x1f, R4 ;  /* 0x0000001fff027819 */ /* 0x004fe40000011404 */
[----:B------:R-:W-:-:S03]  /*13840*/  IADD3 R60, P3, PT, R3, R84, RZ ;  /* 0x00000054033c7210 */ /* 0x000fc60007f7e0ff */
[C---:B------:R-:W-:Y:S02]  /*13850*/  IMAD.X R49, R2.reuse, 0x1, R89, P5 ;  /* 0x0000000102317824 */ /* 0x040fe400028e0659 */
[----:B------:R-:W-:Y:S02]  /*13860*/  IMAD.X R93, R2, 0x1, R91, P4 ;  /* 0x00000001025d7824 */ /* 0x000fe400020e065b */
[----:B------:R-:W-:Y:S01]  /*13870*/  IMAD.X R61, R0, 0x1, R85, P3 ;  /* 0x00000001003d7824 */ /* 0x000fe200018e0655 */
[----:B------:R-:W2:Y:S04]  /*13880*/  @P2 LDG.E.U8 R6, desc[UR8][R48.64] ;  /* 0x0000000830062981 */ /* 0x000ea8000c1e1100 */
[----:B------:R0:W3:Y:S04]  /*13890*/  @P2 LDG.E.U8 R80, desc[UR8][R92.64] ;  /* 0x000000085c502981 */ /* 0x0000e8000c1e1100 */
[----:B------:R-:W4:Y:S04]  /*138a0*/  @P2 LDG.E.U8 R81, desc[UR8][R60.64] ;  /* 0x000000083c512981 */ /* 0x000f28000c1e1100 */
[----:B------:R0:W-:Y:S04]  /*138b0*/  STL.64 [R1+0x19c0], R60 ;  /* 0x0019c03c01007387 */ /* 0x0001e80000100a00 */
        /* <DEDUP_REMOVED lines=21> */
[----:B-1----:R-:W3:Y:S04]  /*13a10*/  LDL.LU R80, [R1+0x2600] ;  /* 0x0026000001507983 */ /* 0x002ee80000300800 */
[----:B------:R-:W-:Y:S04]  /*13a20*/  STL.64 [R1+0x19a0], R92 ;  /* 0x0019a05c01007387 */ /* 0x000fe80000100a00 */
[----:B------:R1:W-:Y:S02]  /*13a30*/  STL [R1+0x1a8], R58 ;  /* 0x0001a83a01007387 */ /* 0x0003e40000100800 */
[----:B-1----:R-:W-:-:S02]  /*13a40*/  IADD3 R58, P3, PT, R3, R88, RZ ;  /* 0x00000058033a7210 */ /* 0x002fc40007f7e0ff */
[----:B--2---:R1:W-:Y:S03]  /*13a50*/  STL [R1+0x1ac], R59 ;  /* 0x0001ac3b01007387 */ /* 0x0043e60000100800 */
[----:B-1----:R-:W-:-:S05]  /*13a60*/  IMAD.X R59, R0, 0x1, R89, P3 ;  /* 0x00000001003b7824 */ /* 0x002fca00018e0659 */
[----:B------:R-:W2:Y:S04]  /*13a70*/  @P2 LDG.E.U8 R4, desc[UR8][R58.64] ;  /* 0x000000083a042981 */ /* 0x000ea8000c1e1100 */
[----:B------:R3:W-:Y:S01]  /*13a80*/  STL.64 [R1+0x1998], R48 ;  /* 0x0019983001007387 */ /* 0x0007e20000100a00 */
[----:B------:R-:W-:Y:S02]  /*13a90*/  PRMT R2, RZ, 0x7610, R2 ;  /* 0x00007610ff027816 */ /* 0x000fe40000000002 */
[----:B---3--:R-:W-:-:S05]  /*13aa0*/  IADD3 R48, P4, PT, R3, R86, RZ ;  /* 0x0000005603307210 */ /* 0x008fca0007f9e0ff */
[----:B------:R-:W-:Y:S01]  /*13ab0*/  IMAD.X R49, R0, 0x1, R87, P4 ;  /* 0x0000000100317824 */ /* 0x000fe200020e0657 */
[----:B----4-:R1:W-:Y:S01]  /*13ac0*/  STL [R1+0x2c8], R5 ;  /* 0x0002c80501007387 */ /* 0x0103e20000100800 */
[----:B------:R-:W-:-:S03]  /*13ad0*/  IADD3 R92, P3, PT, R3, R84, RZ ;  /* 0x00000054035c7210 */ /* 0x000fc60007f7e0ff */
[----:B------:R-:W3:Y:S04]  /*13ae0*/  @P2 LDG.E.U8 R2, desc[UR8][R48.64] ;  /* 0x0000000830022981 */ /* 0x000ee8000c1e1100 */
[----:B------:R-:W-:Y:S01]  /*13af0*/  STL.64 [R1+0x1990], R58 ;  /* 0x0019903a01007387 */ /* 0x000fe20000100a00 */
[----:B------:R-:W-:Y:S01]  /*13b00*/  IMAD.X R93, R0, 0x1, R85, P3 ;  /* 0x00000001005d7824 */ /* 0x000fe200018e0655 */
[----:B-1----:R-:W1:Y:S02]  /*13b10*/  LDC R5, c[0x0][0x3c4] ;  /* 0x0000f100ff057b82 */ /* 0x002e640000000800 */
[----:B--2---:R0:W-:Y:S02]  /*13b20*/  STL [R1+0x2c4], R4 ;  /* 0x0002c40401007387 */ /* 0x0041e40000100800 */
[----:B0-----:R-:W-:Y:S01]  /*13b30*/  IMAD R4, R6, 0x53, RZ ;  /* 0x0000005306047824 */ /* 0x001fe200078e02ff */
[----:B------:R-:W-:-:S06]  /*13b40*/  PRMT R6, RZ, 0x7610, R6 ;  /* 0x00007610ff067816 */ /* 0x000fcc0000000006 */
[----:B------:R0:W2:Y:S01]  /*13b50*/  @P2 LDG.E.U8 R6, desc[UR8][R92.64] ;  /* 0x000000085c062981 */ /* 0x0000a2000c1e1100 */
[----:B------:R-:W-:-:S03]  /*13b60*/  IADD3 R58, P4, PT, R4, R90, RZ ;  /* 0x0000005a043a7210 */ /* 0x000fc60007f9e0ff */
[----:B------:R4:W-:Y:S04]  /*13b70*/  STL.64 [R1+0x1988], R48 ;  /* 0x0019883001007387 */ /* 0x0009e80000100a00 */
[----:B---3--:R3:W-:Y:S01]  /*13b80*/  STL [R1+0x2c0], R2 ;  /* 0x0002c00201007387 */ /* 0x0087e20000100800 */
[----:B----4-:R-:W-:Y:S02]  /*13b90*/  IADD3 R48, P5, PT, R4, R88, RZ ;  /* 0x0000005804307210 */ /* 0x010fe40007fbe0ff */
[----:B---3--:R-:W-:Y:S01]  /*13ba0*/  SHF.R.S32.HI R2, RZ, 0x1f, R4 ;  /* 0x0000001fff027819 */ /* 0x008fe20000011404 */
[----:B------:R0:W-:Y:S04]  /*13bb0*/  STL.64 [R1+0x1980], R92 ;  /* 0x0019805c01007387 */ /* 0x0001e80000100a00 */
[----:B------:R-:W-:-:S02]  /*13bc0*/  IMAD.X R59, R2, 0x1, R91, P4 ;  /* 0x00000001023b7824 */ /* 0x000fc400020e065b */
[----:B------:R-:W-:Y:S01]  /*13bd0*/  IMAD.X R49, R2, 0x1, R89, P5 ;  /* 0x0000000102317824 */ /* 0x000fe200028e0659 */
[----:B------:R-:W-:Y:S02]  /*13be0*/  PRMT R20, RZ, 0x7610, R20 ;  /* 0x00007610ff147816 */ /* 0x000fe40000000014 */
[----:B------:R3:W-:Y:S01]  /*13bf0*/  STL.64 [R1+0x1978], R58 ;  /* 0x0019783a01007387 */ /* 0x0007e20000100a00 */
[----:B------:R-:W-:-:S03]  /*13c00*/  PRMT R19, RZ, 0x7610, R19 ;  /* 0x00007610ff137816 */ /* 0x000fc60000000013 */
[----:B------:R4:W-:Y:S01]  /*13c10*/  STL.64 [R1+0x1970], R48 ;  /* 0x0019703001007387 */ /* 0x0009e20000100a00 */
[----:B0-----:R-:W-:Y:S01]  /*13c20*/  IADD3 R92, P3, PT, R4, R86, RZ ;  /* 0x00000056045c7210 */ /* 0x001fe20007f7e0ff */
[----:B-1----:R-:W-:Y:S02]  /*13c30*/  IMAD R3, R5, 0x54, RZ ;  /* 0x0000005405037824 */ /* 0x002fe400078e02ff */
[----:B------:R3:W2:Y:S01]  /*13c40*/  @P2 LDG.E.U8 R20, desc[UR8][R58.64] ;  /* 0x000000083a142981 */ /* 0x0006a2000c1e1100 */
[----:B------:R-:W-:Y:S01]  /*13c50*/  PRMT R17, RZ, 0x7610, R17 ;  /* 0x00007610ff117816 */ /* 0x000fe20000000011 */
[----:B------:R-:W-:Y:S01]  /*13c60*/  IMAD.X R93, R2, 0x1, R87, P3 ;  /* 0x00000001025d7824 */ /* 0x000fe200018e0657 */
[----:B------:R-:W-:Y:S01]  /*13c70*/  SHF.R.S32.HI R0, RZ, 0x1f, R3 ;  /* 0x0000001fff007819 */ /* 0x000fe20000011403 */
[----:B------:R4:W2:Y:S01]  /*13c80*/  @P2 LDG.E.U8 R19, desc[UR8][R48.64] ;  /* 0x0000000830132981 */ /* 0x0008a2000c1e1100 */
[----:B------:R-:W-:Y:S01]  /*13c90*/  PRMT R64, RZ, 0x7610, R64 ;  /* 0x00007610ff407816 */ /* 0x000fe20000000040 */
[----:B------:R-:W0:Y:S01]  /*13ca0*/  LDC R5, c[0x0][0x3c4] ;  /* 0x0000f100ff057b82 */ /* 0x000e220000000800 */
[----:B---3--:R-:W-:-:S02]  /*13cb0*/  IADD3 R58, P4, PT, R4, R84, RZ ;  /* 0x00000054043a7210 */ /* 0x008fc40007f9e0ff */
[----:B----4-:R-:W-:-:S03]  /*13cc0*/  IADD3 R48, P3, PT, R3, R90, RZ ;  /* 0x0000005a03307210 */ /* 0x010fc60007f7e0ff */
[----:B------:R-:W-:Y:S02]  /*13cd0*/  IMAD.X R59, R2, 0x1, R85, P4 ;  /* 0x00000001023b7824 */ /* 0x000fe400020e0655 */
[----:B------:R-:W-:-:S03]  /*13ce0*/  IMAD.X R49, R0, 0x1, R91, P3 ;  /* 0x0000000100317824 */ /* 0x000fc600018e065b */
[----:B------:R1:W3:Y:S01]  /*13cf0*/  @P2 LDG.E.U8 R17, desc[UR8][R58.64] ;  /* 0x000000083a112981 */ /* 0x0002e2000c1e1100 */
[----:B------:R-:W-:-:S03]  /*13d00*/  PRMT R63, RZ, 0x7610, R63 ;  /* 0x00007610ff3f7816 */ /* 0x000fc6000000003f */
[----:B------:R4:W3:Y:S01]  /*13d10*/  @P2 LDG.E.U8 R64, desc[UR8][R48.64] ;  /* 0x0000000830402981 */ /* 0x0008e2000c1e1100 */
[----:B------:R-:W-:Y:S02]  /*13d20*/  PRMT R18, RZ, 0x7610, R18 ;  /* 0x00007610ff127816 */ /* 0x000fe40000000012 */
[----:B------:R-:W-:-:S04]  /*13d30*/  PRMT R62, RZ, 0x7610, R62 ;  /* 0x00007610ff3e7816 */ /* 0x000fc8000000003e */
[----:B------:R0:W3:Y:S01]  /*13d40*/  @P2 LDG.E.U8 R18, desc[UR8][R92.64] ;  /* 0x000000085c122981 */ /* 0x0000e2000c1e1100 */
[----:B------:R-:W-:Y:S02]  /*13d50*/  PRMT R61, RZ, 0x7610, R61 ;  /* 0x00007610ff3d7816 */ /* 0x000fe4000000003d */
[----:B------:R-:W-:Y:S01]  /*13d60*/  PRMT R80, RZ, 0x7610, R80 ;  /* 0x00007610ff507816 */ /* 0x000fe20000000050 */
[----:B--2---:R2:W-:Y:S02]  /*13d70*/  STL [R1+0x2bc], R6 ;  /* 0x0002bc0601007387 */ /* 0x0045e40000100800 */
[----:B--2---:R-:W2:Y:S02]  /*13d80*/  LDC R6, c[0x0][0x3c4] ;  /* 0x0000f100ff067b82 */ /* 0x004ea40000000800 */
[----:B------:R-:W-:Y:S04]  /*13d90*/  STL.64 [R1+0x1968], R92 ;  /* 0x0019685c01007387 */ /* 0x000fe80000100a00 */
[----:B------:R1:W-:Y:S04]  /*13da0*/  STL.64 [R1+0x1960], R58 ;  /* 0x0019603a01007387 */ /* 0x0003e80000100a00 */
[----:B------:R4:W-:Y:S01]  /*13db0*/  STL.64 [R1+0x1958], R48 ;  /* 0x0019583001007387 */ /* 0x0009e20000100a00 */
[----:B-1----:R-:W-:-:S02]  /*13dc0*/  IADD3 R58, P3, PT, R3, R88, RZ ;  /* 0x00000058033a7210 */ /* 0x002fc40007f7e0ff */
[----:B----4-:R-:W-:-:S03]  /*13dd0*/  IADD3 R48, P4, PT, R3, R86, RZ ;  /* 0x0000005603307210 */ /* 0x010fc60007f9e0ff */
[----:B------:R-:W-:Y:S02]  /*13de0*/  IMAD.X R59, R0, 0x1, R89, P3 ;  /* 0x00000001003b7824 */ /* 0x000fe400018e0659 */
[----:B--2---:R-:W-:Y:S02]  /*13df0*/  IMAD R4, R6, 0x55, RZ ;  /* 0x0000005506047824 */ /* 0x004fe400078e02ff */
[----:B------:R-:W-:Y:S01]  /*13e00*/  IMAD.X R49, R0, 0x1, R87, P4 ;  /* 0x0000000100317824 */ /* 0x000fe200020e0657 */
[----:B------:R1:W-:Y:S04]  /*13e10*/  STL.64 [R1+0x1950], R58 ;  /* 0x0019503a01007387 */ /* 0x0003e80000100a00 */
[----:B------:R1:W2:Y:S01]  /*13e20*/  @P2 LDG.E.U8 R63, desc[UR8][R58.64] ;  /* 0x000000083a3f2981 */ /* 0x0002a2000c1e1100 */
[----:B------:R-:W-:-:S02]  /*13e30*/  SHF.R.S32.HI R2, RZ, 0x1f, R4 ;  /* 0x0000001fff027819 */ /* 0x000fc40000011404 */
[----:B0-----:R-:W-:Y:S01]  /*13e40*/  IADD3 R92, P4, PT, R4, R90, RZ ;  /* 0x0000005a045c7210 */ /* 0x001fe20007f9e0ff */
[----:B------:R0:W-:Y:S04]  /*13e50*/  STL.64 [R1+0x1948], R48 ;  /* 0x0019483001007387 */ /* 0x0001e80000100a00 */
[----:B------:R0:W4:Y:S01]  /*13e60*/  @P2 LDG.E.U8 R62, desc[UR8][R48.64] ;  /* 0x00000008303e2981 */ /* 0x000122000c1e1100 */
[----:B-1----:R-:W-:Y:S01]  /*13e70*/  IADD3 R58, P3, PT, R3, R84, RZ ;  /* 0x00000054033a7210 */ /* 0x002fe20007f7e0ff */
[----:B------:R-:W-:Y:S01]  /*13e80*/  IMAD.X R93, R2, 0x1, R91, P4 ;  /* 0x00000001025d7824 */ /* 0x000fe200020e065b */
[----:B------:R-:W-:-:S03]  /*13e90*/  PRMT R6, RZ, 0x7610, R6 ;  /* 0x00007610ff067816 */ /* 0x000fc60000000006 */
[----:B------:R-:W-:Y:S01]  /*13ea0*/  IMAD.X R59, R0, 0x1, R85, P3 ;  /* 0x00000001003b7824 */ /* 0x000fe200018e0655 */
[----:B0-----:R-:W-:Y:S01]  /*13eb0*/  IADD3 R48, P5, PT, R4, R88, RZ ;  /* 0x0000005804307210 */ /* 0x001fe20007fbe0ff */
        /* <DEDUP_REMOVED lines=86> */
[----:B------:R3:W-:Y:S01]  /*14420*/  STL [R1+0x18e8], R46 ;  /* 0x0018e82e01007387 */ /* 0x0007e20000100800 */
[----:B------:R-:W-:-:S03]  /*14430*/  PRMT R16, RZ, 0x7610, R16 ;  /* 0x00007610ff107816 */ /* 0x000fc60000000010 */
[----:B------:R1:W-:Y:S01]  /*14440*/  STL [R1+0x18ec], R5 ;  /* 0x0018ec0501007387 */ /* 0x0003e20000100800 */
[----:B---3--:R-:W-:-:S03]  /*14450*/  IADD3 R46, P3, PT, R3, R90, RZ ;  /* 0x0000005a032e7210 */ /* 0x008fc60007f7e0ff */
[----:B------:R-:W-:Y:S01]  /*14460*/  STL.64 [R1+0x18e0], R92 ;  /* 0x0018e05c01007387 */ /* 0x000fe20000100a00 */
[----:B-1----:R-:W1:Y:S01]  /*14470*/  LDC R5, c[0x0][0x3c4] ;  /* 0x0000f100ff057b82 */ /* 0x002e620000000800 */
[----:B------:R-:W-:Y:S01]  /*14480*/  IMAD.X R47, R0, 0x1, R91, P3 ;  /* 0x00000001002f7824 */ /* 0x000fe200018e065b */
[----:B------:R-:W-:Y:S01]  /*14490*/  PRMT R15, RZ, 0x7610, R15 ;  /* 0x00007610ff0f7816 */ /* 0x000fe2000000000f */
[----:B0-----:R-:W-:-:S03]  /*144a0*/  IMAD R4, R6, 0x5c, RZ ;  /* 0x0000005c06047824 */ /* 0x001fc600078e02ff */
[----:B------:R0:W3:Y:S01]  /*144b0*/  @P2 LDG.E.U8 R16, desc[UR8][R46.64] ;  /* 0x000000082e102981 */ /* 0x0000e2000c1e1100 */
[----:B------:R-:W-:Y:S01]  /*144c0*/  PRMT R14, RZ, 0x7610, R14 ;  /* 0x00007610ff0e7816 */ /* 0x000fe2000000000e */
[----:B------:R-:W4:Y:S02]  /*144d0*/  LDC R6, c[0x0][0x3c4] ;  /* 0x0000f100ff067b82 */ /* 0x000f240000000800 */
[----:B------:R0:W-:Y:S02]  /*144e0*/  STL [R1+0x2ac], R48 ;  /* 0x0002ac3001007387 */ /* 0x0001e40000100800 */
[----:B0-----:R-:W-:Y:S02]  /*144f0*/  IADD3 R48, P3, PT, R3, R88, RZ ;  /* 0x0000005803307210 */ /* 0x001fe40007f7e0ff */
[----:B------:R-:W-:Y:S02]  /*14500*/  SHF.R.S32.HI R2, RZ, 0x1f, R4 ;  /* 0x0000001fff027819 */ /* 0x000fe40000011404 */
[----:B------:R-:W-:-:S02]  /*14510*/  PRMT R13, RZ, 0x7610, R13 ;  /* 0x00007610ff0d7816 */ /* 0x000fc4000000000d */
[----:B------:R-:W-:Y:S02]  /*14520*/  PRMT R60, RZ, 0x7610, R60 ;  /* 0x00007610ff3c7816 */ /* 0x000fe4000000003c */
[----:B------:R-:W-:Y:S02]  /*14530*/  PRMT R59, RZ, 0x7610, R59 ;  /* 0x00007610ff3b7816 */ /* 0x000fe4000000003b */
[----:B------:R-:W-:Y:S01]  /*14540*/  PRMT R57, RZ, 0x7610, R57 ;  /* 0x00007610ff397816 */ /* 0x000fe20000000039 */
[----:B--2---:R0:W-:Y:S04]  /*14550*/  STL [R1+0x2b0], R49 ;  /* 0x0002b03101007387 */ /* 0x0041e80000100800 */
[----:B------:R2:W-:Y:S01]  /*14560*/  STL.64 [R1+0x18d8], R46 ;  /* 0x0018d82e01007387 */ /* 0x0005e20000100a00 */
[----:B0-----:R-:W-:Y:S01]  /*14570*/  IMAD.X R49, R0, 0x1, R89, P3 ;  /* 0x0000000100317824 */ /* 0x001fe200018e0659 */
[----:B------:R-:W-:-:S02]  /*14580*/  IADD3 R92, P3, PT, R3, R84, RZ ;  /* 0x00000054035c7210 */ /* 0x000fc40007f7e0ff */
[----:B--2---:R-:W-:Y:S02]  /*14590*/  IADD3 R46, P4, PT, R3, R86, RZ ;  /* 0x00000056032e7210 */ /* 0x004fe40007f9e0ff */
        /* <DEDUP_REMOVED lines=9> */
[----:B-1----:R-:W-:Y:S01]  /*14630*/  IADD3 R46, P5, PT, R4, R88, RZ ;  /* 0x00000058042e7210 */ /* 0x002fe20007fbe0ff */
[----:B------:R0:W-:Y:S01]  /*14640*/  STL.64 [R1+0x18c0], R92 ;  /* 0x0018c05c01007387 */ /* 0x0001e20000100a00 */
[----:B------:R-:W-:-:S03]  /*14650*/  IMAD R3, R5, 0x5d, RZ ;  /* 0x0000005d05037824 */ /* 0x000fc600078e02ff */
[----:B------:R-:W-:Y:S01]  /*14660*/  IMAD.X R47, R2, 0x1, R89, P5 ;  /* 0x00000001022f7824 */ /* 0x000fe200028e0659 */
[----:B------:R1:W-:Y:S04]  /*14670*/  STL.64 [R1+0x18b8], R48 ;  /* 0x0018b83001007387 */ /* 0x0003e80000100a00 */
[----:B------:R1:W2:Y:S01]  /*14680*/  @P2 LDG.E.U8 R60, desc[UR8][R48.64] ;  /* 0x00000008303c2981 */ /* 0x0002a2000c1e1100 */
        /* <DEDUP_REMOVED lines=29> */
[----:B-1----:R-:W1:Y:S03]  /*14860*/  LDC R5, c[0x0][0x3c4] ;  /* 0x0000f100ff057b82 */ /* 0x002e660000000800 */
[----:B---3--:R4:W-:Y:S04]  /*14870*/  STL [R1+0x94], R4 ;  /* 0x0000940401007387 */ /* 0x0089e80000100800 */
[----:B------:R-:W-:Y:S01]  /*14880*/  STL.64 [R1+0x1888], R46 ;  /* 0x0018882e01007387 */ /* 0x000fe20000100a00 */
[----:B----4-:R-:W-:-:S03]  /*14890*/  IMAD R4, R6, 0x5e, RZ ;  /* 0x0000005e06047824 */ /* 0x010fc600078e02ff */
[----:B------:R2:W-:Y:S02]  /*148a0*/  STL [R1+0x90], R2 ;  /* 0x0000900201007387 */ /* 0x0005e40000100800 */
[C---:B------:R-:W-:Y:S02]  /*148b0*/  IADD3 R48, P5, PT, R4.reuse, R88, RZ ;  /* 0x0000005804307210 */ /* 0x040fe40007fbe0ff */
[----:B0-----:R-:W-:Y:S02]  /*148c0*/  IADD3 R92, P4, PT, R4, R90, RZ ;  /* 0x0000005a045c7210 */ /* 0x001fe40007f9e0ff */
[----:B--2---:R-:W-:Y:S02]  /*148d0*/  SHF.R.S32.HI R2, RZ, 0x1f, R4 ;  /* 0x0000001fff027819 */ /* 0x004fe40000011404 */
[----:B------:R-:W-:Y:S02]  /*148e0*/  PRMT R6, RZ, 0x7610, R6 ;  /* 0x00007610ff067816 */ /* 0x000fe40000000006 */
[----:B------:R-:W-:Y:S01]  /*148f0*/  IADD3 R46, P3, PT, R3, R84, RZ ;  /* 0x00000054032e7210 */ /* 0x000fe20007f7e0ff */
[----:B------:R-:W-:-:S02]  /*14900*/  IMAD.X R49, R2, 0x1, R89, P5 ;  /* 0x0000000102317824 */ /* 0x000fc400028e0659 */
[----:B------:R-:W-:Y:S02]  /*14910*/  IMAD.X R93, R2, 0x1, R91, P4 ;  /* 0x00000001025d7824 */ /* 0x000fe400020e065b */
[----:B------:R-:W-:Y:S01]  /*14920*/  IMAD.X R47, R0, 0x1, R85, P3 ;  /* 0x00000001002f7824 */ /* 0x000fe200018e0655 */
[----:B------:R-:W2:Y:S04]  /*14930*/  @P2 LDG.E.U8 R6, desc[UR8][R48.64] ;  /* 0x0000000830062981 */ /* 0x000ea8000c1e1100 */
[----:B------:R0:W3:Y:S04]  /*14940*/  @P2 LDG.E.U8 R80, desc[UR8][R92.64] ;  /* 0x000000085c502981 */ /* 0x0000e8000c1e1100 */
[----:B------:R4:W-:Y:S04]  /*14950*/  STL.64 [R1+0x1880], R46 ;  /* 0x0018802e01007387 */ /* 0x0009e80000100a00 */
[----:B------:R-:W3:Y:S04]  /*14960*/  @P2 LDG.E.U8 R81, desc[UR8][R46.64] ;  /* 0x000000082e512981 */ /* 0x000ee8000c1e1100 */
[----:B----4-:R-:W4:Y:S04]  /*14970*/  LDL.LU.64 R46, [R1+0x25d8] ;  /* 0x0025d800012e7983 */ /* 0x010f280000300a00 */
[----:B------:R0:W-:Y:S01]  /*14980*/  STL.64 [R1+0x1878], R92 ;  /* 0x0018785c01007387 */ /* 0x0001e20000100a00 */
[----:B-1----:R-:W-:-:S03]  /*14990*/  IMAD R3, R5, 0x5f, RZ ;  /* 0x0000005f05037824 */ /* 0x002fc600078e02ff */
[----:B------:R1:W-:Y:S02]  /*149a0*/  STL.64 [R1+0x1870], R48 ;  /* 0x0018703001007387 */ /* 0x0003e40000100a00 */
[----:B------:R-:W-:Y:S02]  /*149b0*/  SHF.R.S32.HI R0, RZ, 0x1f, R3 ;  /* 0x0000001fff007819 */ /* 0x000fe40000011403 */
[----:B0-----:R-:W-:-:S05]  /*149c0*/  IADD3 R92, P3, PT, R4, R86, RZ ;  /* 0x00000056045c7210 */ /* 0x001fca0007f7e0ff */
[----:B------:R-:W-:Y:S01]  /*149d0*/  IMAD.X R93, R2, 0x1, R87, P3 ;  /* 0x00000001025d7824 */ /* 0x000fe200018e0657 */
[----:B-1----:R-:W-:Y:S02]  /*149e0*/  IADD3 R48, P3, PT, R3, R90, RZ ;  /* 0x0000005a03307210 */ /* 0x002fe40007f7e0ff */
[----:B------:R-:W-:-:S03]  /*149f0*/  PRMT R5, RZ, 0x7610, R5 ;  /* 0x00007610ff057816 */ /* 0x000fc60000000005 */
[----:B------:R-:W-:-:S05]  /*14a00*/  IMAD.X R49, R0, 0x1, R91, P3 ;  /* 0x0000000100317824 */ /* 0x000fca00018e065b */
[----:B------:R-:W4:Y:S04]  /*14a10*/  @P2 LDG.E.U8 R5, desc[UR8][R48.64] ;  /* 0x0000000830052981 */ /* 0x000f28000c1e1100 */
[----:B--2---:R0:W-:Y:S04]  /*14a20*/  STL [R1+0x190], R6 ;  /* 0x0001900601007387 */ /* 0x0041e80000100800 */
[----:B---3--:R1:W-:Y:S01]  /*14a30*/  STL [R1+0x194], R80 ;  /* 0x0001945001007387 */ /* 0x0083e20000100800 */
[----:B0-----:R-:W0:Y:S01]  /*14a40*/  LDC R6, c[0x0][0x3c4] ;  /* 0x0000f100ff067b82 */ /* 0x001e220000000800 */
[----:B-1----:R-:W-:-:S02]  /*14a50*/  IADD3 R80, P4, PT, R4, R84, RZ ;  /* 0x0000005404507210 */ /* 0x002fc40007f9e0ff */
[----:B------:R1:W-:Y:S01]  /*14a60*/  STL [R1+0x8c], R81 ;  /* 0x00008c5101007387 */ /* 0x0003e20000100800 */
[----:B----4-:R-:W-:Y:S02]  /*14a70*/  PRMT R47, RZ, 0x7610, R47 ;  /* 0x00007610ff2f7816 */ /* 0x010fe4000000002f */
[----:B-1----:R-:W-:Y:S01]  /*14a80*/  IMAD.X R81, R2, 0x1, R85, P4 ;  /* 0x0000000102517824 */ /* 0x002fe200020e0655 */
[----:B------:R-:W-:Y:S04]  /*14a90*/  STL.64 [R1+0x1868], R92 ;  /* 0x0018685c01007387 */ /* 0x000fe80000100a00 */
[----:B------:R1:W-:Y:S04]  /*14aa0*/  STL.64 [R1+0x1860], R80 ;  /* 0x0018605001007387 */ /* 0x0003e80000100a00 */
[----:B------:R1:W2:Y:S01]  /*14ab0*/  @P2 LDG.E.U8 R47, desc[UR8][R80.64] ;  /* 0x00000008502f2981 */ /* 0x0002a2000c1e1100 */
[----:B------:R-:W-:-:S02]  /*14ac0*/  PRMT R4, RZ, 0x7610, R4 ;  /* 0x00007610ff047816 */ /* 0x000fc40000000004 */
[----:B-1----:R-:W-:-:S05]  /*14ad0*/  IADD3 R80, P3, PT, R3, R88, RZ ;  /* 0x0000005803507210 */ /* 0x002fca0007f7e0ff */
[----:B------:R-:W-:-:S05]  /*14ae0*/  IMAD.X R81, R0, 0x1, R89, P3 ;  /* 0x0000000100517824 */ /* 0x000fca00018e0659 */
[----:B------:R-:W3:Y:S04]  /*14af0*/  @P2 LDG.E.U8 R4, desc[UR8][R80.64] ;  /* 0x0000000850042981 */ /* 0x000ee8000c1e1100 */
[----:B------:R1:W-:Y:S01]  /*14b00*/  STL.64 [R1+0x1858], R48 ;  /* 0x0018583001007387 */ /* 0x0003e20000100a00 */
[----:B------:R-:W-:Y:S02]  /*14b10*/  PRMT R2, RZ, 0x7610, R2 ;  /* 0x00007610ff027816 */ /* 0x000fe40000000002 */
[----:B------:R-:W-:Y:S02]  /*14b20*/  PRMT R83, RZ, 0x7610, R83 ;  /* 0x00007610ff537816 */ /* 0x000fe40000000053 */
[----:B-1----:R-:W-:-:S04]  /*14b30*/  IADD3 R48, P4, PT, R3, R86, RZ ;  /* 0x0000005603307210 */ /* 0x002fc80007f9e0ff */
[----:B------:R1:W4:Y:S01]  /*14b40*/  @P2 LDG.E.U8 R83, desc[UR8][R92.64] ;  /* 0x000000085c532981 */ /* 0x000322000c1e1100 */
[----:B------:R-:W-:-:S03]  /*14b50*/  IMAD.X R49, R0, 0x1, R87, P4 ;  /* 0x0000000100317824 */ /* 0x000fc600020e0657 */
[----:B------:R0:W-:Y:S04]  /*14b60*/  STL [R1+0x2a8], R5 ;  /* 0x0002a80501007387 */ /* 0x0001e80000100800 */
[----:B------:R-:W2:Y:S01]  /*14b70*/  @P2 LDG.E.U8 R2, desc[UR8][R48.64] ;  /* 0x0000000830022981 */ /* 0x000ea2000c1e1100 */
[----:B-1----:R-:W-:-:S03]  /*14b80*/  IADD3 R92, P3, PT, R3, R84, RZ ;  /* 0x00000054035c7210 */ /* 0x002fc60007f7e0ff */
[----:B------:R-:W-:Y:S02]  /*14b90*/  STL.64 [R1+0x1850], R80 ;  /* 0x0018505001007387 */ /* 0x000fe40000100a00 */
[----:B------:R-:W-:Y:S01]  /*14ba0*/  IMAD.X R93, R0, 0x1, R85, P3 ;  /* 0x00000001005d7824 */ /* 0x000fe200018e0655 */
[----:B0-----:R-:W0:Y:S01]  /*14bb0*/  LDC R5, c[0x0][0x3c4] ;  /* 0x0000f100ff057b82 */ /* 0x001e220000000800 */
[----:B---3--:R1:W-:Y:S02]  /*14bc0*/  STL [R1+0x2a4], R4 ;  /* 0x0002a40401007387 */ /* 0x0083e40000100800 */
[----:B-1----:R-:W-:Y:S01]  /*14bd0*/  IMAD R4, R6, 0x63, RZ ;  /* 0x0000006306047824 */ /* 0x002fe200078e02ff */
[----:B------:R-:W-:-:S06]  /*14be0*/  PRMT R6, RZ, 0x7610, R6 ;  /* 0x00007610ff067816 */ /* 0x000fcc0000000006 */
[----:B------:R1:W3:Y:S01]  /*14bf0*/  @P2 LDG.E.U8 R6, desc[UR8][R92.64] ;  /* 0x000000085c062981 */ /* 0x0002e2000c1e1100 */
[----:B------:R-:W-:-:S03]  /*14c00*/  IADD3 R80, P4, PT, R4, R90, RZ ;  /* 0x0000005a04507210 */ /* 0x000fc60007f9e0ff */
[----:B------:R0:W-:Y:S04]  /*14c10*/  STL.64 [R1+0x1848], R48 ;  /* 0x0018483001007387 */ /* 0x0001e80000100a00 */
[----:B--2---:R2:W-:Y:S01]  /*14c20*/  STL [R1+0x2a0], R2 ;  /* 0x0002a00201007387 */ /* 0x0045e20000100800 */
[----:B0-----:R-:W-:Y:S02]  /*14c30*/  IADD3 R48, P5, PT, R4, R88, RZ ;  /* 0x0000005804307210 */ /* 0x001fe40007fbe0ff */
[----:B--2---:R-:W-:Y:S01]  /*14c40*/  SHF.R.S32.HI R2, RZ, 0x1f, R4 ;  /* 0x0000001fff027819 */ /* 0x004fe20000011404 */
[----:B------:R1:W-:Y:S04]  /*14c50*/  STL.64 [R1+0x1840], R92 ;  /* 0x0018405c01007387 */ /* 0x0003e80000100a00 */
[----:B------:R-:W-:-:S02]  /*14c60*/  IMAD.X R81, R2, 0x1, R91, P4 ;  /* 0x0000000102517824 */ /* 0x000fc400020e065b */
[----:B------:R-:W-:Y:S01]  /*14c70*/  IMAD.X R49, R2, 0x1, R89, P5 ;  /* 0x0000000102317824 */ /* 0x000fe200028e0659 */
[----:B----4-:R-:W-:Y:S01]  /*14c80*/  STL [R1+0x18c], R83 ;  /* 0x00018c5301007387 */ /* 0x010fe20000100800 */
[----:B------:R-:W-:-:S03]  /*14c90*/  PRMT R12, RZ, 0x7610, R12 ;  /* 0x00007610ff0c7816 */ /* 0x000fc6000000000c */
[----:B------:R0:W-:Y:S01]  /*14ca0*/  STL.64 [R1+0x1830], R80 ;  /* 0x0018305001007387 */ /* 0x0001e20000100a00 */
[----:B------:R-:W-:-:S03]  /*14cb0*/  PRMT R11, RZ, 0x7610, R11 ;  /* 0x00007610ff0b7816 */ /* 0x000fc6000000000b */
[----:B------:R-:W-:Y:S01]  /*14cc0*/  STL [R1+0x188], R47 ;  /* 0x0001882f01007387 */ /* 0x000fe20000100800 */
[----:B-1----:R-:W-:-:S03]  /*14cd0*/  IADD3 R92, P3, PT, R4, R86, RZ ;  /* 0x00000056045c7210 */ /* 0x002fc60007f7e0ff */
[----:B------:R1:W-:Y:S01]  /*14ce0*/  STL.64 [R1+0x1828], R48 ;  /* 0x0018283001007387 */ /* 0x0003e20000100a00 */
[----:B------:R-:W-:Y:S02]  /*14cf0*/  IMAD R3, R5, 0x64, RZ ;  /* 0x0000006405037824 */ /* 0x000fe400078e02ff */
[----:B------:R-:W-:Y:S01]  /*14d00*/  IMAD.X R93, R2, 0x1, R87, P3 ;  /* 0x00000001025d7824 */ /* 0x000fe200018e0657 */
[----:B------:R0:W2:Y:S01]  /*14d10*/  @P2 LDG.E.U8 R12, desc[UR8][R80.64] ;  /* 0x00000008500c2981 */ /* 0x0000a2000c1e1100 */
[----:B------:R-:W-:Y:S01]  /*14d20*/  PRMT R9, RZ, 0x7610, R9 ;  /* 0x00007610ff097816 */ /* 0x000fe20000000009 */
[----:B------:R-:W4:Y:S01]  /*14d30*/  LDC R5, c[0x0][0x3c4] ;  /* 0x0000f100ff057b82 */ /* 0x000f220000000800 */
[----:B------:R-:W-:Y:S01]  /*14d40*/  SHF.R.S32.HI R0, RZ, 0x1f, R3 ;  /* 0x0000001fff007819 */ /* 0x000fe20000011403 */
[----:B------:R1:W2:Y:S01]  /*14d50*/  @P2 LDG.E.U8 R11, desc[UR8][R48.64] ;  /* 0x00000008300b2981 */ /* 0x0002a2000c1e1100 */
[----:B------:R-:W-:Y:S02]  /*14d60*/  PRMT R56, RZ, 0x7610, R56 ;  /* 0x00007610ff387816 */ /* 0x000fe40000000038 */
[----:B0-----:R-:W-:-:S02]  /*14d70*/  IADD3 R80, P4, PT, R4, R84, RZ ;  /* 0x0000005404507210 */ /* 0x001fc40007f9e0ff */
[----:B-1----:R-:W-:-:S03]  /*14d80*/  IADD3 R48, P3, PT, R3, R90, RZ ;  /* 0x0000005a03307210 */ /* 0x002fc60007f7e0ff */
[----:B------:R-:W-:Y:S02]  /*14d90*/  IMAD.X R81, R2, 0x1, R85, P4 ;  /* 0x0000000102517824 */ /* 0x000fe400020e0655 */
[----:B------:R-:W-:-:S03]  /*14da0*/  IMAD.X R49, R0, 0x1, R91, P3 ;  /* 0x0000000100317824 */ /* 0x000fc600018e065b */
[----:B------:R0:W2:Y:S04]  /*14db0*/  @P2 LDG.E.U8 R9, desc[UR8][R80.64] ;  /* 0x0000000850092981 */ /* 0x0000a8000c1e1100 */
[----:B------:R1:W2:Y:S01]  /*14dc0*/  @P2 LDG.E.U8 R56, desc[UR8][R48.64] ;  /* 0x0000000830382981 */ /* 0x0002a2000c1e1100 */
[----:B------:R-:W-:Y:S02]  /*14dd0*/  PRMT R10, RZ, 0x7610, R10 ;  /* 0x00007610ff0a7816 */ /* 0x000fe4000000000a */
[----:B------:R-:W-:Y:S02]  /*14de0*/  PRMT R54, RZ, 0x7610, R54 ;  /* 0x00007610ff367816 */ /* 0x000fe40000000036 */
[----:B------:R-:W-:Y:S02]  /*14df0*/  PRMT R55, RZ, 0x7610, R55 ;  /* 0x00007610ff377816 */ /* 0x000fe40000000037 */
[----:B------:R0:W2:Y:S01]  /*14e00*/  @P2 LDG.E.U8 R10, desc[UR8][R92.64] ;  /* 0x000000085c0a2981 */ /* 0x0000a2000c1e1100 */
[----:B------:R-:W-:-:S03]  /*14e10*/  PRMT R46, RZ, 0x7610, R46 ;  /* 0x00007610ff2e7816 */ /* 0x000fc6000000002e */
[----:B---3--:R3:W-:Y:S02]  /*14e20*/  STL [R1+0x29c], R6 ;  /* 0x00029c0601007387 */ /* 0x0087e40000100800 */
[----:B---3--:R-:W3:Y:S02]  /*14e30*/  LDC R6, c[0x0][0x3c4] ;  /* 0x0000f100ff067b82 */ /* 0x008ee40000000800 */
[----:B------:R-:W-:Y:S04]  /*14e40*/  STL.64 [R1+0x1820], R92 ;  /* 0x0018205c01007387 */ /* 0x000fe80000100a00 */
[----:B------:R0:W-:Y:S04]  /*14e50*/  STL.64 [R1+0x1818], R80 ;  /* 0x0018185001007387 */ /* 0x0001e80000100a00 */
[----:B------:R1:W-:Y:S01]  /*14e60*/  STL.64 [R1+0x1810], R48 ;  /* 0x0018103001007387 */ /* 0x0003e20000100a00 */
[----:B0-----:R-:W-:-:S02]  /*14e70*/  IADD3 R80, P3, PT, R3, R88, RZ ;  /* 0x0000005803507210 */ /* 0x001fc40007f7e0ff */
[----:B-1----:R-:W-:-:S03]  /*14e80*/  IADD3 R48, P4, PT, R3, R86, RZ ;  /* 0x0000005603307210 */ /* 0x002fc60007f9e0ff */
[----:B------:R-:W-:Y:S02]  /*14e90*/  IMAD.X R81, R0, 0x1, R89, P3 ;  /* 0x0000000100517824 */ /* 0x000fe400018e0659 */
[----:B---3--:R-:W-:Y:S02]  /*14ea0*/  IMAD R4, R6, 0x65, RZ ;  /* 0x0000006506047824 */ /* 0x008fe400078e02ff */
[C---:B------:R-:W-:Y:S01]  /*14eb0*/  IMAD.X R49, R0.reuse, 0x1, R87, P4 ;  /* 0x0000000100317824 */ /* 0x040fe200020e0657 */
[----:B------:R-:W-:Y:S01]  /*14ec0*/  STL.64 [R1+0x1808], R80 ;  /* 0x0018085001007387 */ /* 0x000fe20000100a00 */
[----:B------:R-:W-:Y:S02]  /*14ed0*/  IADD3 R92, P3, PT, R3, R84, RZ ;  /* 0x00000054035c7210 */ /* 0x000fe40007f7e0ff */
[----:B------:R-:W-:Y:S01]  /*14ee0*/  SHF.R.S32.HI R2, RZ, 0x1f, R4 ;  /* 0x0000001fff027819 */ /* 0x000fe20000011404 */
[----:B------:R0:W-:Y:S04]  /*14ef0*/  STL.64 [R1+0x1800], R48 ;  /* 0x0018003001007387 */ /* 0x0001e80000100a00 */
[----:B------:R0:W3:Y:S01]  /*14f00*/  @P2 LDG.E.U8 R54, desc[UR8][R48.64] ;  /* 0x0000000830362981 */ /* 0x0000e2000c1e1100 */
[----:B------:R-:W-:Y:S01]  /*14f10*/  IMAD.X R93, R0, 0x1, R85, P3 ;  /* 0x00000001005d7824 */ /* 0x000fe200018e0655 */
[----:B------:R-:W-:-:S02]  /*14f20*/  PRMT R3, RZ, 0x7610, R3 ;  /* 0x00007610ff037816 */ /* 0x000fc40000000003 */
[----:B------:R1:W2:Y:S01]  /*14f30*/  @P2 LDG.E.U8 R55, desc[UR8][R80.64] ;  /* 0x0000000850372981 */ /* 0x0002a2000c1e1100 */
[C---:B0-----:R-:W-:Y:S02]  /*14f40*/  IADD3 R48, P4, PT, R4.reuse, R90, RZ ;  /* 0x0000005a04307210 */ /* 0x041fe40007f9e0ff */
[----:B-1----:R-:W-:-:S03]  /*14f50*/  IADD3 R80, P3, PT, R4, R88, RZ ;  /* 0x0000005804507210 */ /* 0x002fc60007f7e0ff */
[C---:B------:R-:W-:Y:S01]  /*14f60*/  IMAD.X R49, R2.reuse, 0x1, R91, P4 ;  /* 0x0000000102317824 */ /* 0x040fe200020e065b */
[----:B------:R-:W-:Y:S01]  /*14f70*/  STL.64 [R1+0x17f8], R92 ;  /* 0x0017f85c01007387 */ /* 0x000fe20000100a00 */
[----:B------:R-:W-:Y:S01]  /*14f80*/  PRMT R0, RZ, 0x7610, R0 ;  /* 0x00007610ff007816 */ /* 0x000fe20000000000 */
[----:B------:R-:W-:Y:S02]  /*14f90*/  IMAD.X R81, R2, 0x1, R89, P3 ;  /* 0x0000000102517824 */ /* 0x000fe400018e0659 */
[----:B------:R0:W-:Y:S04]  /*14fa0*/  STL.64 [R1+0x17f0], R48 ;  /* 0x0017f03001007387 */ /* 0x0001e80000100a00 */
[----:B------:R0:W2:Y:S04]  /*14fb0*/  @P2 LDG.E.U8 R3, desc[UR8][R48.64] ;  /* 0x0000000830032981 */ /* 0x0000a8000c1e1100 */
[----:B------:R-:W3:Y:S01]  /*14fc0*/  @P2 LDG.E.U8 R0, desc[UR8][R80.64] ;  /* 0x0000000850002981 */ /* 0x000ee2000c1e1100 */
[----:B0-----:R-:W-:-:S05]  /*14fd0*/  IADD3 R48, P3, PT, R4, R86, RZ ;  /* 0x0000005604307210 */ /* 0x001fca0007f7e0ff */
[----:B------:R-:W-:-:S05]  /*14fe0*/  IMAD.X R49, R2, 0x1, R87, P3 ;  /* 0x0000000102317824 */ /* 0x000fca00018e0657 */
[----:B------:R-:W4:Y:S01]  /*14ff0*/  @P2 LDG.E.U8 R46, desc[UR8][R48.64] ;  /* 0x00000008302e2981 */ /* 0x000f22000c1e1100 */
[----:B------:R-:W-:-:S06]  /*15000*/  PRMT R53, RZ, 0x7610, R53 ;  /* 0x00007610ff357816 */ /* 0x000fcc0000000035 */
[----:B------:R0:W4:Y:S02]  /*15010*/  @P2 LDG.E.U8 R53, desc[UR8][R92.64] ;  /* 0x000000085c352981 */ /* 0x000124000c1e1100 */
[----:B0-----:R-:W-:-:S05]  /*15020*/  IADD3 R92, P3, PT, R4, R84, RZ ;  /* 0x00000054045c7210 */ /* 0x001fca0007f7e0ff */
[----:B------:R-:W-:Y:S01]  /*15030*/  IMAD.X R93, R2, 0x1, R85, P3 ;  /* 0x00000001025d7824 */ /* 0x000fe200018e0655 */
[----:B------:R-:W-:Y:S02]  /*15040*/  PRMT R4, RZ, 0x7610, R4 ;  /* 0x00007610ff047816 */ /* 0x000fe40000000004 */
[----:B------:R-:W-:Y:S01]  /*15050*/  PRMT R2, RZ, 0x7610, R2 ;  /* 0x00007610ff027816 */ /* 0x000fe20000000002 */
[----:B--2---:R4:W-:Y:S04]  /*15060*/  STL [R1+0x88], R3 ;  /* 0x0000880301007387 */ /* 0x0049e80000100800 */
[----:B------:R0:W-:Y:S04]  /*15070*/  STL.64 [R1+0x17e8], R80 ;  /* 0x0017e85001007387 */ /* 0x0001e80000100a00 */
[----:B---3--:R1:W-:Y:S01]  /*15080*/  STL [R1+0x84], R0 ;  /* 0x0000840001007387 */ /* 0x0083e20000100800 */
[----:B----4-:R-:W-:-:S03]  /*15090*/  IMAD R3, R5, 0x66, RZ ;  /* 0x0000006605037824 */ /* 0x010fc600078e02ff */
[----:B------:R2:W-:Y:S01]  /*150a0*/  STL.64 [R1+0x17e0], R48 ;  /* 0x0017e03001007387 */ /* 0x0005e20000100a00 */
[----:B------:R-:W3:Y:S01]  /*150b0*/  LDC R5, c[0x0][0x3c4] ;  /* 0x0000f100ff057b82 */ /* 0x000ee20000000800 */
[----:B0-----:R-:W-:Y:S02]  /*150c0*/  IADD3 R80, P4, PT, R3, R90, RZ ;  /* 0x0000005a03507210 */ /* 0x001fe40007f9e0ff */
[----:B-1----:R-:W-:Y:S01]  /*150d0*/  SHF.R.S32.HI R0, RZ, 0x1f, R3 ;  /* 0x0000001fff007819 */ /* 0x002fe20000011403 */
[----:B--2---:R-:W2:Y:S04]  /*150e0*/  LDL.LU.64 R48, [R1+0x25d0] ;  /* 0x0025d00001307983 */ /* 0x004ea80000300a00 */
[----:B------:R-:W-:Y:S04]  /*150f0*/  STL.64 [R1+0x17d8], R92 ;  /* 0x0017d85c01007387 */ /* 0x000fe80000100a00 */
[----:B------:R0:W-:Y:S01]  /*15100*/  STL [R1+0x80], R46 ;  /* 0x0000802e01007387 */ /* 0x0001e20000100800 */
[----:B------:R-:W-:-:S05]  /*15110*/  IMAD.X R81, R0, 0x1, R91, P4 ;  /* 0x0000000100517824 */ /* 0x000fca00020e065b */
[----:B------:R1:W4:Y:S01]  /*15120*/  @P2 LDG.E.U8 R4, desc[UR8][R80.64] ;  /* 0x0000000850042981 */ /* 0x000322000c1e1100 */
[----:B0-----:R-:W-:-:S05]  /*15130*/  IADD3 R46, P3, PT, R3, R88, RZ ;  /* 0x00000058032e7210 */ /* 0x001fca0007f7e0ff */
[----:B------:R-:W-:-:S05]  /*15140*/  IMAD.X R47, R0, 0x1, R89, P3 ;  /* 0x00000001002f7824 */ /* 0x000fca00018e0659 */
[----:B------:R-:W2:Y:S04]  /*15150*/  @P2 LDG.E.U8 R2, desc[UR8][R46.64] ;  /* 0x000000082e022981 */ /* 0x000ea8000c1e1100 */
[----:B------:R1:W-:Y:S01]  /*15160*/  STL.64 [R1+0x17d0], R80 ;  /* 0x0017d05001007387 */ /* 0x0003e20000100a00 */
[----:B------:R-:W-:Y:S02]  /*15170*/  PRMT R45, RZ, 0x7610, R45 ;  /* 0x00007610ff2d7816 */ /* 0x000fe4000000002d */
[----:B-1----:R-:W-:-:S05]  /*15180*/  IADD3 R80, P3, PT, R3, R86, RZ ;  /* 0x0000005603507210 */ /* 0x002fca0007f7e0ff */
[----:B------:R-:W-:Y:S01]  /*15190*/  IMAD.X R81, R0, 0x1, R87, P3 ;  /* 0x0000000100517824 */ /* 0x000fe200018e0657 */
[----:B------:R-:W-:-:S04]  /*151a0*/  PRMT R79, RZ, 0x7610, R79 ;  /* 0x00007610ff4f7816 */ /* 0x000fc8000000004f */
[----:B------:R0:W3:Y:S01]  /*151b0*/  @P2 LDG.E.U8 R45, desc[UR8][R80.64] ;  /* 0x00000008502d2981 */ /* 0x0000e2000c1e1100 */
[----:B------:R-:W-:-:S03]  /*151c0*/  PRMT R42, RZ, 0x7610, R42 ;  /* 0x00007610ff2a7816 */ /* 0x000fc6000000002a */
[----:B------:R1:W3:Y:S01]  /*151d0*/  @P2 LDG.E.U8 R79, desc[UR8][R92.64] ;  /* 0x000000085c4f2981 */ /* 0x0002e2000c1e1100 */
[----:B------:R-:W-:Y:S02]  /*151e0*/  PRMT R38, RZ, 0x7610, R38 ;  /* 0x00007610ff267816 */ /* 0x000fe40000000026 */
[----:B------:R-:W-:Y:S02]  /*151f0*/  PRMT R39, RZ, 0x7610, R39 ;  /* 0x00007610ff277816 */ /* 0x000fe40000000027 */
[----:B------:R-:W-:Y:S01]  /*15200*/  PRMT R41, RZ, 0x7610, R41 ;  /* 0x00007610ff297816 */ /* 0x000fe20000000029 */
[----:B----4-:R4:W-:Y:S04]  /*15210*/  STL [R1+0x184], R4 ;  /* 0x0001840401007387 */ /* 0x0109e80000100800 */
[----:B------:R0:W-:Y:S01]  /*15220*/  STL.64 [R1+0x17c8], R46 ;  /* 0x0017c82e01007387 */ /* 0x0001e20000100a00 */
[----:B----4-:R-:W4:Y:S03]  /*15230*/  LDC R4, c[0x0][0x3c4] ;  /* 0x0000f100ff047b82 */ /* 0x010f260000000800 */
[----:B--2---:R3:W-:Y:S01]  /*15240*/  STL [R1+0x180], R2 ;  /* 0x0001800201007387 */ /* 0x0047e20000100800 */
[----:B0-----:R-:W-:-:S03]  /*15250*/  IADD3 R46, P3, PT, R3, R84, RZ ;  /* 0x00000054032e7210 */ /* 0x001fc60007f7e0ff */
[----:B------:R0:W-:Y:S01]  /*15260*/  STL.64 [R1+0x17c0], R80 ;  /* 0x0017c05001007387 */ /* 0x0001e20000100a00 */
[----:B---3--:R-:W-:Y:S02]  /*15270*/  IMAD R2, R5, 0x67, RZ ;  /* 0x0000006705027824 */ /* 0x008fe400078e02ff */
[----:B------:R-:W-:-:S03]  /*15280*/  IMAD.X R47, R0, 0x1, R85, P3 ;  /* 0x00000001002f7824 */ /* 0x000fc600018e0655 */
[----:B------:R-:W-:Y:S02]  /*15290*/  SHF.R.S32.HI R0, RZ, 0x1f, R2 ;  /* 0x0000001fff007819 */ /* 0x000fe40000011402 */
[----:B0-----:R-:W-:Y:S01]  /*152a0*/  IADD3 R80, P4, PT, R2, R88, RZ ;  /* 0x0000005802507210 */ /* 0x001fe20007f9e0ff */
[----:B------:R0:W2:Y:S01]  /*152b0*/  @P2 LDG.E.U8 R42, desc[UR8][R46.64] ;  /* 0x000000082e2a2981 */ /* 0x0000a2000c1e1100 */
[----:B------:R-:W-:-:S03]  /*152c0*/  PRMT R3, RZ, 0x7610, R3 ;  /* 0x00007610ff037816 */ /* 0x000fc60000000003 */
[----:B------:R-:W-:Y:S01]  /*152d0*/  IMAD.X R81, R0, 0x1, R89, P4 ;  /* 0x0000000100517824 */ /* 0x000fe200020e0659 */
[----:B-1----:R-:W-:Y:S01]  /*152e0*/  IADD3 R92, P3, PT, R2, R90, RZ ;  /* 0x0000005a025c7210 */ /* 0x002fe20007f7e0ff */
[----:B------:R0:W-:Y:S04]  /*152f0*/  STL.64 [R1+0x17b8], R46 ;  /* 0x0017b82e01007387 */ /* 0x0001e80000100a00 */
[----:B------:R1:W3:Y:S01]  /*15300*/  @P2 LDG.E.U8 R3, desc[UR8][R80.64] ;  /* 0x0000000850032981 */ /* 0x0002e2000c1e1100 */
[----:B------:R-:W-:-:S05]  /*15310*/  IMAD.X R93, R0, 0x1, R91, P3 ;  /* 0x00000001005d7824 */ /* 0x000fca00018e065b */
[----:B------:R-:W2:Y:S01]  /*15320*/  @P2 LDG.E.U8 R39, desc[UR8][R92.64] ;  /* 0x000000085c272981 */ /* 0x000ea2000c1e1100 */
[----:B0-----:R-:W-:-:S05]  /*15330*/  IADD3 R46, P3, PT, R2, R86, RZ ;  /* 0x00000056022e7210 */ /* 0x001fca0007f7e0ff */
[----:B------:R-:W-:-:S05]  /*15340*/  IMAD.X R47, R0, 0x1, R87, P3 ;  /* 0x00000001002f7824 */ /* 0x000fca00018e0657 */
[----:B------:R-:W2:Y:S04]  /*15350*/  @P2 LDG.E.U8 R38, desc[UR8][R46.64] ;  /* 0x000000082e262981 */ /* 0x000ea8000c1e1100 */
[----:B------:R-:W-:Y:S04]  /*15360*/  STL.64 [R1+0x17b0], R92 ;  /* 0x0017b05c01007387 */ /* 0x000fe80000100a00 */
[----:B------:R1:W-:Y:S02]  /*15370*/  STL.64 [R1+0x17a8], R80 ;  /* 0x0017a85001007387 */ /* 0x0003e40000100a00 */
[----:B-1----:R-:W-:-:S05]  /*15380*/  IADD3 R80, P3, PT, R2, R84, RZ ;  /* 0x0000005402507210 */ /* 0x002fca0007f7e0ff */
[----:B------:R-:W-:-:S05]  /*15390*/  IMAD.X R81, R0, 0x1, R85, P3 ;  /* 0x0000000100517824 */ /* 0x000fca00018e0655 */
[----:B------:R0:W2:Y:S04]  /*153a0*/  @P2 LDG.E.U8 R41, desc[UR8][R80.64] ;  /* 0x0000000850292981 */ /* 0x0000a8000c1e1100 */
[----:B------:R-:W-:Y:S01]  /*153b0*/  STL [R1+0x7c], R79 ;  /* 0x00007c4f01007387 */ /* 0x000fe20000100800 */
        /* <DEDUP_REMOVED lines=9> */
[----:B---3--:R4:W-:Y:S02]  /*15450*/  STL [R1+0x294], R3 ;  /* 0x0002940301007387 */ /* 0x0089e40000100800 */
[----:B----4-:R-:W-:-:S02]  /*15460*/  IMAD R3, R4, 0x6b, RZ ;  /* 0x0000006b04037824 */ /* 0x010fc400078e02ff */
[----:B------:R-:W1:Y:S01]  /*15470*/  LDC R4, c[0x0][0x3c4] ;  /* 0x0000f100ff047b82 */ /* 0x000e620000000800 */
[----:B------:R3:W-:Y:S02]  /*15480*/  STL.64 [R1+0x17a0], R46 ;  /* 0x0017a02e01007387 */ /* 0x0007e40000100a00 */
[----:B------:R-:W-:Y:S02]  /*15490*/  SHF.R.S32.HI R2, RZ, 0x1f, R3 ;  /* 0x0000001fff027819 */ /* 0x000fe40000011403 */
[----:B--2---:R2:W-:Y:S01]  /*154a0*/  STL [R1+0x290], R38 ;  /* 0x0002902601007387 */ /* 0x0045e20000100800 */
[C---:B---3--:R-:W-:Y:S02]  /*154b0*/  IADD3 R46, P4, PT, R3.reuse, R90, RZ ;  /* 0x0000005a032e7210 */ /* 0x048fe40007f9e0ff */
[----:B--2---:R-:W-:Y:S01]  /*154c0*/  IADD3 R38, P3, PT, R3, R88, RZ ;  /* 0x0000005803267210 */ /* 0x004fe20007f7e0ff */
[----:B------:R2:W-:Y:S02]  /*154d0*/  STL [R1+0x298], R39 ;  /* 0x0002982701007387 */ /* 0x0005e40000100800 */
[----:B------:R-:W-:-:S02]  /*154e0*/  IMAD.X R47, R2, 0x1, R91, P4 ;  /* 0x00000001022f7824 */ /* 0x000fc400020e065b */
[----:B------:R-:W-:Y:S04]  /*154f0*/  STL [R1+0x17c], R45 ;  /* 0x00017c2d01007387 */ /* 0x000fe80000100800 */
[----:B------:R0:W-:Y:S01]  /*15500*/  STL.64 [R1+0x1798], R80 ;  /* 0x0017985001007387 */ /* 0x0001e20000100a00 */
[----:B--2---:R-:W-:-:S03]  /*15510*/  IMAD.X R39, R2, 0x1, R89, P3 ;  /* 0x0000000102277824 */ /* 0x004fc600018e0659 */
[----:B------:R-:W-:Y:S04]  /*15520*/  STL.64 [R1+0x1730], R46 ;  /* 0x0017302e01007387 */ /* 0x000fe80000100a00 */
[----:B------:R2:W-:Y:S01]  /*15530*/  STL [R1+0x178], R42 ;  /* 0x0001782a01007387 */ /* 0x0005e20000100800 */
[----:B0-----:R-:W-:-:S03]  /*15540*/  IADD3 R80, P3, PT, R3, R86, RZ ;  /* 0x0000005603507210 */ /* 0x001fc60007f7e0ff */
[----:B------:R0:W3:Y:S04]  /*15550*/  @P2 LDG.E.U8 R8, desc[UR8][R46.64] ;  /* 0x000000082e082981 */ /* 0x0000e8000c1e1100 */
[----:B------:R4:W-:Y:S01]  /*15560*/  STL.64 [R1+0x1728], R38 ;  /* 0x0017282601007387 */ /* 0x0009e20000100a00 */
[----:B------:R-:W-:Y:S01]  /*15570*/  IMAD.X R81, R2, 0x1, R87, P3 ;  /* 0x0000000102517824 */ /* 0x000fe200018e0657 */
[----:B--2---:R-:W2:Y:S02]  /*15580*/  LDC R42, c[0x0][0x3c4] ;  /* 0x0000f100ff2a7b82 */ /* 0x004ea40000000800 */
[----:B------:R4:W3:Y:S06]  /*15590*/  @P2 LDG.E.U8 R7, desc[UR8][R38.64] ;  /* 0x0000000826072981 */ /* 0x0008ec000c1e1100 */
[----:B0-----:R-:W0:Y:S01]  /*155a0*/  LDC R46, c[0x0][0x3c4] ;  /* 0x0000f100ff2e7b82 */ /* 0x001e220000000800 */
[----:B------:R1:W3:Y:S01]  /*155b0*/  @P2 LDG.E.U8 R6, desc[UR8][R80.64] ;  /* 0x0000000850062981 */ /* 0x0002e2000c1e1100 */
[----:B----4-:R-:W-:Y:S01]  /*155c0*/  IADD3 R38, P4, PT, R3, R84, RZ ;  /* 0x0000005403267210 */ /* 0x010fe20007f9e0ff */
[----:B-1----:R-:W-:-:S02]  /*155d0*/  IMAD R3, R4, 0x6c, RZ ;  /* 0x0000006c04037824 */ /* 0x002fc400078e02ff */
[----:B------:R1:W-:Y:S01]  /*155e0*/  STL.64 [R1+0x1720], R80 ;  /* 0x0017205001007387 */ /* 0x0003e20000100a00 */
[----:B------:R-:W-:Y:S02]  /*155f0*/  PRMT R43, RZ, 0x7610, R43 ;  /* 0x00007610ff2b7816 */ /* 0x000fe4000000002b */
[----:B------:R-:W4:Y:S01]  /*15600*/  LDC R47, c[0x0][0x3c4] ;  /* 0x0000f100ff2f7b82 */ /* 0x000f220000000800 */
[----:B------:R-:W-:Y:S01]  /*15610*/  SHF.R.S32.HI R0, RZ, 0x1f, R3 ;  /* 0x0000001fff007819 */ /* 0x000fe20000011403 */
[----:B------:R-:W-:Y:S01]  /*15620*/  IMAD.X R39, R2, 0x1, R85, P4 ;  /* 0x0000000102277824 */ /* 0x000fe200020e0655 */
[----:B-1----:R-:W-:-:S04]  /*15630*/  IADD3 R80, P3, PT, R3, R90, RZ ;  /* 0x0000005a03507210 */ /* 0x002fc80007f7e0ff */
[----:B------:R1:W-:Y:S01]  /*15640*/  STL.64 [R1+0x1718], R38 ;  /* 0x0017182601007387 */ /* 0x0003e20000100a00 */
[----:B------:R-:W-:-:S03]  /*15650*/  IMAD.X R81, R0, 0x1, R91, P3 ;  /* 0x0000000100517824 */ /* 0x000fc600018e065b */
[----:B------:R1:W3:Y:S04]  /*15660*/  @P2 LDG.E.U8 R5, desc[UR8][R38.64] ;  /* 0x0000000826052981 */ /* 0x0002e8000c1e1100 */
[----:B------:R0:W-:Y:S04]  /*15670*/  STL [R1+0x28c], R41 ;  /* 0x00028c2901007387 */ /* 0x0001e80000100800 */
[----:B------:R0:W-:Y:S01]  /*15680*/  STL.64 [R1+0x1710], R80 ;  /* 0x0017105001007387 */ /* 0x0001e20000100a00 */
[----:B-1----:R-:W-:-:S03]  /*15690*/  IADD3 R38, P4, PT, R3, R88, RZ ;  /* 0x0000005803267210 */ /* 0x002fc60007f9e0ff */
[----:B------:R1:W3:Y:S01]  /*156a0*/  @P2 LDG.E.U8 R52, desc[UR8][R80.64] ;  /* 0x0000000850342981 */ /* 0x0002e2000c1e1100 */
[----:B0-----:R-:W-:Y:S01]  /*156b0*/  IMAD R46, R46, 0x6d, RZ ;  /* 0x0000006d2e2e7824 */ /* 0x001fe200078e02ff */
[----:B------:R-:W0:Y:S01]  /*156c0*/  LDC R41, c[0x0][0x3c4] ;  /* 0x0000f100ff297b82 */ /* 0x000e220000000800 */
[----:B------:R-:W-:Y:S01]  /*156d0*/  IMAD.X R39, R0, 0x1, R89, P4 ;  /* 0x0000000100277824 */ /* 0x000fe200020e0659 */
[----:B-1----:R-:W-:-:S04]  /*156e0*/  IADD3 R80, P3, PT, R3, R86, RZ ;  /* 0x0000005603507210 */ /* 0x002fc80007f7e0ff */
[----:B------:R1:W-:Y:S01]  /*156f0*/  STL.64 [R1+0x1708], R38 ;  /* 0x0017082601007387 */ /* 0x0003e20000100a00 */
[----:B------:R-:W-:-:S03]  /*15700*/  IMAD.X R81, R0, 0x1, R87, P3 ;  /* 0x0000000100517824 */ /* 0x000fc600018e0657 */
[----:B------:R1:W3:Y:S01]  /*15710*/  @P2 LDG.E.U8 R51, desc[UR8][R38.64] ;  /* 0x0000000826332981 */ /* 0x0002e2000c1e1100 */
[----:B------:R-:W-:-:S03]  /*15720*/  SHF.R.S32.HI R45, RZ, 0x1f, R46 ;  /* 0x0000001fff2d7819 */ /* 0x000fc6000001142e */
[----:B------:R2:W-:Y:S04]  /*15730*/  STL.64 [R1+0x1700], R80 ;  /* 0x0017005001007387 */ /* 0x0005e80000100a00 */
[----:B------:R2:W3:Y:S01]  /*15740*/  @P2 LDG.E.U8 R50, desc[UR8][R80.64] ;  /* 0x0000000850322981 */ /* 0x0004e2000c1e1100 */
[----:B-1----:R-:W-:-:S05]  /*15750*/  IADD3 R38, P4, PT, R3, R84, RZ ;  /* 0x0000005403267210 */ /* 0x002fca0007f9e0ff */
[----:B------:R-:W-:Y:S01]  /*15760*/  IMAD.X R39, R0, 0x1, R85, P4 ;  /* 0x0000000100277824 */ /* 0x000fe200020e0655 */
[----:B--2---:R-:W-:Y:S02]  /*15770*/  IADD3 R80, P3, PT, R46, R90, RZ ;  /* 0x0000005a2e507210 */ /* 0x004fe40007f7e0ff */
[----:B------:R-:W-:Y:S02]  /*15780*/  PRMT R0, RZ, 0x7610, R0 ;  /* 0x00007610ff007816 */ /* 0x000fe40000000000 */
[----:B------:R1:W2:Y:S01]  /*15790*/  @P2 LDG.E.U8 R49, desc[UR8][R38.64] ;  /* 0x0000000826312981 */ /* 0x0002a2000c1e1100 */
[----:B------:R-:W-:-:S05]  /*157a0*/  IMAD.X R81, R45, 0x1, R91, P3 ;  /* 0x000000012d517824 */ /* 0x000fca00018e065b */
[----:B------:R0:W2:Y:S04]  /*157b0*/  @P2 LDG.E.U8 R0, desc[UR8][R80.64] ;  /* 0x0000000850002981 */ /* 0x0000a8000c1e1100 */
[----:B------:R1:W-:Y:S02]  /*157c0*/  STL.64 [R1+0x16f8], R38 ;  /* 0x0016f82601007387 */ /* 0x0003e40000100a00 */
[----:B-1----:R-:W-:-:S05]  /*157d0*/  IADD3 R38, P4, PT, R46, R88, RZ ;  /* 0x000000582e267210 */ /* 0x002fca0007f9e0ff */
[----:B------:R-:W-:-:S05]  /*157e0*/  IMAD.X R39, R45, 0x1, R89, P4 ;  /* 0x000000012d277824 */ /* 0x000fca00020e0659 */
[----:B------:R1:W3:Y:S01]  /*157f0*/  @P2 LDG.E.U8 R34, desc[UR8][R38.64] ;  /* 0x0000000826222981 */ /* 0x0002e2000c1e1100 */
[----:B0-----:R-:W-:-:S03]  /*15800*/  IMAD R41, R41, 0x73, RZ ;  /* 0x0000007329297824 */ /* 0x001fc600078e02ff */
[----:B------:R0:W-:Y:S02]  /*15810*/  STL.64 [R1+0x16f0], R80 ;  /* 0x0016f05001007387 */ /* 0x0001e40000100a00 */
[C---:B------:R-:W-:Y:S02]  /*15820*/  IADD3 R92, P3, PT, R41.reuse, R90, RZ ;  /* 0x0000005a295c7210 */ /* 0x040fe40007f7e0ff */
[----:B------:R-:W-:Y:S02]  /*15830*/  PRMT R4, RZ, 0x7610, R4 ;  /* 0x00007610ff047816 */ /* 0x000fe40000000004 */
[----:B------:R-:W-:Y:S02]  /*15840*/  PRMT R3, RZ, 0x7610, R3 ;  /* 0x00007610ff037816 */ /* 0x000fe40000000003 */
[----:B0-----:R-:W-:Y:S01]  /*15850*/  IADD3 R80, P4, PT, R41, R88, RZ ;  /* 0x0000005829507210 */ /* 0x001fe20007f9e0ff */
[----:B------:R-:W-:Y:S01]  /*15860*/  IMAD R42, R42, 0x7b, RZ ;  /* 0x0000007b2a2a7824 */ /* 0x000fe200078e02ff */
[----:B------:R-:W-:-:S02]  /*15870*/  PRMT R2, RZ, 0x7610, R2 ;  /* 0x00007610ff027816 */ /* 0x000fc40000000002 */
[----:B------:R-:W-:Y:S02]  /*15880*/  PRMT R31, RZ, 0x7610, R31 ;  /* 0x00007610ff1f7816 */ /* 0x000fe4000000001f */
[----:B------:R-:W-:Y:S02]  /*15890*/  PRMT R44, RZ, 0x7610, R44 ;  /* 0x00007610ff2c7816 */ /* 0x000fe4000000002c */
[----:B------:R-:W-:Y:S01]  /*158a0*/  PRMT R36, RZ, 0x7610, R36 ;  /* 0x00007610ff247816 */ /* 0x000fe20000000024 */
[----:B--2---:R0:W-:Y:S04]  /*158b0*/  STL [R1+0x78], R0 ;  /* 0x0000780001007387 */ /* 0x0041e80000100800 */
[----:B------:R1:W-:Y:S01]  /*158c0*/  STL.64 [R1+0x16e8], R38 ;  /* 0x0016e82601007387 */ /* 0x0003e20000100a00 */
[----:B0-----:R-:W-:-:S05]  /*158d0*/  SHF.R.S32.HI R0, RZ, 0x1f, R41 ;  /* 0x0000001fff007819 */ /* 0x001fca0000011429 */
[C---:B------:R-:W-:Y:S01]  /*158e0*/  IMAD.X R93, R0.reuse, 0x1, R91, P3 ;  /* 0x00000001005d7824 */ /* 0x040fe200018e065b */
[----:B-1----:R-:W-:Y:S01]  /*158f0*/  IADD3 R38, P3, PT, R41, R86, RZ ;  /* 0x0000005629267210 */ /* 0x002fe20007f7e0ff */
[----:B------:R-:W-:-:S03]  /*15900*/  IMAD.X R81, R0, 0x1, R89, P4 ;  /* 0x0000000100517824 */ /* 0x000fc600020e0659 */
[----:B------:R0:W-:Y:S01]  /*15910*/  STL.64 [R1+0x1630], R92 ;  /* 0x0016305c01007387 */ /* 0x0001e20000100a00 */
[----:B------:R-:W-:-:S03]  /*15920*/  IMAD.X R39, R0, 0x1, R87, P3 ;  /* 0x0000000100277824 */ /* 0x000fc600018e0657 */
[----:B------:R0:W2:Y:S04]  /*15930*/  @P2 LDG.E.U8 R4, desc[UR8][R92.64] ;  /* 0x000000085c042981 */ /* 0x0000a8000c1e1100 */
[----:B------:R1:W-:Y:S04]  /*15940*/  STL.64 [R1+0x1628], R80 ;  /* 0x0016285001007387 */ /* 0x0003e80000100a00 */
[----:B------:R1:W2:Y:S01]  /*15950*/  @P2 LDG.E.U8 R3, desc[UR8][R80.64] ;  /* 0x0000000850032981 */ /* 0x0002a2000c1e1100 */
[----:B0-----:R-:W-:-:S03]  /*15960*/  IADD3 R92, P3, PT, R41, R84, RZ ;  /* 0x00000054295c7210 */ /* 0x001fc60007f7e0ff */
[----:B------:R0:W-:Y:S01]  /*15970*/  STL.64 [R1+0x1620], R38 ;  /* 0x0016202601007387 */ /* 0x0001e20000100a00 */
[----:B------:R-:W-:Y:S01]  /*15980*/  SHF.R.S32.HI R41, RZ, 0x1f, R42 ;  /* 0x0000001fff297819 */ /* 0x000fe2000001142a */
[----:B------:R-:W-:Y:S02]  /*15990*/  IMAD.X R93, R0, 0x1, R85, P3 ;  /* 0x00000001005d7824 */ /* 0x000fe400018e0655 */
[----:B------:R0:W2:Y:S01]  /*159a0*/  @P2 LDG.E.U8 R2, desc[UR8][R38.64] ;  /* 0x0000000826022981 */ /* 0x0000a2000c1e1100 */
[----:B------:R-:W-:Y:S02]  /*159b0*/  PRMT R0, RZ, 0x7610, R0 ;  /* 0x00007610ff007816 */ /* 0x000fe40000000000 */
[C---:B-1----:R-:W-:Y:S01]  /*159c0*/  IADD3 R80, P4, PT, R42.reuse, R90, RZ ;  /* 0x0000005a2a507210 */ /* 0x042fe20007f9e0ff */
[----:B------:R1:W-:Y:S01]  /*159d0*/  STL.64 [R1+0x1618], R92 ;  /* 0x0016185c01007387 */ /* 0x0003e20000100a00 */
[----:B0-----:R-:W-:-:S03]  /*159e0*/  IADD3 R38, P3, PT, R42, R88, RZ ;  /* 0x000000582a267210 */ /* 0x001fc60007f7e0ff */
[C---:B------:R-:W-:Y:S01]  /*159f0*/  IMAD.X R81, R41.reuse, 0x1, R91, P4 ;  /* 0x0000000129517824 */ /* 0x040fe200020e065b */
[----:B------:R1:W2:Y:S01]  /*15a00*/  @P2 LDG.E.U8 R0, desc[UR8][R92.64] ;  /* 0x000000085c002981 */ /* 0x0002a2000c1e1100 */
[----:B------:R-:W-:-:S03]  /*15a10*/  IMAD.X R39, R41, 0x1, R89, P3 ;  /* 0x0000000129277824 */ /* 0x000fc600018e0659 */
[----:B------:R0:W-:Y:S04]  /*15a20*/  STL.64 [R1+0x1530], R80 ;  /* 0x0015305001007387 */ /* 0x0001e80000100a00 */
[----:B------:R0:W2:Y:S01]  /*15a30*/  @P2 LDG.E.U8 R44, desc[UR8][R80.64] ;  /* 0x00000008502c2981 */ /* 0x0000a2000c1e1100 */
[----:B-1----:R-:W-:-:S03]  /*15a40*/  IADD3 R92, P3, PT, R42, R86, RZ ;  /* 0x000000562a5c7210 */ /* 0x002fc60007f7e0ff */
[----:B---3--:R1:W-:Y:S02]  /*15a50*/  STL [R1+0x74], R34 ;  /* 0x0000742201007387 */ /* 0x0083e40000100800 */
[----:B------:R-:W-:Y:S02]  /*15a60*/  IMAD.X R93, R41, 0x1, R87, P3 ;  /* 0x00000001295d7824 */ /* 0x000fe400018e0657 */
[----:B------:R3:W-:Y:S04]  /*15a70*/  STL.64 [R1+0x1528], R38 ;  /* 0x0015282601007387 */ /* 0x0007e80000100a00 */
[----:B------:R3:W2:Y:S01]  /*15a80*/  @P2 LDG.E.U8 R43, desc[UR8][R38.64] ;  /* 0x00000008262b2981 */ /* 0x0006a2000c1e1100 */
[----:B0-----:R-:W-:Y:S01]  /*15a90*/  IADD3 R80, P4, PT, R42, R84, RZ ;  /* 0x000000542a507210 */ /* 0x001fe20007f9e0ff */
[----:B-1----:R-:W0:Y:S01]  /*15aa0*/  LDC R34, c[0x0][0x3c4] ;  /* 0x0000f100ff227b82 */ /* 0x002e220000000800 */
[----:B---3--:R-:W-:-:S05]  /*15ab0*/  IADD3 R38, P3, PT, R46, R86, RZ ;  /* 0x000000562e267210 */ /* 0x008fca0007f7e0ff */
[----:B------:R-:W-:Y:S01]  /*15ac0*/  IMAD.X R39, R45, 0x1, R87, P3 ;  /* 0x000000012d277824 */ /* 0x000fe200018e0657 */
[----:B------:R-:W-:-:S04]  /*15ad0*/  PRMT R42, RZ, 0x7610, R42 ;  /* 0x00007610ff2a7816 */ /* 0x000fc8000000002a */
[----:B------:R-:W3:Y:S04]  /*15ae0*/  @P2 LDG.E.U8 R31, desc[UR8][R38.64] ;  /* 0x00000008261f2981 */ /* 0x000ee8000c1e1100 */
[----:B------:R1:W-:Y:S04]  /*15af0*/  STL.64 [R1+0x1520], R92 ;  /* 0x0015205c01007387 */ /* 0x0003e80000100a00 */
[----:B------:R1:W2:Y:S02]  /*15b00*/  @P2 LDG.E.U8 R42, desc[UR8][R92.64] ;  /* 0x000000085c2a2981 */ /* 0x0002a4000c1e1100 */
[----:B-1----:R-:W-:-:S05]  /*15b10*/  IADD3 R92, P3, PT, R46, R84, RZ ;  /* 0x000000542e5c7210 */ /* 0x002fca0007f7e0ff */
[----:B------:R-:W-:-:S05]  /*15b20*/  IMAD.X R93, R45, 0x1, R85, P3 ;  /* 0x000000012d5d7824 */ /* 0x000fca00018e0655 */
[----:B------:R-:W2:Y:S01]  /*15b30*/  @P2 LDG.E.U8 R36, desc[UR8][R92.64] ;  /* 0x000000085c242981 */ /* 0x000ea2000c1e1100 */
[----:B------:R-:W-:Y:S02]  /*15b40*/  IMAD.X R81, R41, 0x1, R85, P4 ;  /* 0x0000000129517824 */ /* 0x000fe400020e0655 */
[----:B----4-:R-:W-:Y:S01]  /*15b50*/  IMAD R79, R47, 0x74, RZ ;  /* 0x000000742f4f7824 */ /* 0x010fe200078e02ff */
[----:B------:R-:W-:Y:S02]  /*15b60*/  PRMT R41, RZ, 0x7610, R41 ;  /* 0x00007610ff297816 */ /* 0x000fe40000000029 */
[----:B------:R-:W-:Y:S04]  /*15b70*/  STL.64 [R1+0x1518], R80 ;  /* 0x0015185001007387 */ /* 0x000fe80000100a00 */
[----:B------:R1:W-:Y:S01]  /*15b80*/  STL.64 [R1+0x16e0], R38 ;  /* 0x0016e02601007387 */ /* 0x0003e20000100a00 */
[----:B------:R-:W-:-:S03]  /*15b90*/  PRMT R48, RZ, 0x7610, R48 ;  /* 0x00007610ff307816 */ /* 0x000fc60000000030 */
[----:B------:R4:W2:Y:S01]  /*15ba0*/  @P2 LDG.E.U8 R41, desc[UR8][R80.64] ;  /* 0x0000000850292981 */ /* 0x0008a2000c1e1100 */
[C---:B-1----:R-:W-:Y:S02]  /*15bb0*/  IADD3 R38, P4, PT, R79.reuse, R90, RZ ;  /* 0x0000005a4f267210 */ /* 0x042fe40007f9e0ff */
[----:B----4-:R-:W-:Y:S02]  /*15bc0*/  IADD3 R80, P3, PT, R79, R88, RZ ;  /* 0x000000584f507210 */ /* 0x010fe40007f7e0ff */
[----:B------:R-:W-:Y:S02]  /*15bd0*/  PRMT R47, RZ, 0x7610, R47 ;  /* 0x00007610ff2f7816 */ /* 0x000fe4000000002f */
[----:B------:R-:W-:Y:S01]  /*15be0*/  PRMT R46, RZ, 0x7610, R46 ;  /* 0x00007610ff2e7816 */ /* 0x000fe2000000002e */
[----:B0-----:R-:W-:Y:S01]  /*15bf0*/  IMAD R34, R34, 0x7c, RZ ;  /* 0x0000007c22227824 */ /* 0x001fe200078e02ff */
[----:B------:R-:W-:Y:S01]  /*15c00*/  PRMT R82, RZ, 0x7610, R82 ;  /* 0x00007610ff527816 */ /* 0x000fe20000000052 */
[----:B---3--:R0:W-:Y:S02]  /*15c10*/  STL [R1+0x70], R31 ;  /* 0x0000701f01007387 */ /* 0x0081e40000100800 */
[----:B0-----:R-:W-:-:S02]  /*15c20*/  SHF.R.S32.HI R31, RZ, 0x1f, R79 ;  /* 0x0000001fff1f7819 */ /* 0x001fc4000001144f */
[----:B------:R0:W-:Y:S03]  /*15c30*/  STL.64 [R1+0x16d8], R92 ;  /* 0x0016d85c01007387 */ /* 0x0001e60000100a00 */
[C---:B------:R-:W-:Y:S02]  /*15c40*/  IMAD.X R39, R31.reuse, 0x1, R91, P4 ;  /* 0x000000011f277824 */ /* 0x040fe400020e065b */
[----:B------:R-:W-:-:S03]  /*15c50*/  IMAD.X R81, R31, 0x1, R89, P3 ;  /* 0x000000011f517824 */ /* 0x000fc600018e0659 */
[----:B------:R1:W3:Y:S04]  /*15c60*/  @P2 LDG.E.U8 R48, desc[UR8][R38.64] ;  /* 0x0000000826302981 */ /* 0x0002e8000c1e1100 */
[----:B0-----:R-:W4:Y:S04]  /*15c70*/  LDL.LU R93, [R1+0x25c8] ;  /* 0x0025c800015d7983 */ /* 0x001f280000300800 */
[----:B------:R1:W-:Y:S04]  /*15c80*/  STL.64 [R1+0x1610], R38 ;  /* 0x0016102601007387 */ /* 0x0003e80000100a00 */
[----:B------:R0:W-:Y:S04]  /*15c90*/  STL.64 [R1+0x1608], R80 ;  /* 0x0016085001007387 */ /* 0x0001e80000100a00 */
[----:B------:R0:W3:Y:S01]  /*15ca0*/  @P2 LDG.E.U8 R47, desc[UR8][R80.64] ;  /* 0x00000008502f2981 */ /* 0x0000e2000c1e1100 */
[----:B-1----:R-:W-:-:S03]  /*15cb0*/  IADD3 R38, P3, PT, R79, R86, RZ ;  /* 0x000000564f267210 */ /* 0x002fc60007f7e0ff */
[----:B--2---:R1:W-:Y:S02]  /*15cc0*/  STL [R1+0x6c], R36 ;  /* 0x00006c2401007387 */ /* 0x0043e40000100800 */
[----:B------:R-:W-:Y:S01]  /*15cd0*/  IMAD.X R39, R31, 0x1, R87, P3 ;  /* 0x000000011f277824 */ /* 0x000fe200018e0657 */
[----:B0-----:R-:W-:Y:S02]  /*15ce0*/  IADD3 R80, P4, PT, R79, R84, RZ ;  /* 0x000000544f507210 */ /* 0x001fe40007f9e0ff */
[----:B------:R-:W-:Y:S02]  /*15cf0*/  SHF.R.S32.HI R79, RZ, 0x1f, R34 ;  /* 0x0000001fff4f7819 */ /* 0x000fe40000011422 */
[----:B------:R0:W-:Y:S01]  /*15d00*/  STL.64 [R1+0x1600], R38 ;  /* 0x0016002601007387 */ /* 0x0001e20000100a00 */
[----:B------:R-:W-:Y:S01]  /*15d10*/  PRMT R45, RZ, 0x7610, R45 ;  /* 0x00007610ff2d7816 */ /* 0x000fe2000000002d */
[----:B-1----:R-:W1:Y:S02]  /*15d20*/  LDC R36, c[0x0][0x3c4] ;  /* 0x0000f100ff247b82 */ /* 0x002e640000000800 */
[----:B------:R0:W2:Y:S01]  /*15d30*/  @P2 LDG.E.U8 R46, desc[UR8][R38.64] ;  /* 0x00000008262e2981 */ /* 0x0000a2000c1e1100 */
[----:B------:R-:W-:Y:S01]  /*15d40*/  IMAD.X R81, R31, 0x1, R85, P4 ;  /* 0x000000011f517824 */ /* 0x000fe200020e0655 */
[----:B0-----:R-:W-:-:S04]  /*15d50*/  IADD3 R38, P3, PT, R34, R90, RZ ;  /* 0x0000005a22267210 */ /* 0x001fc80007f7e0ff */
[----:B------:R0:W2:Y:S01]  /*15d60*/  @P2 LDG.E.U8 R45, desc[UR8][R80.64] ;  /* 0x00000008502d2981 */ /* 0x0000a2000c1e1100 */
[----:B------:R-:W-:Y:S01]  /*15d70*/  PRMT R35, RZ, 0x7610, R35 ;  /* 0x00007610ff237816 */ /* 0x000fe20000000023 */
[----:B------:R-:W1:Y:S01]  /*15d80*/  LDC R31, c[0x0][0x3c4] ;  /* 0x0000f100ff1f7b82 */ /* 0x000e620000000800 */
[----:B------:R-:W-:Y:S01]  /*15d90*/  IMAD.X R39, R79, 0x1, R91, P3 ;  /* 0x000000014f277824 */ /* 0x000fe200018e065b */
[----:B------:R-:W-:Y:S04]  /*15da0*/  STL.64 [R1+0x15f8], R80 ;  /* 0x0015f85001007387 */ /* 0x000fe80000100a00 */
[----:B------:R-:W2:Y:S04]  /*15db0*/  @P2 LDG.E.U8 R82, desc[UR8][R38.64] ;  /* 0x0000000826522981 */ /* 0x000ea8000c1e1100 */
[----:B------:R0:W-:Y:S04]  /*15dc0*/  STL.64 [R1+0x1510], R38 ;  /* 0x0015102601007387 */ /* 0x0001e80000100a00 */
[----:B0-----:R-:W3:Y:S01]  /*15dd0*/  LDL.LU.64 R38, [R1+0x25c0] ;  /* 0x0025c00001267983 */ /* 0x001ee20000300a00 */
[----:B------:R-:W-:-:S05]  /*15de0*/  IADD3 R80, P4, PT, R34, R88, RZ ;  /* 0x0000005822507210 */ /* 0x000fca0007f9e0ff */
[----:B------:R-:W-:-:S05]  /*15df0*/  IMAD.X R81, R79, 0x1, R89, P4 ;  /* 0x000000014f517824 */ /* 0x000fca00020e0659 */
[----:B------:R-:W4:Y:S04]  /*15e00*/  @P2 LDG.E.U8 R35, desc[UR8][R80.64] ;  /* 0x0000000850232981 */ /* 0x000f28000c1e1100 */
[----:B--2---:R0:W-:Y:S02]  /*15e10*/  STL [R1+0x58], R82 ;  /* 0x0000585201007387 */ /* 0x0041e40000100800 */
[----:B0-----:R-:W-:-:S05]  /*15e20*/  IADD3 R82, P3, PT, R34, R86, RZ ;  /* 0x0000005622527210 */ /* 0x001fca0007f7e0ff */
[----:B------:R-:W-:Y:S01]  /*15e30*/  IMAD.X R83, R79, 0x1, R87, P3 ;  /* 0x000000014f537824 */ /* 0x000fe200018e0657 */
[----:B---3--:R-:W-:-:S06]  /*15e40*/  PRMT R39, RZ, 0x7610, R39 ;  /* 0x00007610ff277816 */ /* 0x008fcc0000000027 */
[----:B------:R0:W2:Y:S01]  /*15e50*/  @P2 LDG.E.U8 R39, desc[UR8][R82.64] ;  /* 0x0000000852272981 */ /* 0x0000a2000c1e1100 */
[----:B------:R-:W-:Y:S01]  /*15e60*/  IADD3 R34, P4, PT, R34, R84, RZ ;  /* 0x0000005422227210 */ /* 0x000fe20007f9e0ff */
[----:B-1----:R-:W-:Y:S02]  /*15e70*/  IMAD R36, R36, 0x6e, RZ ;  /* 0x0000006e24247824 */ /* 0x002fe400078e02ff */
[----:B------:R1:W-:Y:S01]  /*15e80*/  STL.64 [R1+0x1508], R80 ;  /* 0x0015085001007387 */ /* 0x0003e20000100a00 */
[----:B------:R-:W-:-:S03]  /*15e90*/  PRMT R33, RZ, 0x7610, R33 ;  /* 0x00007610ff217816 */ /* 0x000fc60000000021 */
[----:B-1----:R-:W3:Y:S01]  /*15ea0*/  LDL.LU R81, [R1+0x25b8] ;  /* 0x0025b80001517983 */ /* 0x002ee20000300800 */
[----:B------:R-:W-:Y:S02]  /*15eb0*/  PRMT R30, RZ, 0x7610, R30 ;  /* 0x00007610ff1e7816 */ /* 0x000fe4000000001e */
[----:B------:R-:W-:Y:S01]  /*15ec0*/  PRMT R32, RZ, 0x7610, R32 ;  /* 0x00007610ff207816 */ /* 0x000fe20000000020 */
[----:B----4-:R1:W-:Y:S01]  /*15ed0*/  STL [R1+0x54], R35 ;  /* 0x0000542301007387 */ /* 0x0103e20000100800 */
[----:B------:R-:W-:Y:S01]  /*15ee0*/  IMAD R92, R31, 0x75, RZ ;  /* 0x000000751f5c7824 */ /* 0x000fe200078e02ff */
[----:B------:R-:W-:Y:S01]  /*15ef0*/  PRMT R93, RZ, 0x7610, R93 ;  /* 0x00007610ff5d7816 */ /* 0x000fe2000000005d */
[----:B------:R-:W4:Y:S01]  /*15f00*/  LDC R80, c[0x0][0x3c4] ;  /* 0x0000f100ff507b82 */ /* 0x000f220000000800 */
[----:B------:R0:W-:Y:S01]  /*15f10*/  STL.64 [R1+0x1500], R82 ;  /* 0x0015005201007387 */ /* 0x0001e20000100a00 */
[----:B-1----:R-:W-:-:S05]  /*15f20*/  IMAD.X R35, R79, 0x1, R85, P4 ;  /* 0x000000014f237824 */ /* 0x002fca00020e0655 */
[----:B------:R1:W3:Y:S01]  /*15f30*/  @P2 LDG.E.U8 R33, desc[UR8][R34.64] ;  /* 0x0000000822212981 */ /* 0x0002e2000c1e1100 */
[----:B0-----:R-:W-:-:S03]  /*15f40*/  IADD3 R82, P3, PT, R36, R90, RZ ;  /* 0x0000005a24527210 */ /* 0x001fc60007f7e0ff */
[----:B--2---:R0:W-:Y:S04]  /*15f50*/  STL [R1+0x50], R39 ;  /* 0x0000502701007387 */ /* 0x0041e80000100800 */
[----:B------:R1:W-:Y:S01]  /*15f60*/  STL.64 [R1+0x14f8], R34 ;  /* 0x0014f82201007387 */ /* 0x0003e20000100a00 */
[----:B0-----:R-:W-:Y:S02]  /*15f70*/  SHF.R.S32.HI R39, RZ, 0x1f, R36 ;  /* 0x0000001fff277819 */ /* 0x001fe40000011424 */
[----:B-1----:R-:W-:-:S03]  /*15f80*/  IADD3 R34, P4, PT, R36, R88, RZ ;  /* 0x0000005824227210 */ /* 0x002fc60007f9e0ff */
[C---:B------:R-:W-:Y:S02]  /*15f90*/  IMAD.X R83, R39.reuse, 0x1, R91, P3 ;  /* 0x0000000127537824 */ /* 0x040fe400018e065b */
[----:B------:R-:W-:-:S03]  /*15fa0*/  IMAD.X R35, R39, 0x1, R89, P4 ;  /* 0x0000000127237824 */ /* 0x000fc600020e0659 */
[----:B------:R-:W2:Y:S04]  /*15fb0*/  @P2 LDG.E.U8 R30, desc[UR8][R82.64] ;  /* 0x00000008521e2981 */ /* 0x000ea8000c1e1100 */
[----:B------:R-:W3:Y:S04]  /*15fc0*/  @P2 LDG.E.U8 R32, desc[UR8][R34.64] ;  /* 0x0000000822202981 */ /* 0x000ee8000c1e1100 */
[----:B------:R0:W-:Y:S04]  /*15fd0*/  STL.64 [R1+0x16d0], R82 ;  /* 0x0016d05201007387 */ /* 0x0001e80000100a00 */
[----:B0-----:R-:W4:Y:S01]  /*15fe0*/  LDL.LU.64 R82, [R1+0x25b0] ;  /* 0x0025b00001527983 */ /* 0x001f220000300a00 */
[----:B------:R-:W-:-:S03]  /*15ff0*/  SHF.R.S32.HI R79, RZ, 0x1f, R92 ;  /* 0x0000001fff4f7819 */ /* 0x000fc6000001145c */
[----:B--2---:R0:W-:Y:S04]  /*16000*/  STL [R1+0x174], R30 ;  /* 0x0001741e01007387 */ /* 0x0041e80000100800 */
[----:B------:R-:W-:Y:S04]  /*16010*/  STL.64 [R1+0x16c8], R34 ;  /* 0x0016c82201007387 */ /* 0x000fe80000100a00 */
[----:B---3--:R1:W-:Y:S01]  /*16020*/  STL [R1+0x170], R32 ;  /* 0x0001702001007387 */ /* 0x0083e20000100800 */
[----:B0-----:R-:W-:-:S03]  /*16030*/  IADD3 R30, P3, PT, R36, R86, RZ ;  /* 0x00000056241e7210 */ /* 0x001fc60007f7e0ff */
[----:B------:R0:W-:Y:S01]  /*16040*/  STL [R1+0x4c], R33 ;  /* 0x00004c2101007387 */ /* 0x0001e20000100800 */
[----:B-1----:R-:W-:Y:S02]  /*16050*/  IADD3 R32, P4, PT, R92, R90, RZ ;  /* 0x0000005a5c207210 */ /* 0x002fe40007f9e0ff */
[----:B----4-:R-:W-:Y:S01]  /*16060*/  PRMT R82, RZ, 0x7610, R82 ;  /* 0x00007610ff527816 */ /* 0x010fe20000000052 */
[----:B------:R-:W-:Y:S01]  /*16070*/  IMAD.X R31, R39, 0x1, R87, P3 ;  /* 0x00000001271f7824 */ /* 0x000fe200018e0657 */
[----:B------:R-:W-:Y:S01]  /*16080*/  PRMT R83, RZ, 0x7610, R83 ;  /* 0x00007610ff537816 */ /* 0x000fe20000000053 */
[----:B0-----:R-:W-:-:S05]  /*16090*/  IMAD.X R33, R79, 0x1, R91, P4 ;  /* 0x000000014f217824 */ /* 0x001fca00020e065b */
[----:B------:R-:W2:Y:S04]  /*160a0*/  @P2 LDG.E.U8 R82, desc[UR8][R32.64] ;  /* 0x0000000820522981 */ /* 0x000ea8000c1e1100 */
[----:B------:R-:W3:Y:S01]  /*160b0*/  @P2 LDG.E.U8 R83, desc[UR8][R30.64] ;  /* 0x000000081e532981 */ /* 0x000ee2000c1e1100 */
[----:B------:R-:W-:-:S03]  /*160c0*/  IADD3 R34, P3, PT, R92, R88, RZ ;  /* 0x000000585c227210 */ /* 0x000fc60007f7e0ff */
[----:B------:R0:W-:Y:S02]  /*160d0*/  STL.64 [R1+0x16c0], R30 ;  /* 0x0016c01e01007387 */ /* 0x0001e40000100a00 */
[----:B------:R-:W-:-:S05]  /*160e0*/  IMAD.X R35, R79, 0x1, R89, P3 ;  /* 0x000000014f237824 */ /* 0x000fca00018e0659 */
[----:B------:R-:W4:Y:S04]  /*160f0*/  @P2 LDG.E.U8 R93, desc[UR8][R34.64] ;  /* 0x00000008225d2981 */ /* 0x000f28000c1e1100 */
[----:B0-----:R-:W4:Y:S04]  /*16100*/  LDL.LU.64 R30, [R1+0x25a8] ;  /* 0x0025a800011e7983 */ /* 0x001f280000300a00 */
[----:B------:R0:W-:Y:S04]  /*16110*/  STL.64 [R1+0x15f0], R32 ;  /* 0x0015f02001007387 */ /* 0x0001e80000100a00 */
[----:B0-----:R-:W4:Y:S04]  /*16120*/  LDL.LU.64 R32, [R1+0x25a0] ;  /* 0x0025a00001207983 */ /* 0x001f280000300a00 */
[----:B--2---:R-:W-:Y:S04]  /*16130*/  STL [R1+0x68], R82 ;  /* 0x0000685201007387 */ /* 0x004fe80000100800 */
[----:B---3--:R-:W-:Y:S04]  /*16140*/  STL [R1+0x16c], R83 ;  /* 0x00016c5301007387 */ /* 0x008fe80000100800 */
[----:B------:R0:W-:Y:S04]  /*16150*/  STL.64 [R1+0x15e8], R34 ;  /* 0x0015e82201007387 */ /* 0x0001e80000100a00 */
[----:B0-----:R-:W2:Y:S01]  /*16160*/  LDL.LU.64 R34, [R1+0x2598] ;  /* 0x0025980001227983 */ /* 0x001ea20000300a00 */
[----:B------:R-:W-:-:S02]  /*16170*/  IADD3 R82, P3, PT, R92, R86, RZ ;  /* 0x000000565c527210 */ /* 0x000fc40007f7e0ff */
[----:B------:R-:W-:Y:S01]  /*16180*/  PRMT R38, RZ, 0x7610, R38 ;  /* 0x00007610ff267816 */ /* 0x000fe20000000026 */
[----:B------:R-:W-:Y:S01]  /*16190*/  IMAD R80, R80, 0x7d, RZ ;  /* 0x0000007d50507824 */ /* 0x000fe200078e02ff */
[----:B------:R-:W-:Y:S01]  /*161a0*/  IADD3 R92, P4, PT, R92, R84, RZ ;  /* 0x000000545c5c7210 */ /* 0x000fe20007f9e0ff */
[C---:B------:R-:W-:Y:S01]  /*161b0*/  IMAD.X R83, R79.reuse, 0x1, R87, P3 ;  /* 0x000000014f537824 */ /* 0x040fe200018e0657 */
[----:B----4-:R0:W-:Y:S04]  /*161c0*/  STL [R1+0x64], R93 ;  /* 0x0000645d01007387 */ /* 0x0101e80000100800 */
[----:B------:R1:W-:Y:S04]  /*161d0*/  STL.64 [R1+0x15e0], R82 ;  /* 0x0015e05201007387 */ /* 0x0003e80000100a00 */
[----:B------:R1:W3:Y:S01]  /*161e0*/  @P2 LDG.E.U8 R38, desc[UR8][R82.64] ;  /* 0x0000000852262981 */ /* 0x0002e2000c1e1100 */
[----:B0-----:R-:W-:Y:S01]  /*161f0*/  IMAD.X R93, R79, 0x1, R85, P4 ;  /* 0x000000014f5d7824 */ /* 0x001fe200020e0655 */
[----:B------:R-:W-:-:S02]  /*16200*/  SHF.R.S32.HI R79, RZ, 0x1f, R80 ;  /* 0x0000001fff4f7819 */ /* 0x000fc40000011450 */
[----:B------:R-:W-:Y:S02]  /*16210*/  PRMT R78, RZ, 0x7610, R78 ;  /* 0x00007610ff4e7816 */ /* 0x000fe4000000004e */
[----:B-1----:R-:W-:-:S05]  /*16220*/  IADD3 R82, P3, PT, R80, R90, RZ ;  /* 0x0000005a50527210 */ /* 0x002fca0007f7e0ff */
[----:B------:R-:W-:-:S05]  /*16230*/  IMAD.X R83, R79, 0x1, R91, P3 ;  /* 0x000000014f537824 */ /* 0x000fca00018e065b */
[----:B------:R-:W4:Y:S01]  /*16240*/  @P2 LDG.E.U8 R78, desc[UR8][R82.64] ;  /* 0x00000008524e2981 */ /* 0x000f22000c1e1100 */
[----:B--2---:R-:W-:-:S06]  /*16250*/  PRMT R34, RZ, 0x7610, R34 ;  /* 0x00007610ff227816 */ /* 0x004fcc0000000022 */
[----:B------:R0:W2:Y:S04]  /*16260*/  @P2 LDG.E.U8 R34, desc[UR8][R92.64] ;  /* 0x000000085c222981 */ /* 0x0000a8000c1e1100 */
[----:B------:R0:W-:Y:S01]  /*16270*/  STL.64 [R1+0x15d8], R92 ;  /* 0x0015d85c01007387 */ /* 0x0001e20000100a00 */
[----:B------:R-:W-:Y:S02]  /*16280*/  PRMT R81, RZ, 0x7610, R81 ;  /* 0x00007610ff517816 */ /* 0x000fe40000000051 */
[----:B0-----:R-:W-:-:S05]  /*16290*/  IADD3 R92, P4, PT, R80, R88, RZ ;  /* 0x00000058505c7210 */ /* 0x001fca0007f9e0ff */
[----:B------:R-:W-:-:S05]  /*162a0*/  IMAD.X R93, R79, 0x1, R89, P4 ;  /* 0x000000014f5d7824 */ /* 0x000fca00020e0659 */
[----:B------:R0:W4:Y:S01]  /*162b0*/  @P2 LDG.E.U8 R81, desc[UR8][R92.64] ;  /* 0x000000085c512981 */ /* 0x000122000c1e1100 */
[----:B------:R-:W-:-:S03]  /*162c0*/  PRMT R37, RZ, 0x7610, R37 ;  /* 0x00007610ff257816 */ /* 0x000fc60000000025 */
[----:B--2---:R1:W-:Y:S04]  /*162d0*/  STL [R1+0x5c], R34 ;  /* 0x00005c2201007387 */ /* 0x0043e80000100800 */
[----:B---3--:R2:W-:Y:S04]  /*162e0*/  STL [R1+0x60], R38 ;  /* 0x0000602601007387 */ /* 0x0085e80000100800 */
[----:B------:R3:W-:Y:S01]  /*162f0*/  STL.64 [R1+0x14f0], R82 ;  /* 0x0014f05201007387 */ /* 0x0007e20000100a00 */
[----:B------:R-:W-:Y:S01]  /*16300*/  PRMT R76, RZ, 0x7610, R76 ;  /* 0x00007610ff4c7816 */ /* 0x000fe2000000004c */
[----:B-1----:R-:W1:Y:S01]  /*16310*/  LDC R34, c[0x0][0x3c4] ;  /* 0x0000f100ff227b82 */ /* 0x002e620000000800 */
[----:B------:R-:W-:-:S02]  /*16320*/  PRMT R40, RZ, 0x7610, R40 ;  /* 0x00007610ff287816 */ /* 0x000fc40000000028 */
[----:B------:R-:W-:-:S05]  /*16330*/  PRMT R31, RZ, 0x7610, R31 ;  /* 0x00007610ff1f7816 */ /* 0x000fca000000001f */
[----:B--2---:R-:W2:Y:S01]  /*16340*/  LDC R38, c[0x0][0x3c4] ;  /* 0x0000f100ff267b82 */ /* 0x004ea20000000800 */
[----:B---3--:R-:W3:Y:S04]  /*16350*/  LDL.LU R83, [R1+0x2590] ;  /* 0x0025900001537983 */ /* 0x008ee80000300800 */
[----:B----4-:R4:W-:Y:S03]  /*16360*/  STL [R1+0x48], R78 ;  /* 0x0000484e01007387 */ /* 0x0109e60000100800 */
[----:B------:R-:W1:Y:S01]  /*16370*/  LDC R82, c[0x0][0x3c4] ;  /* 0x0000f100ff527b82 */ /* 0x000e620000000800 */
[----:B------:R0:W-:Y:S01]  /*16380*/  STL.64 [R1+0x14e8], R92 ;  /* 0x0014e85c01007387 */ /* 0x0001e20000100a00 */
[----:B----4-:R-:W-:-:S02]  /*16390*/  IADD3 R78, P3, PT, R80, R86, RZ ;  /* 0x00000056504e7210 */ /* 0x010fc40007f7e0ff */
[----:B0-----:R-:W-:Y:S02]  /*163a0*/  SHF.R.S32.HI R93, RZ, 0x1f, R80 ;  /* 0x0000001fff5d7819 */ /* 0x001fe40000011450 */
[----:B------:R-:W-:-:S03]  /*163b0*/  IADD3 R92, P4, PT, R80, R84, RZ ;  /* 0x00000054505c7210 */ /* 0x000fc60007f9e0ff */
[C---:B------:R-:W-:Y:S02]  /*163c0*/  IMAD.X R79, R93.reuse, 0x1, R87, P3 ;  /* 0x000000015d4f7824 */ /* 0x040fe400018e0657 */
[----:B------:R-:W-:Y:S02]  /*163d0*/  IMAD.X R93, R93, 0x1, R85, P4 ;  /* 0x000000015d5d7824 */ /* 0x000fe400020e0655 */
[----:B-1----:R-:W-:Y:S01]  /*163e0*/  IMAD R82, R82, 0xd, RZ ;  /* 0x0000000d52527824 */ /* 0x002fe200078e02ff */
[----:B------:R0:W-:Y:S04]  /*163f0*/  STL [R1+0x154], R81 ;  /* 0x0001545101007387 */ /* 0x0001e80000100800 */
[----:B------:R-:W4:Y:S01]  /*16400*/  @P2 LDG.E.U8 R37, desc[UR8][R92.64] ;  /* 0x000000085c252981 */ /* 0x000f22000c1e1100 */
[----:B------:R-:W-:-:S02]  /*16410*/  IADD3 R80, P3, PT, R82, R88, RZ ;  /* 0x0000005852507210 */ /* 0x000fc40007f7e0ff */
[----:B------:R-:W-:Y:S01]  /*16420*/  SHF.R.S32.HI R82, RZ, 0x1f, R82 ;  /* 0x0000001fff527819 */ /* 0x000fe20000011452 */
[----:B------:R-:W2:Y:S04]  /*16430*/  @P2 LDG.E.U8 R76, desc[UR8][R78.64] ;  /* 0x000000084e4c2981 */ /* 0x000ea8000c1e1100 */
[----:B0-----:R-:W-:Y:S01]  /*16440*/  IMAD.X R81, R82, 0x1, R89, P3 ;  /* 0x0000000152517824 */ /* 0x001fe200018e0659 */
[----:B------:R0:W-:Y:S01]  /*16450*/  STL.64 [R1+0x14e0], R78 ;  /* 0x0014e04e01007387 */ /* 0x0001e20000100a00 */
[----:B------:R-:W-:-:S03]  /*16460*/  IADD3 R36, P3, PT, R36, R84, RZ ;  /* 0x0000005424247210 */ /* 0x000fc60007f7e0ff */
[----:B------:R-:W2:Y:S04]  /*16470*/  @P2 LDG.E.U8 R40, desc[UR8][R80.64] ;  /* 0x0000000850282981 */ /* 0x000ea8000c1e1100 */
[----:B0-----:R-:W2:Y:S04]  /*16480*/  LDL.LU.64 R78, [R1+0x2588] ;  /* 0x00258800014e7983 */ /* 0x001ea80000300a00 */
[----:B------:R0:W-:Y:S04]  /*16490*/  STL.64 [R1+0x14d8], R92 ;  /* 0x0014d85c01007387 */ /* 0x0001e80000100a00 */
[----:B0-----:R-:W3:Y:S04]  /*164a0*/  LDL.LU R92, [R1+0x2580] ;  /* 0x00258000015c7983 */ /* 0x001ee80000300800 */
[----:B----4-:R0:W-:Y:S02]  /*164b0*/  STL [R1+0x14c], R37 ;  /* 0x00014c2501007387 */ /* 0x0101e40000100800 */
[----:B0-----:R-:W-:-:S05]  /*164c0*/  IMAD.X R37, R39, 0x1, R85, P3 ;  /* 0x0000000127257824 */ /* 0x001fca00018e0655 */
[----:B------:R-:W4:Y:S01]  /*164d0*/  @P2 LDG.E.U8 R31, desc[UR8][R36.64] ;  /* 0x00000008241f2981 */ /* 0x000f22000c1e1100 */
[----:B------:R-:W-:-:S03]  /*164e0*/  IMAD R34, R34, 0x6f, RZ ;  /* 0x0000006f22227824 */ /* 0x000fc600078e02ff */
[----:B------:R-:W-:Y:S04]  /*164f0*/  STL.64 [R1+0x21d0], R80 ;  /* 0x0021d05001007387 */ /* 0x000fe80000100a00 */
[----:B--2---:R0:W-:Y:S04]  /*16500*/  STL [R1+0x150], R76 ;  /* 0x0001504c01007387 */ /* 0x0041e80000100800 */
[----:B------:R1:W-:Y:S01]  /*16510*/  STL [R1+0x234], R40 ;  /* 0x0002342801007387 */ /* 0x0003e20000100800 */
[----:B0-----:R-:W-:Y:S01]  /*16520*/  IMAD R76, R38, 0x76, RZ ;  /* 0x00000076264c7824 */ /* 0x001fe200078e02ff */
[----:B------:R-:W-:-:S02]  /*16530*/  IADD3 R38, P3, PT, R34, R90, RZ ;  /* 0x0000005a22267210 */ /* 0x000fc40007f7e0ff */
[----:B-1----:R-:W-:Y:S02]  /*16540*/  SHF.R.S32.HI R40, RZ, 0x1f, R34 ;  /* 0x0000001fff287819 */ /* 0x002fe40000011422 */
[----:B---3--:R-:W-:-:S03]  /*16550*/  PRMT R92, RZ, 0x7610, R92 ;  /* 0x00007610ff5c7816 */ /* 0x008fc6000000005c */
[----:B------:R-:W-:Y:S01]  /*16560*/  IMAD.X R39, R40, 0x1, R91, P3 ;  /* 0x0000000128277824 */ /* 0x000fe200018e065b */
[----:B------:R0:W-:Y:S04]  /*16570*/  STL.64 [R1+0x16b8], R36 ;  /* 0x0016b82401007387 */ /* 0x0001e80000100a00 */
[----:B------:R1:W2:Y:S04]  /*16580*/  @P2 LDG.E.U8 R92, desc[UR8][R38.64] ;  /* 0x00000008265c2981 */ /* 0x0002a8000c1e1100 */
[----:B----4-:R3:W-:Y:S04]  /*16590*/  STL [R1+0x168], R31 ;  /* 0x0001681f01007387 */ /* 0x0107e80000100800 */
[----:B------:R4:W-:Y:S01]  /*165a0*/  STL.64 [R1+0x16b0], R38 ;  /* 0x0016b02601007387 */ /* 0x0009e20000100a00 */
[----:B0-----:R-:W-:-:S02]  /*165b0*/  IADD3 R36, P3, PT, R34, R88, RZ ;  /* 0x0000005822247210 */ /* 0x001fc40007f7e0ff */
[----:B------:R-:W-:Y:S02]  /*165c0*/  SHF.R.S32.HI R82, RZ, 0x1f, R76 ;  /* 0x0000001fff527819 */ /* 0x000fe4000001144c */
[----:B------:R-:W-:Y:S01]  /*165d0*/  IADD3 R80, P4, PT, R76, R90, RZ ;  /* 0x0000005a4c507210 */ /* 0x000fe20007f9e0ff */
[----:B---3--:R-:W0:Y:S01]  /*165e0*/  LDC R31, c[0x0][0x3c4] ;  /* 0x0000f100ff1f7b82 */ /* 0x008e220000000800 */
[----:B----4-:R-:W1:Y:S01]  /*165f0*/  LDL.LU.64 R38, [R1+0x2578] ;  /* 0x0025780001267983 */ /* 0x010e620000300a00 */
[----:B------:R-:W-:Y:S01]  /*16600*/  IMAD.X R37, R40, 0x1, R89, P3 ;  /* 0x0000000128257824 */ /* 0x000fe200018e0659 */
[----:B------:R-:W-:Y:S01]  /*16610*/  PRMT R77, RZ, 0x7610, R77 ;  /* 0x00007610ff4d7816 */ /* 0x000fe2000000004d */
[----:B------:R-:W-:-:S05]  /*16620*/  IMAD.X R81, R82, 0x1, R91, P4 ;  /* 0x0000000152517824 */ /* 0x000fca00020e065b */
[----:B------:R3:W4:Y:S01]  /*16630*/  @P2 LDG.E.U8 R77, desc[UR8][R80.64] ;  /* 0x00000008504d2981 */ /* 0x000722000c1e1100 */
[----:B-1----:R-:W-:-:S06]  /*16640*/  PRMT R39, RZ, 0x7610, R39 ;  /* 0x00007610ff277816 */ /* 0x002fcc0000000027 */
[----:B------:R-:W3:Y:S04]  /*16650*/  @P2 LDG.E.U8 R39, desc[UR8][R36.64] ;  /* 0x0000000824272981 */ /* 0x000ee8000c1e1100 */
[----:B------:R1:W-:Y:S04]  /*16660*/  STL.64 [R1+0x16a8], R36 ;  /* 0x0016a82401007387 */ /* 0x0003e80000100a00 */
[----:B--2---:R2:W-:Y:S04]  /*16670*/  STL [R1+0x288], R92 ;  /* 0x0002885c01007387 */ /* 0x0045e80000100800 */
[----:B-1----:R-:W4:Y:S01]  /*16680*/  LDL.LU.64 R36, [R1+0x2570] ;  /* 0x0025700001247983 */ /* 0x002f220000300a00 */
[----:B--2---:R-:W-:-:S05]  /*16690*/  IADD3 R92, P3, PT, R76, R88, RZ ;  /* 0x000000584c5c7210 */ /* 0x004fca0007f7e0ff */
[----:B------:R-:W-:Y:S01]  /*166a0*/  IMAD.X R93, R82, 0x1, R89, P3 ;  /* 0x00000001525d7824 */ /* 0x000fe200018e0659 */
[----:B------:R-:W-:Y:S02]  /*166b0*/  PRMT R83, RZ, 0x7610, R83 ;  /* 0x00007610ff537816 */ /* 0x000fe40000000053 */
[----:B------:R-:W-:Y:S02]  /*166c0*/  PRMT R28, RZ, 0x7610, R28 ;  /* 0x00007610ff1c7816 */ /* 0x000fe4000000001c */
[----:B------:R-:W-:Y:S02]  /*166d0*/  PRMT R75, RZ, 0x7610, R75 ;  /* 0x00007610ff4b7816 */ /* 0x000fe4000000004b */
[----:B------:R-:W2:Y:S04]  /*166e0*/  @P2 LDG.E.U8 R83, desc[UR8][R92.64] ;  /* 0x000000085c532981 */ /* 0x000ea8000c1e1100 */
[----:B---3--:R1:W-:Y:S04]  /*166f0*/  STL [R1+0x284], R39 ;  /* 0x0002842701007387 */ /* 0x0083e80000100800 */
[----:B-1----:R-:W3:Y:S04]  /*16700*/  LDL.LU R39, [R1+0x2568] ;  /* 0x0025680001277983 */ /* 0x002ee80000300800 */
[----:B------:R1:W-:Y:S04]  /*16710*/  STL.64 [R1+0x15d0], R80 ;  /* 0x0015d05001007387 */ /* 0x0003e80000100a00 */
[----:B------:R-:W-:Y:S01]  /*16720*/  STL.64 [R1+0x15c8], R92 ;  /* 0x0015c85c01007387 */ /* 0x000fe20000100a00 */
[----:B-1----:R-:W-:-:S02]  /*16730*/  IADD3 R80, P3, PT, R76, R86, RZ ;  /* 0x000000564c507210 */ /* 0x002fc40007f7e0ff */
[----:B------:R-:W-:Y:S01]  /*16740*/  IADD3 R76, P4, PT, R76, R84, RZ ;  /* 0x000000544c4c7210 */ /* 0x000fe20007f9e0ff */
[----:B----4-:R1:W-:Y:S02]  /*16750*/  STL [R1+0x164], R77 ;  /* 0x0001644d01007387 */ /* 0x0103e40000100800 */
[----:B------:R-:W-:-:S05]  /*16760*/  IMAD.X R81, R82, 0x1, R87, P3 ;  /* 0x0000000152517824 */ /* 0x000fca00018e0657 */
[----:B------:R4:W3:Y:S01]  /*16770*/  @P2 LDG.E.U8 R75, desc[UR8][R80.64] ;  /* 0x00000008504b2981 */ /* 0x0008e2000c1e1100 */
[----:B-1----:R-:W-:-:S05]  /*16780*/  IMAD.X R77, R82, 0x1, R85, P4 ;  /* 0x00000001524d7824 */ /* 0x002fca00020e0655 */
[----:B------:R1:W3:Y:S01]  /*16790*/  @P2 LDG.E.U8 R28, desc[UR8][R76.64] ;  /* 0x000000084c1c2981 */ /* 0x0002e2000c1e1100 */
[----:B------:R-:W-:Y:S01]  /*167a0*/  IADD3 R82, P3, PT, R34, R86, RZ ;  /* 0x0000005622527210 */ /* 0x000fe20007f7e0ff */
[----:B0-----:R-:W-:Y:S02]  /*167b0*/  IMAD R31, R31, 0x7e, RZ ;  /* 0x0000007e1f1f7824 */ /* 0x001fe400078e02ff */
[----:B------:R-:W-:Y:S04]  /*167c0*/  STL.64 [R1+0x15c0], R80 ;  /* 0x0015c05001007387 */ /* 0x000fe80000100a00 */
[----:B------:R-:W-:Y:S04]  /*167d0*/  STL.64 [R1+0x15b8], R76 ;  /* 0x0015b84c01007387 */ /* 0x000fe80000100a00 */
[----:B--2---:R0:W-:Y:S01]  /*167e0*/  STL [R1+0x160], R83 ;  /* 0x0001605301007387 */ /* 0x0041e20000100800 */
[----:B------:R-:W-:Y:S01]  /*167f0*/  PRMT R38, RZ, 0x7610, R38 ;  /* 0x00007610ff267816 */ /* 0x000fe20000000026 */
[----:B0-----:R-:W-:Y:S01]  /*16800*/  IMAD.X R83, R40, 0x1, R87, P3 ;  /* 0x0000000128537824 */ /* 0x001fe200018e0657 */
[----:B----4-:R-:W-:-:S02]  /*16810*/  IADD3 R80, P3, PT, R31, R88, RZ ;  /* 0x000000581f507210 */ /* 0x010fc40007f7e0ff */
[----:B-1----:R-:W-:Y:S02]  /*16820*/  IADD3 R76, P4, PT, R31, R90, RZ ;  /* 0x0000005a1f4c7210 */ /* 0x002fe40007f9e0ff */
[----:B---3--:R-:W-:Y:S01]  /*16830*/  PRMT R39, RZ, 0x7610, R39 ;  /* 0x00007610ff277816 */ /* 0x008fe20000000027 */
[----:B------:R0:W-:Y:S04]  /*16840*/  STL [R1+0x158], R28 ;  /* 0x0001581c01007387 */ /* 0x0001e80000100800 */
[----:B------:R1:W-:Y:S01]  /*16850*/  STL [R1+0x15c], R75 ;  /* 0x00015c4b01007387 */ /* 0x0003e20000100800 */
[----:B------:R-:W-:Y:S02]  /*16860*/  PRMT R36, RZ, 0x7610, R36 ;  /* 0x00007610ff247816 */ /* 0x000fe40000000024 */
[----:B------:R-:W-:Y:S01]  /*16870*/  PRMT R35, RZ, 0x7610, R35 ;  /* 0x00007610ff237816 */ /* 0x000fe20000000023 */
[----:B0-----:R-:W0:Y:S01]  /*16880*/  LDC R28, c[0x0][0x3c4] ;  /* 0x0000f100ff1c7b82 */ /* 0x001e220000000800 */
[----:B-1----:R-:W-:-:S05]  /*16890*/  SHF.R.S32.HI R75, RZ, 0x1f, R31 ;  /* 0x0000001fff4b7819 */ /* 0x002fca000001141f */
[C---:B------:R-:W-:Y:S02]  /*168a0*/  IMAD.X R81, R75.reuse, 0x1, R89, P3 ;  /* 0x000000014b517824 */ /* 0x040fe400018e0659 */
[----:B------:R-:W-:-:S03]  /*168b0*/  IMAD.X R77, R75, 0x1, R91, P4 ;  /* 0x000000014b4d7824 */ /* 0x000fc600020e065b */
[----:B------:R-:W2:Y:S04]  /*168c0*/  @P2 LDG.E.U8 R38, desc[UR8][R80.64] ;  /* 0x0000000850262981 */ /* 0x000ea8000c1e1100 */
[----:B------:R1:W3:Y:S04]  /*168d0*/  @P2 LDG.E.U8 R39, desc[UR8][R76.64] ;  /* 0x000000084c272981 */ /* 0x0002e8000c1e1100 */
[----:B------:R-:W-:Y:S04]  /*168e0*/  STL.64 [R1+0x16a0], R82 ;  /* 0x0016a05201007387 */ /* 0x000fe80000100a00 */
[----:B------:R1:W-:Y:S04]  /*168f0*/  STL.64 [R1+0x14d0], R76 ;  /* 0x0014d04c01007387 */ /* 0x0003e80000100a00 */
[----:B------:R-:W-:Y:S01]  /*16900*/  STL.64 [R1+0x14c8], R80 ;  /* 0x0014c85001007387 */ /* 0x000fe20000100a00 */
[----:B-1----:R-:W-:-:S05]  /*16910*/  IADD3 R76, P3, PT, R31, R86, RZ ;  /* 0x000000561f4c7210 */ /* 0x002fca0007f7e0ff */
[----:B------:R-:W-:-:S05]  /*16920*/  IMAD.X R77, R75, 0x1, R87, P3 ;  /* 0x000000014b4d7824 */ /* 0x000fca00018e0657 */
[----:B------:R1:W4:Y:S04]  /*16930*/  @P2 LDG.E.U8 R36, desc[UR8][R76.64] ;  /* 0x000000084c242981 */ /* 0x000328000c1e1100 */
[----:B--2---:R2:W-:Y:S04]  /*16940*/  STL [R1+0x264], R38 ;  /* 0x0002642601007387 */ /* 0x0045e80000100800 */
[----:B---3--:R3:W-:Y:S01]  /*16950*/  STL [R1+0x268], R39 ;  /* 0x0002682701007387 */ /* 0x0087e20000100800 */
[-C--:B--2---:R-:W-:Y:S02]  /*16960*/  IADD3 R38, P4, PT, R31, R84.reuse, RZ ;  /* 0x000000541f267210 */ /* 0x084fe40007f9e0ff */
[----:B------:R-:W-:Y:S01]  /*16970*/  PRMT R79, RZ, 0x7610, R79 ;  /* 0x00007610ff4f7816 */ /* 0x000fe2000000004f */
[----:B0-----:R-:W-:Y:S01]  /*16980*/  IMAD R28, R28, 0x77, RZ ;  /* 0x000000771c1c7824 */ /* 0x001fe200078e02ff */
[----:B------:R1:W-:Y:S01]  /*16990*/  STL.64 [R1+0x14c0], R76 ;  /* 0x0014c04c01007387 */ /* 0x0003e20000100a00 */
[----:B---3--:R-:W-:Y:S01]  /*169a0*/  IMAD.X R39, R75, 0x1, R85, P4 ;  /* 0x000000014b277824 */ /* 0x008fe200020e0655 */
[----:B------:R-:W-:Y:S01]  /*169b0*/  PRMT R29, RZ, 0x7610, R29 ;  /* 0x00007610ff1d7816 */ /* 0x000fe2000000001d */
[----:B------:R-:W0:Y:S01]  /*169c0*/  LDC R31, c[0x0][0x3c4] ;  /* 0x0000f100ff1f7b82 */ /* 0x000e220000000800 */
[----:B------:R-:W2:Y:S04]  /*169d0*/  @P2 LDG.E.U8 R79, desc[UR8][R82.64] ;  /* 0x00000008524f2981 */ /* 0x000ea8000c1e1100 */
[----:B------:R3:W2:Y:S04]  /*169e0*/  @P2 LDG.E.U8 R35, desc[UR8][R38.64] ;  /* 0x0000000826232981 */ /* 0x0006a8000c1e1100 */
[----:B------:R-:W-:Y:S01]  /*169f0*/  STL.64 [R1+0x14b8], R38 ;  /* 0x0014b82601007387 */ /* 0x000fe20000100a00 */
[----:B-1----:R-:W-:-:S02]  /*16a00*/  IADD3 R76, P3, PT, R34, R84, RZ ;  /* 0x00000054224c7210 */ /* 0x002fc40007f7e0ff */
[C---:B------:R-:W-:Y:S01]  /*16a10*/  IADD3 R34, P5, PT, R28.reuse, R88, RZ ;  /* 0x000000581c227210 */ /* 0x040fe20007fbe0ff */
[----:B----4-:R1:W-:Y:S02]  /*16a20*/  STL [R1+0x260], R36 ;  /* 0x0002602401007387 */ /* 0x0103e40000100800 */
[----:B-1----:R-:W-:Y:S02]  /*16a30*/  SHF.R.S32.HI R36, RZ, 0x1f, R28 ;  /* 0x0000001fff247819 */ /* 0x002fe4000001141c */
[----:B---3--:R-:W-:Y:S01]  /*16a40*/  IADD3 R38, P4, PT, R28, R90, RZ ;  /* 0x0000005a1c267210 */ /* 0x008fe20007f9e0ff */
[----:B------:R-:W-:Y:S01]  /*16a50*/  IMAD.X R77, R40, 0x1, R85, P3 ;  /* 0x00000001284d7824 */ /* 0x000fe200018e0655 */
[----:B--2---:R1:W-:Y:S02]  /*16a60*/  STL [R1+0x25c], R35 ;  /* 0x00025c2301007387 */ /* 0x0043e40000100800 */
[----:B-1----:R-:W-:-:S05]  /*16a70*/  IMAD.X R35, R36, 0x1, R89, P5 ;  /* 0x0000000124237824 */ /* 0x002fca00028e0659 */
[----:B------:R1:W2:Y:S01]  /*16a80*/  @P2 LDG.E.U8 R29, desc[UR8][R34.64] ;  /* 0x00000008221d2981 */ /* 0x0002a2000c1e1100 */
[----:B------:R-:W-:-:S03]  /*16a90*/  IMAD.X R39, R36, 0x1, R91, P4 ;  /* 0x0000000124277824 */ /* 0x000fc600020e065b */
[----:B------:R-:W-:Y:S01]  /*16aa0*/  STL [R1+0x280], R79 ;  /* 0x0002804f01007387 */ /* 0x000fe20000100800 */
[----:B------:R-:W-:-:S03]  /*16ab0*/  PRMT R30, RZ, 0x7610, R30 ;  /* 0x00007610ff1e7816 */ /* 0x000fc6000000001e */
[----:B------:R-:W-:Y:S04]  /*16ac0*/  STL.64 [R1+0x1698], R76 ;  /* 0x0016984c01007387 */ /* 0x000fe80000100a00 */
[----:B------:R-:W-:Y:S04]  /*16ad0*/  STL.64 [R1+0x15b0], R38 ;  /* 0x0015b02601007387 */ /* 0x000fe80000100a00 */
[----:B------:R1:W-:Y:S01]  /*16ae0*/  STL.64 [R1+0x15a8], R34 ;  /* 0x0015a82201007387 */ /* 0x0003e20000100a00 */
[----:B------:R-:W-:-:S03]  /*16af0*/  PRMT R33, RZ, 0x7610, R33 ;  /* 0x00007610ff217816 */ /* 0x000fc60000000021 */
[----:B------:R-:W3:Y:S01]  /*16b00*/  @P2 LDG.E.U8 R30, desc[UR8][R38.64] ;  /* 0x00000008261e2981 */ /* 0x000ee2000c1e1100 */
[----:B-1----:R-:W-:-:S05]  /*16b10*/  IADD3 R34, P3, PT, R28, R86, RZ ;  /* 0x000000561c227210 */ /* 0x002fca0007f7e0ff */
[----:B------:R-:W-:Y:S01]  /*16b20*/  IMAD.X R35, R36, 0x1, R87, P3 ;  /* 0x0000000124237824 */ /* 0x000fe200018e0657 */
[----:B------:R-:W-:-:S04]  /*16b30*/  PRMT R37, RZ, 0x7610, R37 ;  /* 0x00007610ff257816 */ /* 0x000fc80000000025 */
[----:B------:R-:W4:Y:S01]  /*16b40*/  @P2 LDG.E.U8 R33, desc[UR8][R34.64] ;  /* 0x0000000822212981 */ /* 0x000f22000c1e1100 */
[----:B------:R-:W-:-:S03]  /*16b50*/  IADD3 R28, P4, PT, R28, R84, RZ ;  /* 0x000000541c1c7210 */ /* 0x000fc60007f9e0ff */
[----:B------:R0:W4:Y:S01]  /*16b60*/  @P2 LDG.E.U8 R37, desc[UR8][R76.64] ;  /* 0x000000084c252981 */ /* 0x000122000c1e1100 */
[----:B------:R-:W-:-:S03]  /*16b70*/  PRMT R74, RZ, 0x7610, R74 ;  /* 0x00007610ff4a7816 */ /* 0x000fc6000000004a */
[----:B--2---:R1:W-:Y:S02]  /*16b80*/  STL [R1+0x274], R29 ;  /* 0x0002741d01007387 */ /* 0x0043e40000100800 */
[----:B-1----:R-:W-:-:S05]  /*16b90*/  IMAD.X R29, R36, 0x1, R85, P4 ;  /* 0x00000001241d7824 */ /* 0x002fca00020e0655 */
[----:B------:R-:W2:Y:S04]  /*16ba0*/  @P2 LDG.E.U8 R74, desc[UR8][R28.64] ;  /* 0x000000081c4a2981 */ /* 0x000ea8000c1e1100 */
[----:B---3--:R1:W-:Y:S04]  /*16bb0*/  STL [R1+0x278], R30 ;  /* 0x0002781e01007387 */ /* 0x0083e80000100800 */
[----:B------:R-:W-:Y:S04]  /*16bc0*/  STL.64 [R1+0x15a0], R34 ;  /* 0x0015a02201007387 */ /* 0x000fe80000100a00 */
[----:B------:R-:W3:Y:S04]  /*16bd0*/  LDL.LU R79, [R1+0x30] ;  /* 0x00003000014f7983 */ /* 0x000ee80000300800 */
[----:B------:R-:W3:Y:S01]  /*16be0*/  LDL.LU R82, [R1+0x2c] ;  /* 0x00002c0001527983 */ /* 0x000ee20000300800 */
[----:B0-----:R-:W-:-:S03]  /*16bf0*/  IMAD R76, R31, 0x7f, RZ ;  /* 0x0000007f1f4c7824 */ /* 0x001fc600078e02ff */
[----:B------:R-:W-:Y:S04]  /*16c00*/  STL.64 [R1+0x1598], R28 ;  /* 0x0015981c01007387 */ /* 0x000fe80000100a00 */
[----:B----4-:R0:W-:Y:S01]  /*16c10*/  STL [R1+0x270], R33 ;  /* 0x0002702101007387 */ /* 0x0101e20000100800 */
[----:B-1----:R-:W-:Y:S02]  /*16c20*/  SHF.R.S32.HI R30, RZ, 0x1f, R76 ;  /* 0x0000001fff1e7819 */ /* 0x002fe4000001144c */
[----:B------:R-:W-:Y:S01]  /*16c30*/  IADD3 R80, P3, PT, R76, R90, RZ ;  /* 0x0000005a4c507210 */ /* 0x000fe20007f7e0ff */
[----:B0-----:R-:W4:Y:S04]  /*16c40*/  LDL.LU R33, [R1+0x28] ;  /* 0x0000280001217983 */ /* 0x001f280000300800 */
[----:B------:R-:W3:Y:S04]  /*16c50*/  LDL.LU R34, [R1+0x24] ;  /* 0x0000240001227983 */ /* 0x000ee80000300800 */
[----:B------:R-:W3:Y:S04]  /*16c60*/  LDL.LU R35, [R1+0x40] ;  /* 0x0000400001237983 */ /* 0x000ee80000300800 */
[----:B------:R-:W3:Y:S04]  /*16c70*/  LDL.LU R36, [R1+0x3c] ;  /* 0x00003c0001247983 */ /* 0x000ee80000300800 */
[----:B------:R-:W4:Y:S04]  /*16c80*/  LDL.LU R83, [R1+0x38] ;  /* 0x0000380001537983 */ /* 0x000f280000300800 */
[----:B------:R-:W4:Y:S04]  /*16c90*/  LDL.LU R92, [R1+0x34] ;  /* 0x00003400015c7983 */ /* 0x000f280000300800 */
[----:B------:R0:W-:Y:S01]  /*16ca0*/  STL [R1+0x27c], R37 ;  /* 0x00027c2501007387 */ /* 0x0001e20000100800 */
[----:B------:R-:W-:-:S03]  /*16cb0*/  IMAD.X R81, R30, 0x1, R91, P3 ;  /* 0x000000011e517824 */ /* 0x000fc600018e065b */
[----:B0-----:R-:W4:Y:S04]  /*16cc0*/  LDL.LU R37, [R1+0x3a8] ;  /* 0x0003a80001257983 */ /* 0x001f280000300800 */
[----:B------:R-:W4:Y:S04]  /*16cd0*/  LDL.LU R38, [R1+0x310] ;  /* 0x0003100001267983 */ /* 0x000f280000300800 */
[----:B------:R-:W4:Y:S04]  /*16ce0*/  LDL.LU R39, [R1+0x30c] ;  /* 0x00030c0001277983 */ /* 0x000f280000300800 */
[----:B------:R-:W4:Y:S04]  /*16cf0*/  LDL.LU R40, [R1+0x44] ;  /* 0x0000440001287983 */ /* 0x000f280000300800 */
[----:B------:R0:W-:Y:S04]  /*16d00*/  STL [R1+0x2504], R90 ;  /* 0x0025045a01007387 */ /* 0x0001e80000100800 */
[----:B------:R-:W-:Y:S01]  /*16d10*/  STL [R1+0x2500], R91 ;  /* 0x0025005b01007387 */ /* 0x000fe20000100800 */
[----:B0-----:R-:W-:-:S03]  /*16d20*/  PRMT R90, RZ, 0x7610, R90 ;  /* 0x00007610ff5a7816 */ /* 0x001fc6000000005a */
[----:B------:R0:W-:Y:S04]  /*16d30*/  STL.64 [R1+0x14b0], R80 ;  /* 0x0014b05001007387 */ /* 0x0001e80000100a00 */
[----:B------:R-:W4:Y:S04]  /*16d40*/  LDL.LU.64 R28, [R1+0x2560] ;  /* 0x00256000011c7983 */ /* 0x000f280000300a00 */
[----:B------:R1:W4:Y:S04]  /*16d50*/  @P2 LDG.E.U8 R90, desc[UR8][R80.64] ;  /* 0x00000008505a2981 */ /* 0x000328000c1e1100 */
[----:B--2---:R2:W-:Y:S04]  /*16d60*/  STL [R1+0x26c], R74 ;  /* 0x00026c4a01007387 */ /* 0x0045e80000100800 */
[----:B0-----:R-:W1:Y:S01]  /*16d70*/  LDL.LU.64 R80, [R1+0x2558] ;  /* 0x0025580001507983 */ /* 0x001e620000300a00 */
[----:B------:R-:W0:Y:S01]  /*16d80*/  S2R R93, SR_TID.X ;  /* 0x00000000005d7919 */ /* 0x000e220000002100 */
[----:B------:R-:W-:Y:S01]  /*16d90*/  IMAD R77, R31, 0x7f, RZ ;  /* 0x0000007f1f4d7824 */ /* 0x000fe200078e02ff */
[----:B--2---:R-:W-:-:S02]  /*16da0*/  IADD3 R74, P3, PT, R76, R88, RZ ;  /* 0x000000584c4a7210 */ /* 0x004fc40007f7e0ff */
[----:B------:R-:W-:Y:S02]  /*16db0*/  IADD3 R76, P4, PT, R76, R86, RZ ;  /* 0x000000564c4c7210 */ /* 0x000fe40007f9e0ff */
[----:B------:R-:W-:Y:S01]  /*16dc0*/  SHF.R.S32.HI R31, RZ, 0x1f, R77 ;  /* 0x0000001fff1f7819 */ /* 0x000fe2000001144d */
[----:B------:R-:W-:Y:S01]  /*16dd0*/  IMAD.X R75, R30, 0x1, R89, P3 ;  /* 0x000000011e4b7824 */ /* 0x000fe200018e0659 */
[----:B------:R-:W-:Y:S02]  /*16de0*/  IADD3 R30, P3, PT, R77, R84, RZ ;  /* 0x000000544d1e7210 */ /* 0x000fe40007f7e0ff */
[----:B------:R-:W-:Y:S01]  /*16df0*/  PRMT R91, RZ, 0x7610, R91 ;  /* 0x00007610ff5b7816 */ /* 0x000fe2000000005b */
[C---:B------:R-:W-:Y:S01]  /*16e00*/  IMAD.X R77, R31.reuse, 0x1, R87, P4 ;  /* 0x000000011f4d7824 */ /* 0x040fe200020e0657 */
[----:B------:R2:W-:Y:S01]  /*16e10*/  STL.64 [R1+0x14a8], R74 ;  /* 0x0014a84a01007387 */ /* 0x0005e20000100a00 */
[----:B------:R-:W-:-:S03]  /*16e20*/  IMAD.X R31, R31, 0x1, R85, P3 ;  /* 0x000000011f1f7824 */ /* 0x000fc600018e0655 */
[----:B------:R0:W-:Y:S04]  /*16e30*/  STL.64 [R1+0x14a0], R76 ;  /* 0x0014a04c01007387 */ /* 0x0001e80000100a00 */
[----:B------:R-:W4:Y:S04]  /*16e40*/  @P2 LDG.E.U8 R91, desc[UR8][R74.64] ;  /* 0x000000084a5b2981 */ /* 0x000f28000c1e1100 */
[----:B--2---:R-:W2:Y:S01]  /*16e50*/  LDL.LU.64 R74, [R1+0x2550] ;  /* 0x00255000014a7983 */ /* 0x004ea20000300a00 */
[----:B0-----:R-:W-:-:S04]  /*16e60*/  LOP3.LUT R93, R93, 0x7f, RZ, 0xc0, !PT ;  /* 0x0000007f5d5d7812 */ /* 0x001fc800078ec0ff */
[----:B------:R-:W-:-:S05]  /*16e70*/  LOP3.LUT R93, R93, 0x30, RZ, 0x3c, !PT ;  /* 0x000000305d5d7812 */ /* 0x000fca00078e3cff */
        /* <DEDUP_REMOVED lines=11> */
[----:B------:R-:W-:Y:S01]  /*16f30*/  STS.U8 [R93+UR4+0xc180], R40 ;  /* 0x00c180285d007988 */ /* 0x000fe20008000004 */
[----:B-1----:R-:W-:-:S02]  /*16f40*/  PRMT R80, RZ, 0x7610, R80 ;  /* 0x00007610ff507816 */ /* 0x002fc40000000050 */
[----:B------:R-:W-:-:S04]  /*16f50*/  PRMT R81, RZ, 0x7610, R81 ;  /* 0x00007610ff517816 */ /* 0x000fc80000000051 */
[----:B------:R-:W3:Y:S04]  /*16f60*/  @P2 LDG.E.U8 R80, desc[UR8][R76.64] ;  /* 0x000000084c502981 */ /* 0x000ee8000c1e1100 */
[----:B------:R0:W4:Y:S04]  /*16f70*/  @P2 LDG.E.U8 R81, desc[UR8][R30.64] ;  /* 0x000000081e512981 */ /* 0x000128000c1e1100 */
[----:B------:R-:W2:Y:S04]  /*16f80*/  LDL.LU.64 R76, [R1+0x2548] ;  /* 0x00254800014c7983 */ /* 0x000ea80000300a00 */
[----:B------:R1:W-:Y:S04]  /*16f90*/  STL.64 [R1+0x1498], R30 ;  /* 0x0014981e01007387 */ /* 0x0003e80000100a00 */
[----:B-1----:R-:W2:Y:S04]  /*16fa0*/  LDL.LU.64 R30, [R1+0x2540] ;  /* 0x00254000011e7983 */ /* 0x002ea80000300a00 */
        /* <DEDUP_REMOVED lines=12> */
[----:B--2---:R1:W-:Y:S04]  /*17070*/  STS.U8 [R93+UR4+0x1580], R40 ;  /* 0x001580285d007988 */ /* 0x0043e80008000004 */
        /* <DEDUP_REMOVED lines=10> */
[----:B-1----:R-:W3:Y:S04]  /*17120*/  LDL.LU R40, [R1+0x1c] ;  /* 0x00001c0001287983 */ /* 0x002ee80000300800 */
[----:B--2---:R-:W2:Y:S01]  /*17130*/  LDL.LU R39, [R1+0x13c] ;  /* 0x00013c0001277983 */ /* 0x004ea20000300800 */
[----:B0-----:R-:W0:Y:S03]  /*17140*/  S2R R30, SR_TID.X ;  /* 0x00000000001e7919 */ /* 0x001e260000002100 */
[----:B------:R-:W2:Y:S04]  /*17150*/  LDL.LU R38, [R1+0x140] ;  /* 0x0001400001267983 */ /* 0x000ea80000300800 */
[----:B------:R-:W2:Y:S04]  /*17160*/  LDL.LU R37, [R1+0x144] ;  /* 0x0001440001257983 */ /* 0x000ea80000300800 */
[----:B------:R-:W2:Y:S04]  /*17170*/  LDL.LU R36, [R1+0x148] ;  /* 0x0001480001247983 */ /* 0x000ea80000300800 */
[----:B------:R-:W-:Y:S04]  /*17180*/  STS.U8 [R93+UR4+0xdd80], R29 ;  /* 0x00dd801d5d007988 */ /* 0x000fe80008000004 */
[----:B------:R-:W2:Y:S04]  /*17190*/  LDL.LU R35, [R1+0x12c] ;  /* 0x00012c0001237983 */ /* 0x000ea80000300800 */
[----:B------:R-:W-:Y:S04]  /*171a0*/  STS.U8 [R93+UR4+0x2180], R28 ;  /* 0x0021801c5d007988 */ /* 0x000fe80008000004 */
[----:B------:R-:W2:Y:S01]  /*171b0*/  LDL.LU R34, [R1+0x130] ;  /* 0x0001300001227983 */ /* 0x000ea20000300800 */
[----:B0-----:R-:W-:-:S03]  /*171c0*/  LOP3.LUT R30, R30, 0x7f, RZ, 0xc0, !PT ;  /* 0x0000007f1e1e7812 */ /* 0x001fc600078ec0ff */
[----:B------:R0:W-:Y:S04]  /*171d0*/  STS.U8 [R93+UR4+0x6180], R27 ;  /* 0x0061801b5d007988 */ /* 0x0001e80008000004 */
[----:B------:R-:W2:Y:S04]  /*171e0*/  LDL.LU R33, [R1+0x134] ;  /* 0x0001340001217983 */ /* 0x000ea80000300800 */
[----:B------:R-:W2:Y:S01]  /*171f0*/  LDL.LU R32, [R1+0x138] ;  /* 0x0001380001207983 */ /* 0x000ea20000300800 */
[----:B0-----:R-:W-:-:S03]  /*17200*/  LOP3.LUT R27, R30, 0x30, RZ, 0x3c, !PT ;  /* 0x000000301e1b7812 */ /* 0x001fc600078e3cff */
[----:B------:R-:W2:Y:S04]  /*17210*/  LDL.LU R31, [R1+0x11c] ;  /* 0x00011c00011f7983 */ /* 0x000ea80000300800 */
[----:B------:R-:W2:Y:S04]  /*17220*/  LDL.LU R29, [R1+0x120] ;  /* 0x00012000011d7983 */ /* 0x000ea80000300800 */
[----:B------:R-:W2:Y:S04]  /*17230*/  LDL.LU R28, [R1+0x124] ;  /* 0x00012400011c7983 */ /* 0x000ea80000300800 */
[----:B------:R-:W2:Y:S04]  /*17240*/  LDL.LU R93, [R1+0x2508] ;  /* 0x00250800015d7983 */ /* 0x000ea80000300800 */
        /* <DEDUP_REMOVED lines=14> */
[----:B0-----:R-:W2:Y:S04]  /*17330*/  LDL.LU R20, [R1+0xc] ;  /* 0x00000c0001147983 */ /* 0x001ea80000300800 */
[----:B-1----:R-:W2:Y:S01]  /*17340*/  LDL.LU R19, [R1+0x10] ;  /* 0x0000100001137983 */ /* 0x002ea20000300800 */
[----:B------:R-:W0:Y:S03]  /*17350*/  S2R R30, SR_TID.X ;  /* 0x00000000001e7919 */ /* 0x000e260000002100 */
[----:B------:R1:W-:Y:S01]  /*17360*/  STS.U8 [R27+UR4+0xa980], R18 ;  /* 0x00a980121b007988 */ /* 0x0003e20008000004 */
[----:B0-----:R-:W-:-:S04]  /*17370*/  LOP3.LUT R30, R30, 0x7f, RZ, 0xc0, !PT ;  /* 0x0000007f1e1e7812 */ /* 0x001fc800078ec0ff */
[----:B-1----:R-:W-:Y:S02]  /*17380*/  LOP3.LUT R18, R30, 0x30, RZ, 0x3c, !PT ;  /* 0x000000301e127812 */ /* 0x002fe400078e3cff */
[----:B------:R-:W0:Y:S03]  /*17390*/  S2R R30, SR_TID.X ;  /* 0x00000000001e7919 */ /* 0x000e260000002100 */
        /* <DEDUP_REMOVED lines=9> */
[----:B0-----:R-:W-:-:S03]  /*17430*/  LOP3.LUT R27, R30, 0x7f, RZ, 0xc0, !PT ;  /* 0x0000007f1e1b7812 */ /* 0x001fc600078ec0ff */
        /* <DEDUP_REMOVED lines=13> */
[----:B--2---:R-:W-:Y:S04]  /*17510*/  STS.U8 [R30+UR4+0x1200], R19 ;  /* 0x001200131e007988 */ /* 0x004fe80008000004 */
[----:B------:R-:W-:Y:S04]  /*17520*/  STS.U8 [R30+UR4+0x5200], R20 ;  /* 0x005200141e007988 */ /* 0x000fe80008000004 */
[----:B------:R-:W-:Y:S04]  /*17530*/  STS.U8 [R30+UR4+0x9200], R21 ;  /* 0x009200151e007988 */ /* 0x000fe80008000004 */
[----:B------:R-:W-:Y:S04]  /*17540*/  STS.U8 [R30+UR4+0xd200], R22 ;  /* 0x00d200161e007988 */ /* 0x000fe80008000004 */
[----:B------:R-:W-:Y:S04]  /*17550*/  STS.U8 [R30+UR4+0xe00], R23 ;  /* 0x000e00171e007988 */ /* 0x000fe80008000004 */
[----:B---3--:R0:W-:Y:S04]  /*17560*/  STS.U8 [R30+UR4+0x4e00], R40 ;  /* 0x004e00281e007988 */ /* 0x0081e80008000004 */
[----:B0-----:R-:W2:Y:S04]  /*17570*/  LDL.LU R40, [R1] ;  /* 0x0000000001287983 */ /* 0x001ea80000300800 */
        /* <DEDUP_REMOVED lines=23> */
[----:B------:R1:W-:Y:S04]  /*176f0*/  STS.U8 [R30+UR4+0xe200], R69 ;  /* 0x00e200451e007988 */ /* 0x0003e80008000004 */
[----:B------:R-:W-:Y:S04]  /*17700*/  STS.U8 [R30+UR4+0x1e00], R76 ;  /* 0x001e004c1e007988 */ /* 0x000fe80008000004 */
[----:B------:R3:W-:Y:S01]  /*17710*/  STS.U8 [R30+UR4+0x5e00], R75 ;  /* 0x005e004b1e007988 */ /* 0x0007e20008000004 */
[----:B------:R-:W-:Y:S01]  /*17720*/  PRMT R6, RZ, 0x7610, R6 ;  /* 0x00007610ff067816 */ /* 0x000fe20000000006 */
[----:B-1----:R-:W1:Y:S02]  /*17730*/  LDC R69, c[0x0][0x3d8] ;  /* 0x0000f600ff457b82 */ /* 0x002e640000000800 */
[----:B------:R4:W-:Y:S04]  /*17740*/  STS.U8 [R30+UR4+0x9e00], R74 ;  /* 0x009e004a1e007988 */ /* 0x0009e80008000004 */
[----:B------:R-:W-:Y:S01]  /*17750*/  STS.U8 [R30+UR4+0xde00], R73 ;  /* 0x00de00491e007988 */ /* 0x000fe20008000004 */
[----:B------:R-:W-:Y:S01]  /*17760*/  PRMT R4, RZ, 0x7610, R4 ;  /* 0x00007610ff047816 */ /* 0x000fe20000000004 */
[----:B---3--:R-:W3:Y:S02]  /*17770*/  LDC R75, c[0x0][0x3d8] ;  /* 0x0000f600ff4b7b82 */ /* 0x008ee40000000800 */
[----:B------:R-:W-:Y:S04]  /*17780*/  STS.U8 [R30+UR4+0x1a00], R82 ;  /* 0x001a00521e007988 */ /* 0x000fe80008000004 */
[----:B------:R-:W-:Y:S02]  /*17790*/  STS.U8 [R30+UR4+0x5a00], R79 ;  /* 0x005a004f1e007988 */ /* 0x000fe40008000004 */
[----:B----4-:R-:W4:Y:S02]  /*177a0*/  LDC R74, c[0x0][0x3d8] ;  /* 0x0000f600ff4a7b82 */ /* 0x010f240000000800 */
[----:B------:R-:W-:Y:S04]  /*177b0*/  STS.U8 [R30+UR4+0x9a00], R78 ;  /* 0x009a004e1e007988 */ /* 0x000fe80008000004 */
[----:B------:R-:W-:Y:S02]  /*177c0*/  STS.U8 [R30+UR4+0xda00], R77 ;  /* 0x00da004d1e007988 */ /* 0x000fe40008000004 */
[----:B------:R-:W0:Y:S02]  /*177d0*/  LDC R76, c[0x0][0x3d8] ;  /* 0x0000f600ff4c7b82 */ /* 0x000e240000000800 */
[----:B------:R-:W3:Y:S04]  /*177e0*/  LDL.LU R28, [R1+0x58] ;  /* 0x00005800011c7983 */ /* 0x000ee80000300800 */
[----:B--2---:R2:W-:Y:S04]  /*177f0*/  STS.U8 [R30+UR4+0x1600], R40 ;  /* 0x001600281e007988 */ /* 0x0045e80008000004 */
[----:B--2---:R-:W2:Y:S04]  /*17800*/  LDL.LU R40, [R1+0x54] ;  /* 0x0000540001287983 */ /* 0x004ea80000300800 */
[----:B------:R-:W4:Y:S04]  /*17810*/  LDL.LU R29, [R1+0x50] ;  /* 0x00005000011d7983 */ /* 0x000f280000300800 */
[----:B------:R-:W4:Y:S04]  /*17820*/  LDL.LU R39, [R1+0x4c] ;  /* 0x00004c0001277983 */ /* 0x000f280000300800 */
[----:B------:R-:W4:Y:S04]  /*17830*/  LDL.LU R31, [R1+0x108] ;  /* 0x00010800011f7983 */ /* 0x000f280000300800 */
[----:B------:R-:W4:Y:S04]  /*17840*/  LDL.LU R36, [R1+0x104] ;  /* 0x0001040001247983 */ /* 0x000f280000300800 */
[----:B------:R-:W4:Y:S04]  /*17850*/  LDL.LU R37, [R1+0x100] ;  /* 0x0001000001257983 */ /* 0x000f280000300800 */
[----:B------:R-:W-:Y:S04]  /*17860*/  STS.U8 [R30+UR4+0x5600], R93 ;  /* 0x0056005d1e007988 */ /* 0x000fe80008000004 */
[----:B------:R-:W-:Y:S04]  /*17870*/  STS.U8 [R30+UR4+0x9600], R92 ;  /* 0x0096005c1e007988 */ /* 0x000fe80008000004 */
[----:B------:R-:W-:Y:S04]  /*17880*/  STS.U8 [R30+UR4+0xd600], R83 ;  /* 0x00d600531e007988 */ /* 0x000fe80008000004 */
[----:B------:R-:W-:Y:S04]  /*17890*/  STS.U8 [R30+UR4+0xfa00], R45 ;  /* 0x00fa002d1e007988 */ /* 0x000fe80008000004 */
[----:B------:R-:W4:Y:S04]  /*178a0*/  LDL.LU R32, [R1+0xfc] ;  /* 0x0000fc0001207983 */ /* 0x000f280000300800 */
[----:B------:R-:W-:Y:S04]  /*178b0*/  STS.U8 [R30+UR4+0xba00], R46 ;  /* 0x00ba002e1e007988 */ /* 0x000fe80008000004 */
[----:B------:R-:W4:Y:S04]  /*178c0*/  LDL.LU R33, [R1+0x118] ;  /* 0x0001180001217983 */ /* 0x000f280000300800 */
[----:B------:R-:W-:Y:S04]  /*178d0*/  STS.U8 [R30+UR4+0x7a00], R47 ;  /* 0x007a002f1e007988 */ /* 0x000fe80008000004 */
[----:B------:R-:W4:Y:S04]  /*178e0*/  LDL.LU R34, [R1+0x114] ;  /* 0x0001140001227983 */ /* 0x000f280000300800 */
[----:B------:R-:W-:Y:S04]  /*178f0*/  STS.U8 [R30+UR4+0x3a00], R48 ;  /* 0x003a00301e007988 */ /* 0x000fe80008000004 */
[----:B------:R-:W4:Y:S04]  /*17900*/  LDL.LU R35, [R1+0x110] ;  /* 0x0001100001237983 */ /* 0x000f280000300800 */
[----:B------:R-:W-:Y:S04]  /*17910*/  STS.U8 [R30+UR4+0xf600], R49 ;  /* 0x00f600311e007988 */ /* 0x000fe80008000004 */
[----:B------:R-:W-:Y:S04]  /*17920*/  STS.U8 [R30+UR4+0xb600], R50 ;  /* 0x00b600321e007988 */ /* 0x000fe80008000004 */
[----:B------:R-:W-:Y:S04]  /*17930*/  STS.U8 [R30+UR4+0x7600], R51 ;  /* 0x007600331e007988 */ /* 0x000fe80008000004 */
[----:B------:R-:W4:Y:S04]  /*17940*/  LDL.LU R38, [R1+0x10c] ;  /* 0x00010c0001267983 */ /* 0x000f280000300800 */
        /* <DEDUP_REMOVED lines=13> */
[----:B---3--:R-:W-:Y:S04]  /*17a20*/  STS.U8 [R30+UR4+0x3e00], R28 ;  /* 0x003e001c1e007988 */ /* 0x008fe80008000004 */
[----:B--2---:R2:W-:Y:S04]  /*17a30*/  STS.U8 [R30+UR4+0x7e00], R40 ;  /* 0x007e00281e007988 */ /* 0x0045e80008000004 */
[----:B--2---:R-:W2:Y:S04]  /*17a40*/  LDL.LU R40, [R1+0x228] ;  /* 0x0002280001287983 */ /* 0x004ea80000300800 */
[----:B----4-:R-:W-:Y:S04]  /*17a50*/  STS.U8 [R30+UR4+0xbe00], R29 ;  /* 0x00be001d1e007988 */ /* 0x010fe80008000004 */
[----:B------:R3:W-:Y:S04]  /*17a60*/  STS.U8 [R30+UR4+0xfe00], R39 ;  /* 0x00fe00271e007988 */ /* 0x0007e80008000004 */
[----:B---3--:R-:W3:Y:S04]  /*17a70*/  LDL.LU R39, [R1+0x224] ;  /* 0x0002240001277983 */ /* 0x008ee80000300800 */
        /* <DEDUP_REMOVED lines=14> */
[----:B-1----:R-:W4:Y:S04]  /*17b60*/  LDL.LU R36, [R1+0xac] ;  /* 0x0000ac0001247983 */ /* 0x002f280000300800 */
[----:B------:R0:W-:Y:S04]  /*17b70*/  STS.U8 [R2+UR4+0x9280], R37 ;  /* 0x0092802502007988 */ /* 0x0001e80008000004 */
[----:B0-----:R-:W4:Y:S04]  /*17b80*/  LDL.LU R37, [R1+0xc8] ;  /* 0x0000c80001257983 */ /* 0x001f280000300800 */
[----:B------:R0:W-:Y:S04]  /*17b90*/  STS.U8 [R2+UR4+0xd280], R32 ;  /* 0x00d2802002007988 */ /* 0x0001e80008000004 */
[----:B------:R-:W-:Y:S04]  /*17ba0*/  STS.U8 [R2+UR4+0xe80], R33 ;  /* 0x000e802102007988 */ /* 0x000fe80008000004 */
[----:B------:R-:W-:Y:S04]  /*17bb0*/  STS.U8 [R2+UR4+0x4e80], R34 ;  /* 0x004e802202007988 */ /* 0x000fe80008000004 */
[----:B0-----:R-:W4:Y:S04]  /*17bc0*/  LDL.LU R32, [R1+0xc4] ;  /* 0x0000c40001207983 */ /* 0x001f280000300800 */
[----:B------:R0:W-:Y:S04]  /*17bd0*/  STS.U8 [R2+UR4+0x8e80], R35 ;  /* 0x008e802302007988 */ /* 0x0001e80008000004 */
[----:B------:R1:W-:Y:S04]  /*17be0*/  STS.U8 [R2+UR4+0xce80], R38 ;  /* 0x00ce802602007988 */ /* 0x0003e80008000004 */
[----:B0-----:R-:W4:Y:S04]  /*17bf0*/  LDL.LU R35, [R1+0xc0] ;  /* 0x0000c00001237983 */ /* 0x001f280000300800 */
[----:B------:R-:W4:Y:S04]  /*17c00*/  LDL.LU R28, [R1+0xbc] ;  /* 0x0000bc00011c7983 */ /* 0x000f280000300800 */
[----:B------:R-:W4:Y:S04]  /*17c10*/  LDL.LU R29, [R1+0xd8] ;  /* 0x0000d800011d7983 */ /* 0x000f280000300800 */
[----:B-1----:R-:W4:Y:S04]  /*17c20*/  LDL.LU R38, [R1+0xd4] ;  /* 0x0000d40001267983 */ /* 0x002f280000300800 */
[----:B------:R-:W4:Y:S04]  /*17c30*/  LDL.LU R33, [R1+0xd0] ;  /* 0x0000d00001217983 */ /* 0x000f280000300800 */
[----:B--2---:R0:W-:Y:S04]  /*17c40*/  STS.U8 [R2+UR4+0xa80], R40 ;  /* 0x000a802802007988 */ /* 0x0041e80008000004 */
[----:B0-----:R-:W2:Y:S04]  /*17c50*/  LDL.LU R40, [R1+0xcc] ;  /* 0x0000cc0001287983 */ /* 0x001ea80000300800 */
[----:B------:R-:W2:Y:S04]  /*17c60*/  LDL.LU R34, [R1+0xe8] ;  /* 0x0000e80001227983 */ /* 0x000ea80000300800 */
[----:B---3--:R0:W-:Y:S04]  /*17c70*/  STS.U8 [R2+UR4+0x4a80], R39 ;  /* 0x004a802702007988 */ /* 0x0081e80008000004 */
        /* <DEDUP_REMOVED lines=10> */
[----:B0-----:R-:W3:Y:S04]  /*17d20*/  LDL.LU R39, [R1+0xe4] ;  /* 0x0000e40001277983 */ /* 0x001ee80000300800 */
[----:B------:R-:W-:Y:S04]  /*17d30*/  STS.U8 [R2+UR4+0x6680], R30 ;  /* 0x0066801e02007988 */ /* 0x000fe80008000004 */
[----:B------:R-:W-:Y:S04]  /*17d40*/  STS.U8 [R2+UR4+0xa680], R31 ;  /* 0x00a6801f02007988 */ /* 0x000fe80008000004 */
[----:B------:R0:W-:Y:S04]  /*17d50*/  STS.U8 [R2+UR4+0xe680], R36 ;  /* 0x00e6802402007988 */ /* 0x0001e80008000004 */
[----:B0-----:R-:W4:Y:S04]  /*17d60*/  LDL.LU R36, [R1+0xe0] ;  /* 0x0000e00001247983 */ /* 0x001f280000300800 */
[----:B------:R0:W-:Y:S04]  /*17d70*/  STS.U8 [R2+UR4+0x2280], R37 ;  /* 0x0022802502007988 */ /* 0x0001e80008000004 */
[----:B------:R-:W4:Y:S04]  /*17d80*/  LDL.LU R30, [R1+0xdc] ;  /* 0x0000dc00011e7983 */ /* 0x000f280000300800 */
[----:B0-----:R-:W4:Y:S04]  /*17d90*/  LDL.LU R37, [R1+0xf8] ;  /* 0x0000f80001257983 */ /* 0x001f280000300800 */
[----:B------:R-:W4:Y:S04]  /*17da0*/  LDL.LU R31, [R1+0xf4] ;  /* 0x0000f400011f7983 */ /* 0x000f280000300800 */
[----:B------:R0:W-:Y:S04]  /*17db0*/  STS.U8 [R2+UR4+0x6280], R32 ;  /* 0x0062802002007988 */ /* 0x0001e80008000004 */
[----:B0-----:R-:W4:Y:S04]  /*17dc0*/  LDL.LU R32, [R1+0xf0] ;  /* 0x0000f00001207983 */ /* 0x001f280000300800 */
[----:B------:R0:W-:Y:S04]  /*17dd0*/  STS.U8 [R2+UR4+0xa280], R35 ;  /* 0x00a2802302007988 */ /* 0x0001e80008000004 */
[----:B------:R-:W-:Y:S04]  /*17de0*/  STS.U8 [R2+UR4+0xe280], R28 ;  /* 0x00e2801c02007988 */ /* 0x000fe80008000004 */
[----:B------:R-:W-:Y:S04]  /*17df0*/  STS.U8 [R2+UR4+0x1e80], R29 ;  /* 0x001e801d02007988 */ /* 0x000fe80008000004 */
[----:B0-----:R-:W4:Y:S04]  /*17e00*/  LDL.LU R35, [R1+0xec] ;  /* 0x0000ec0001237983 */ /* 0x001f280000300800 */
[----:B------:R0:W-:Y:S04]  /*17e10*/  STS.U8 [R2+UR4+0x5e80], R38 ;  /* 0x005e802602007988 */ /* 0x0001e80008000004 */
[----:B0-----:R-:W4:Y:S04]  /*17e20*/  LDL.LU R38, [R1+0x5c] ;  /* 0x00005c0001267983 */ /* 0x001f280000300800 */
[----:B------:R-:W-:Y:S04]  /*17e30*/  STS.U8 [R2+UR4+0x9e80], R33 ;  /* 0x009e802102007988 */ /* 0x000fe80008000004 */
[----:B--2---:R0:W-:Y:S04]  /*17e40*/  STS.U8 [R2+UR4+0xde80], R40 ;  /* 0x00de802802007988 */ /* 0x0041e80008000004 */
[----:B0-----:R-:W2:Y:S04]  /*17e50*/  LDL.LU R40, [R1+0x60] ;  /* 0x0000600001287983 */ /* 0x001ea80000300800 */
        /* <DEDUP_REMOVED lines=10> */
[----:B------:R0:W-:Y:S04]  /*17f00*/  STS.U8 [R2+UR4+0x1a80], R34 ;  /* 0x001a802202007988 */ /* 0x0001e80008000004 */
[----:B------:R-:W2:Y:S04]  /*17f10*/  LDL.LU R33, [R1+0x8c] ;  /* 0x00008c0001217983 */ /* 0x000ea80000300800 */
[----:B---3--:R1:W-:Y:S04]  /*17f20*/  STS.U8 [R2+UR4+0x5a80], R39 ;  /* 0x005a802702007988 */ /* 0x0083e80008000004 */
[----:B0-----:R-:W3:Y:S04]  /*17f30*/  LDL.LU R34, [R1+0x90] ;  /* 0x0000900001227983 */ /* 0x001ee80000300800 */
[----:B-1----:R-:W3:Y:S04]  /*17f40*/  LDL.LU R39, [R1+0x94] ;  /* 0x0000940001277983 */ /* 0x002ee80000300800 */
[----:B----4-:R0:W-:Y:S04]  /*17f50*/  STS.U8 [R2+UR4+0x9a80], R36 ;  /* 0x009a802402007988 */ /* 0x0101e80008000004 */
[----:B0-----:R-:W4:Y:S04]  /*17f60*/  LDL.LU R36, [R1+0x98] ;  /* 0x0000980001247983 */ /* 0x001f280000300800 */
[----:B------:R-:W-:Y:S04]  /*17f70*/  STS.U8 [R2+UR4+0xda80], R30 ;  /* 0x00da801e02007988 */ /* 0x000fe80008000004 */
[----:B------:R0:W-:Y:S04]  /*17f80*/  STS.U8 [R2+UR4+0x1680], R37 ;  /* 0x0016802502007988 */ /* 0x0001e80008000004 */
[----:B0-----:R-:W4:Y:S04]  /*17f90*/  LDL.LU R37, [R1+0xa8] ;  /* 0x0000a80001257983 */ /* 0x001f280000300800 */
[----:B------:R-:W4:Y:S04]  /*17fa0*/  LDL.LU R28, [R1+0xa4] ;  /* 0x0000a400011c7983 */ /* 0x000f280000300800 */
[----:B------:R0:W-:Y:S04]  /*17fb0*/  STS.U8 [R2+UR4+0x5680], R31 ;  /* 0x0056801f02007988 */ /* 0x0001e80008000004 */
[----:B------:R-:W4:Y:S04]  /*17fc0*/  LDL.LU R29, [R1+0xa0] ;  /* 0x0000a000011d7983 */ /* 0x000f280000300800 */
[----:B------:R1:W-:Y:S04]  /*17fd0*/  STS.U8 [R2+UR4+0x9680], R32 ;  /* 0x0096802002007988 */ /* 0x0003e80008000004 */
[----:B------:R-:W4:Y:S04]  /*17fe0*/  LDL.LU R30, [R1+0x9c] ;  /* 0x00009c00011e7983 */ /* 0x000f280000300800 */
[----:B------:R-:W-:Y:S04]  /*17ff0*/  STS.U8 [R2+UR4+0xd680], R35 ;  /* 0x00d6802302007988 */ /* 0x000fe80008000004 */
[----:B0-----:R-:W4:Y:S04]  /*18000*/  LDL.LU R31, [R1+0x48] ;  /* 0x00004800011f7983 */ /* 0x001f280000300800 */
[----:B-1----:R-:W4:Y:S04]  /*18010*/  LDL.LU R32, [R1+0x154] ;  /* 0x0001540001207983 */ /* 0x002f280000300800 */
[----:B------:R0:W-:Y:S04]  /*18020*/  STS.U8 [R2+UR4+0xfa80], R38 ;  /* 0x00fa802602007988 */ /* 0x0001e80008000004 */
[----:B0-----:R-:W4:Y:S04]  /*18030*/  LDL.LU R38, [R1+0x150] ;  /* 0x0001500001267983 */ /* 0x001f280000300800 */
[----:B------:R-:W4:Y:S04]  /*18040*/  LDL.LU R35, [R1+0x14c] ;  /* 0x00014c0001237983 */ /* 0x000f280000300800 */
[----:B--2---:R0:W-:Y:S04]  /*18050*/  STS.U8 [R2+UR4+0xba80], R40 ;  /* 0x00ba802802007988 */ /* 0x0041e80008000004 */
[----:B0-----:R-:W2:Y:S04]  /*18060*/  LDL.LU R40, [R1+0x234] ;  /* 0x0002340001287983 */ /* 0x001ea80000300800 */
        /* <DEDUP_REMOVED lines=11> */
[----:B---3--:R-:W-:Y:S04]  /*18120*/  STS.U8 [R2+UR4+0xae80], R34 ;  /* 0x00ae802202007988 */ /* 0x008fe80008000004 */
[----:B------:R-:W-:Y:S04]  /*18130*/  STS.U8 [R2+UR4+0x6e80], R39 ;  /* 0x006e802702007988 */ /* 0x000fe80008000004 */
[----:B0-----:R-:W3:Y:S04]  /*18140*/  LDL.LU R33, [R1+0x208] ;  /* 0x0002080001217983 */ /* 0x001ee80000300800 */
[----:B----4-:R0:W-:Y:S04]  /*18150*/  STS.U8 [R2+UR4+0x2e80], R36 ;  /* 0x002e802402007988 */ /* 0x0101e80008000004 */
[----:B0-----:R-:W4:Y:S04]  /*18160*/  LDL.LU R36, [R1+0x204] ;  /* 0x0002040001247983 */ /* 0x001f280000300800 */
[----:B------:R-:W4:Y:S04]  /*18170*/  LDL.LU R34, [R1+0x200] ;  /* 0x0002000001227983 */ /* 0x000f280000300800 */
[----:B------:R0:W-:Y:S04]  /*18180*/  STS.U8 [R2+UR4+0x2a80], R37 ;  /* 0x002a802502007988 */ /* 0x0001e80008000004 */
[----:B0-----:R-:W4:Y:S04]  /*18190*/  LDL.LU R37, [R1+0x1fc] ;  /* 0x0001fc0001257983 */ /* 0x001f280000300800 */
[----:B------:R-:W-:Y:S04]  /*181a0*/  STS.U8 [R2+UR4+0x6a80], R28 ;  /* 0x006a801c02007988 */ /* 0x000fe80008000004 */
[----:B------:R-:W-:Y:S04]  /*181b0*/  STS.U8 [R2+UR4+0xaa80], R29 ;  /* 0x00aa801d02007988 */ /* 0x000fe80008000004 */
[----:B------:R-:W-:Y:S04]  /*181c0*/  STS.U8 [R2+UR4+0xea80], R30 ;  /* 0x00ea801e02007988 */ /* 0x000fe80008000004 */
[----:B------:R-:W-:Y:S04]  /*181d0*/  STS.U8 [R2+UR4+0x3e80], R31 ;  /* 0x003e801f02007988 */ /* 0x000fe80008000004 */
[----:B------:R-:W-:Y:S04]  /*181e0*/  STS.U8 [R2+UR4+0x7e80], R32 ;  /* 0x007e802002007988 */ /* 0x000fe80008000004 */
[----:B------:R0:W-:Y:S04]  /*181f0*/  STS.U8 [R2+UR4+0xbe80], R38 ;  /* 0x00be802602007988 */ /* 0x0001e80008000004 */
[----:B0-----:R-:W4:Y:S04]  /*18200*/  LDL.LU R38, [R1+0x218] ;  /* 0x0002180001267983 */ /* 0x001f280000300800 */
        /* <DEDUP_REMOVED lines=14> */
[----:B0-----:R-:W4:Y:S04]  /*182f0*/  LDL.LU R35, [R1+0x374] ;  /* 0x0003740001237983 */ /* 0x001f280000300800 */
[----:B--2---:R0:W-:Y:S04]  /*18300*/  STS.U8 [R2+UR4+0x4680], R40 ;  /* 0x0046802802007988 */ /* 0x0041e80008000004 */
[----:B0-----:R-:W2:Y:S01]  /*18310*/  LDL.LU R40, [R1+0x370] ;  /* 0x0003700001287983 */ /* 0x001ea20000300800 */
[----:B------:R-:W0:Y:S01]  /*18320*/  LDC R2, c[0x0][0x3d8] ;  /* 0x0000f600ff027b82 */ /* 0x000e220000000800 */
[----:B------:R-:W1:Y:S02]  /*18330*/  S2R R39, SR_TID.X ;  /* 0x0000000000277919 */ /* 0x000e640000002100 */
[----:B-1----:R-:W-:-:S04]  /*18340*/  LOP3.LUT R0, R39, 0x7f, RZ, 0xc0, !PT ;  /* 0x0000007f27007812 */ /* 0x002fc800078ec0ff */
[----:B------:R-:W-:-:S05]  /*18350*/  LOP3.LUT R68, R0, 0x60, RZ, 0x3c, !PT ;  /* 0x0000006000447812 */ /* 0x000fca00078e3cff */
[----:B---3--:R-:W-:Y:S04]  /*18360*/  STS.U8 [R68+UR4+0x1300], R33 ;  /* 0x0013002144007988 */ /* 0x008fe80008000004 */
[----:B----4-:R1:W-:Y:S04]  /*18370*/  STS.U8 [R68+UR4+0x5300], R36 ;  /* 0x0053002444007988 */ /* 0x0103e80008000004 */
[----:B-1----:R-:W3:Y:S04]  /*18380*/  LDL.LU R36, [R1+0x1b4] ;  /* 0x0001b40001247983 */ /* 0x002ee80000300800 */
        /* <DEDUP_REMOVED lines=8> */
[----:B-1----:R-:W4:Y:S04]  /*18410*/  LDL.LU R37, [R1+0x1d4] ;  /* 0x0001d40001257983 */ /* 0x002f280000300800 */
[----:B------:R1:W-:Y:S04]  /*18420*/  STS.U8 [R68+UR4+0x9300], R34 ;  /* 0x0093002244007988 */ /* 0x0003e80008000004 */
[----:B-1----:R-:W4:Y:S04]  /*18430*/  LDL.LU R34, [R1+0x1d0] ;  /* 0x0001d00001227983 */ /* 0x002f280000300800 */
[----:B------:R1:W-:Y:S04]  /*18440*/  STS.U8 [R68+UR4+0xf00], R38 ;  /* 0x000f002644007988 */ /* 0x0003e80008000004 */
[----:B-1----:R-:W4:Y:S04]  /*18450*/  LDL.LU R38, [R1+0x1cc] ;  /* 0x0001cc0001267983 */ /* 0x002f280000300800 */
[----:B------:R1:W-:Y:S04]  /*18460*/  STS.U8 [R68+UR4+0x4300], R32 ;  /* 0x0043002044007988 */ /* 0x0003e80008000004 */
[----:B-1----:R-:W4:Y:S04]  /*18470*/  LDL.LU R32, [R1+0x1c8] ;  /* 0x0001c80001207983 */ /* 0x002f280000300800 */
[----:B--2---:R1:W-:Y:S04]  /*18480*/  STS.U8 [R68+UR4+0xc300], R40 ;  /* 0x00c3002844007988 */ /* 0x0043e80008000004 */
[----:B-1----:R-:W2:Y:S04]  /*18490*/  LDL.LU R40, [R1+0x1e8] ;  /* 0x0001e80001287983 */ /* 0x002ea80000300800 */
[----:B------:R1:W-:Y:S04]  /*184a0*/  STS.U8 [R68+UR4+0x8300], R35 ;  /* 0x0083002344007988 */ /* 0x0003e80008000004 */
[----:B------:R-:W-:Y:S04]  /*184b0*/  STS.U8 [R68+UR4+0x4f00], R14 ;  /* 0x004f000e44007988 */ /* 0x000fe80008000004 */
        /* <DEDUP_REMOVED lines=11> */
[----:B---3--:R1:W-:Y:S04]  /*18570*/  STS.U8 [R68+UR4+0x2700], R36 ;  /* 0x0027002444007988 */ /* 0x0083e80008000004 */
[----:B-1----:R-:W3:Y:S04]  /*18580*/  LDL.LU R36, [R1+0x1e0] ;  /* 0x0001e00001247983 */ /* 0x002ee80000300800 */
[----:B------:R-:W-:Y:S04]  /*18590*/  STS.U8 [R68+UR4+0x300], R25 ;  /* 0x0003001944007988 */ /* 0x000fe80008000004 */
[----:B----4-:R1:W-:Y:S04]  /*185a0*/  STS.U8 [R68+UR4+0x1f00], R37 ;  /* 0x001f002544007988 */ /* 0x0103e80008000004 */
[----:B-1----:R-:W4:Y:S04]  /*185b0*/  LDL.LU R37, [R1+0x1d8] ;  /* 0x0001d80001257983 */ /* 0x002f280000300800 */
        /* <DEDUP_REMOVED lines=14> */
[----:B-1----:R-:W4:Y:S04]  /*186a0*/  LDL.LU R33, [R1+0x178] ;  /* 0x0001780001217983 */ /* 0x002f280000300800 */
[----:B------:R1:W-:Y:S04]  /*186b0*/  STS.U8 [R68+UR4+0x9f00], R38 ;  /* 0x009f002644007988 */ /* 0x0003e80008000004 */
[----:B0-----:R-:W4:Y:S04]  /*186c0*/  LDL.LU R34, [R1+0x17c] ;  /* 0x00017c0001227983 */ /* 0x001f280000300800 */
[----:B-1----:R-:W4:Y:S04]  /*186d0*/  LDL.LU R38, [R1+0x180] ;  /* 0x0001800001267983 */ /* 0x002f280000300800 */
[----:B--2---:R0:W-:Y:S04]  /*186e0*/  STS.U8 [R68+UR4+0x1b00], R40 ;  /* 0x001b002844007988 */ /* 0x0041e80008000004 */
[----:B0-----:R-:W2:Y:S04]  /*186f0*/  LDL.LU R40, [R1+0x184] ;  /* 0x0001840001287983 */ /* 0x001ea80000300800 */
[----:B------:R0:W-:Y:S04]  /*18700*/  STS.U8 [R68+UR4+0x6700], R26 ;  /* 0x0067001a44007988 */ /* 0x0001e80008000004 */
[----:B------:R1:W-:Y:S04]  /*18710*/  STS.U8 [R68+UR4+0xa700], R27 ;  /* 0x00a7001b44007988 */ /* 0x0003e80008000004 */
[----:B------:R1:W-:Y:S04]  /*18720*/  STS.U8 [R68+UR4+0xe700], R28 ;  /* 0x00e7001c44007988 */ /* 0x0003e80008000004 */
[----:B0-----:R-:W2:Y:S04]  /*18730*/  LDL.LU R26, [R1+0x188] ;  /* 0x00018800011a7983 */ /* 0x001ea80000300800 */
[----:B-1----:R-:W2:Y:S04]  /*18740*/  LDL.LU R27, [R1+0x18c] ;  /* 0x00018c00011b7983 */ /* 0x002ea80000300800 */
[----:B------:R0:W-:Y:S04]  /*18750*/  STS.U8 [R68+UR4+0x2300], R29 ;  /* 0x0023001d44007988 */ /* 0x0001e80008000004 */
[----:B------:R-:W2:Y:S04]  /*18760*/  LDL.LU R28, [R1+0x190] ;  /* 0x00019000011c7983 */ /* 0x000ea80000300800 */
        /* <DEDUP_REMOVED lines=8> */
[----:B0-----:R-:W2:Y:S04]  /*187f0*/  LDL.LU R35, [R1+0x198] ;  /* 0x0001980001237983 */ /* 0x001ea80000300800 */
[----:B---3--:R0:W-:Y:S04]  /*18800*/  STS.U8 [R68+UR4+0x9b00], R36 ;  /* 0x009b002444007988 */ /* 0x0081e80008000004 */
[----:B0-----:R-:W3:Y:S04]  /*18810*/  LDL.LU R36, [R1+0x268] ;  /* 0x0002680001247983 */ /* 0x001ee80000300800 */
[----:B----4-:R0:W-:Y:S04]  /*18820*/  STS.U8 [R68+UR4+0xdb00], R37 ;  /* 0x00db002544007988 */ /* 0x0101e80008000004 */
[----:B0-----:R-:W4:Y:S04]  /*18830*/  LDL.LU R37, [R1+0x264] ;  /* 0x0002640001257983 */ /* 0x001f280000300800 */
[----:B------:R0:W-:Y:S04]  /*18840*/  STS.U8 [R68+UR4+0xf300], R33 ;  /* 0x00f3002144007988 */ /* 0x0001e80008000004 */
[----:B0-----:R-:W4:Y:S04]  /*18850*/  LDL.LU R33, [R1+0x260] ;  /* 0x0002600001217983 */ /* 0x001f280000300800 */
[----:B------:R0:W-:Y:S04]  /*18860*/  STS.U8 [R68+UR4+0x7300], R38 ;  /* 0x0073002644007988 */ /* 0x0001e80008000004 */
[----:B0-----:R-:W4:Y:S04]  /*18870*/  LDL.LU R38, [R1+0x25c] ;  /* 0x00025c0001267983 */ /* 0x001f280000300800 */
[----:B------:R0:W-:Y:S04]  /*18880*/  STS.U8 [R68+UR4+0xb300], R34 ;  /* 0x00b3002244007988 */ /* 0x0001e80008000004 */
[----:B0-----:R-:W4:Y:S04]  /*18890*/  LDL.LU R34, [R1+0x334] ;  /* 0x0003340001227983 */ /* 0x001f280000300800 */
[----:B--2---:R0:W-:Y:S04]  /*188a0*/  STS.U8 [R68+UR4+0x3300], R40 ;  /* 0x0033002844007988 */ /* 0x0041e80008000004 */
[----:B0-----:R-:W2:Y:S04]  /*188b0*/  LDL.LU R40, [R1+0x330] ;  /* 0x0003300001287983 */ /* 0x001ea80000300800 */
        /* <DEDUP_REMOVED lines=24> */
[----:B---3--:R0:W-:Y:S04]  /*18a40*/  STS.U8 [R68+UR4+0x3f00], R36 ;  /* 0x003f002444007988 */ /* 0x0081e80008000004 */
[----:B-1----:R-:W3:Y:S04]  /*18a50*/  LDL.LU R35, [R1+0x38c] ;  /* 0x00038c0001237983 */ /* 0x002ee80000300800 */
[----:B----4-:R1:W-:Y:S04]  /*18a60*/  STS.U8 [R68+UR4+0x7f00], R37 ;  /* 0x007f002544007988 */ /* 0x0103e80008000004 */
[----:B0-----:R-:W4:Y:S04]  /*18a70*/  LDL.LU R36, [R1+0x388] ;  /* 0x0003880001247983 */ /* 0x001f280000300800 */
[----:B-1----:R-:W4:Y:S04]  /*18a80*/  LDL.LU R37, [R1+0x3a4] ;  /* 0x0003a40001257983 */ /* 0x002f280000300800 */
        /* <DEDUP_REMOVED lines=37> */
[----:B----4-:R1:W-:Y:S04]  /*18ce0*/  STS.U8 [R0+UR4+0xc780], R36 ;  /* 0x00c7802400007988 */ /* 0x0103e80008000004 */
[----:B0-----:R-:W3:Y:S04]  /*18cf0*/  LDL.LU R35, [R1+0x2e4] ;  /* 0x0002e40001237983 */ /* 0x001ee80000300800 */
[----:B------:R0:W-:Y:S04]  /*18d00*/  STS.U8 [R0+UR4+0x380], R37 ;  /* 0x0003802500007988 */ /* 0x0001e80008000004 */
[----:B-1----:R-:W4:Y:S04]  /*18d10*/  LDL.LU R36, [R1+0x2e0] ;  /* 0x0002e00001247983 */ /* 0x002f280000300800 */
[----:B0-----:R-:W4:Y:S04]  /*18d20*/  LDL.LU R37, [R1+0x2dc] ;  /* 0x0002dc0001257983 */ /* 0x001f280000300800 */
        /* <DEDUP_REMOVED lines=47> */
[----:B------:R0:W-:Y:S04]  /*19020*/  STS.U8 [R0+UR4+0x1b80], R38 ;  /* 0x001b802600007988 */ /* 0x0001e80008000004 */
[----:B0-----:R-:W4:Y:S04]  /*19030*/  LDL.LU R38, [R1+0x2ac] ;  /* 0x0002ac0001267983 */ /* 0x001f280000300800 */
[----:B--2---:R0:W-:Y:S04]  /*19040*/  STS.U8 [R0+UR4+0x3780], R40 ;  /* 0x0037802800007988 */ /* 0x0041e80008000004 */
[----:B0-----:R-:W2:Y:S04]  /*19050*/  LDL R40, [R1+0x24f4] ;  /* 0x0024f40001287983 */ /* 0x001ea80000100800 */
[----:B------:R0:W5:Y:S04]  /*19060*/  LDL.LU R90, [R1+0x2504] ;  /* 0x00250400015a7983 */ /* 0x0001680000300800 */
[----:B------:R0:W5:Y:S04]  /*19070*/  LDL.LU R91, [R1+0x2500] ;  /* 0x00250000015b7983 */ /* 0x0001680000300800 */
[----:B------:R-:W2:Y:S04]  /*19080*/  LDL.LU R80, [R1+0x24fc] ;  /* 0x0024fc0001507983 */ /* 0x000ea80000300800 */
[----:B------:R-:W2:Y:S04]  /*19090*/  LDL.LU R81, [R1+0x24f8] ;  /* 0x0024f80001517983 */ /* 0x000ea80000300800 */
        /* <DEDUP_REMOVED lines=23> */
[----:B----4-:R-:W-:Y:S04]  /*19210*/  STS.U8 [R0+UR4+0x6b80], R36 ;  /* 0x006b802400007988 */ /* 0x010fe80008000004 */
[----:B------:R-:W-:Y:S04]  /*19220*/  STS.U8 [R0+UR4+0xab80], R37 ;  /* 0x00ab802500007988 */ /* 0x000fe80008000004 */
[----:B------:R-:W-:Y:S04]  /*19230*/  STL.S16 [R1+0x2e4], R6 ;  /* 0x0002e40601007387 */ /* 0x000fe80000100600 */
[----:B------:R-:W-:Y:S01]  /*19240*/  STL.S16 [R1+0x2e0], R4 ;  /* 0x0002e00401007387 */ /* 0x000fe20000100600 */
[----:B------:R-:W-:Y:S01]  /*19250*/  SHF.R.U32.HI R39, RZ, 0x5, R39 ;  /* 0x00000005ff277819 */ /* 0x000fe20000011627 */
[----:B------:R-:W-:-:S04]  /*19260*/  @!UP0 UIADD3 UR10, UPT, UPT, -UR10, 0x100000, URZ ;  /* 0x001000000a0a8890 */ /* 0x000fc8000fffe1ff */
[----:B------:R-:W-:Y:S02]  /*19270*/  @!UP0 USHF.L.U32 UR11, UR10, 0xb, URZ ;  /* 0x0000000b0a0b8899 */ /* 0x000fe400080006ff */
[----:B------:R-:W-:Y:S01]  /*19280*/  @!UP0 USHF.L.U32 UR10, UR10, 0x1, URZ ;  /* 0x000000010a0a8899 */ /* 0x000fe200080006ff */
[----:B------:R-:W-:Y:S01]  /*19290*/  ISETP.EQ.U32.AND P3, PT, R39, RZ, P2 ;  /* 0x000000ff2700720c */ /* 0x000fe20001762070 */
[----:B------:R-:W-:Y:S01]  /*192a0*/  VOTEU.ALL UP1, P1 ;  /* 0x0000000000ff7886 */ /* 0x000fe20000820000 */
[----:B------:R-:W-:Y:S01]  /*192b0*/  UIADD3 UR74, UPT, UPT, UR5, 0x100, URZ ;  /* 0x00000100054a7890 */ /* 0x000fe2000fffe0ff */
[----:B------:R-:W-:Y:S02]  /*192c0*/  IMAD.SHL.U32 R69, R69, 0x10, RZ ;  /* 0x0000001045457824 */ /* 0x000fe400078e00ff */
[----:B------:R-:W-:Y:S01]  /*192d0*/  IMAD R72, R72, 0x18, RZ ;  /* 0x0000001848487824 */ /* 0x000fe200078e02ff */
[----:B------:R1:W-:Y:S01]  /*192e0*/  STS.U8 [R0+UR4+0xeb80], R38 ;  /* 0x00eb802600007988 */ /* 0x0003e20008000004 */
[----:B------:R3:W-:Y:S06]  /*192f0*/  MEMBAR.ALL.CTA ;  /* 0x0000000000007992 */ /* 0x0007ec0000008000 */
[----:B---3--:R-:W-:Y:S04]  /*19300*/  FENCE.VIEW.ASYNC.S ;  /* 0x00000000000073c6 */ /* 0x008fe80000000000 */
[----:B------:R-:W3:Y:S02]  /*19310*/  FENCE.VIEW.ASYNC.S ;  /* 0x00000000000073c6 */ /* 0x000ee40000000000 */
[----:B---3--:R0:W3:Y:S01]  /*19320*/  @!UP1 SYNCS.EXCH.64 URZ, [UR4+0x10000], UR10 ;  /* 0x0100000a04ff95b2 */ /* 0x0080e20008000100 */
[----:B-1----:R-:W-:Y:S01]  /*19330*/  IMAD.SHL.U32 R0, R2, 0x8, RZ ;  /* 0x0000000802007824 */ /* 0x002fe200078e00ff */
[----:B---3--:R-:W-:Y:S04]  /*19340*/  BAR.SYNC.DEFER_BLOCKING 0x0 ;  /* 0x0000000000007b1d */ /* 0x008fe80000010000 */
[----:B--2---:R-:W-:-:S04]  /*19350*/  IADD3 R4, P4, PT, R0, R80, RZ ;  /* 0x0000005000047210 */ /* 0x004fc80007f9e0ff */
[----:B------:R-:W-:Y:S01]  /*19360*/  LEA.HI.X.SX32 R5, R0, R81, 0x1, P4 ;  /* 0x0000005100057211 */ /* 0x000fe200020f0eff */
[----:B------:R0:W-:Y:S04]  /*19370*/  STL [R1+0x1458], R4 ;  /* 0x0014580401007387 */ /* 0x0001e80000100800 */
[----:B------:R0:W-:Y:S01]  /*19380*/  STL [R1+0x145c], R5 ;  /* 0x00145c0501007387 */ /* 0x0001e20000100800 */
[----:B------:R-:W-:Y:S01]  /*19390*/  VIADD R70, R40, 0x10000 ;  /* 0x0001000028467836 */ /* 0x000fe20000000000 */
[----:B------:R-:W-:Y:S06]  /*193a0*/  @!P3 BRA `(.L_x_6) ;  /* 0x0000000400c0b947 */ /* 0x000fec0003800000 */
[----:B------:R-:W-:Y:S01]  /*193b0*/  VIADD R0, R40, 0x30000 ;  /* 0x0003000028007836 */ /* 0x000fe20000000000 */
[----:B------:R-:W-:Y:S01]  /*193c0*/  ELECT P4, URZ, PT ;  /* 0x0000000000ff782f */ /* 0x000fe20003880000 */
[----:B0-----:R-:W-:Y:S01]  /*193d0*/  IMAD.U32 R4, RZ, RZ, UR4 ;  /* 0x00000004ff047e24 */ /* 0x001fe2000f8e00ff */
[----:B------:R-:W-:Y:S01]  /*193e0*/  UMOV UR76, 0x0 ;  /* 0x00000000004c7882 */ /* 0x000fe20000000000 */
[----:B------:R-:W-:Y:S01]  /*193f0*/  IMAD.MOV.U32 R71, RZ, RZ, RZ ;  /* 0x000000ffff477224 */ /* 0x000fe200078e00ff */
[----:B------:R-:W-:Y:S01]  /*19400*/  SHF.R.U32.HI R0, RZ, 0x4, R0 ;  /* 0x00000004ff007819 */ /* 0x000fe20000011600 */
[----:B------:R-:W-:Y:S01]  /*19410*/  UMOV UR77, 0x4208010 ;  /* 0x04208010004d7882 */ /* 0x000fe20000000000 */
[----:B------:R-:W-:Y:S01]  /*19420*/  SHF.R.U32.HI R4, RZ, 0x4, R4 ;  /* 0x00000004ff047819 */ /* 0x000fe20000011604 */
[----:B------:R-:W-:Y:S01]  /*19430*/  UMOV UR24, 0x0 ;  /* 0x0000000000187882 */ /* 0x000fe20000000000 */
[----:B------:R-:W-:Y:S01]  /*19440*/  SGXT.U32 R0, R0, 0xe ;  /* 0x0000000e0000781a */ /* 0x000fe20000000000 */
[----:B------:R-:W-:Y:S01]  /*19450*/  UMOV UR25, 0x4208010 ;  /* 0x0420801000197882 */ /* 0x000fe20000000000 */
[----:B------:R-:W-:Y:S01]  /*19460*/  SGXT.U32 R4, R4, 0xe ;  /* 0x0000000e0404781a */ /* 0x000fe20000000000 */
[----:B------:R-:W-:Y:S01]  /*19470*/  UMOV UR48, 0x0 ;  /* 0x0000000000307882 */ /* 0x000fe20000000000 */
[----:B------:R-:W-:Y:S01]  /*19480*/  R2UR UR10, R0 ;  /* 0x00000000000a72ca */ /* 0x000fe200000e0000 */
[----:B------:R-:W-:Y:S01]  /*19490*/  @P4 IMAD.MOV.U32 R3, RZ, RZ, -0x7fffbfe0 ;  /* 0x80004020ff034424 */ /* 0x000fe200078e00ff */
[C---:B------:R-:W-:Y:S01]  /*194a0*/  R2UR UR11, R4.reuse ;  /* 0x00000000040b72ca */ /* 0x040fe200000e0000 */
[----:B------:R-:W-:Y:S01]  /*194b0*/  UMOV UR49, 0x4208010 ;  /* 0x0420801000317882 */ /* 0x000fe20000000000 */
[----:B------:R-:W-:Y:S01]  /*194c0*/  @P4 MOV R5, R70 ;  /* 0x0000004600054202 */ /* 0x000fe20000000f00 */
[----:B------:R-:W-:Y:S01]  /*194d0*/  UMOV UR66, 0x0 ;  /* 0x0000000000427882 */ /* 0x000fe20000000000 */
[----:B------:R-:W-:Y:S01]  /*194e0*/  @P4 R2UR UR17, R3 ;  /* 0x00000000031142ca */ /* 0x000fe200000e0000 */
[----:B------:R-:W-:Y:S01]  /*194f0*/  @P4 IMAD.MOV.U32 R3, RZ, RZ, 0x40004040 ;  /* 0x40004040ff034424 */ /* 0x000fe200078e00ff */
[----:B------:R-:W-:Y:S01]  /*19500*/  IADD3 R4, P5, PT, R4, 0x2, RZ ;  /* 0x0000000204047810 */ /* 0x000fe20007fbe0ff */
[----:B------:R-:W-:Y:S01]  /*19510*/  UMOV UR67, 0x4208010 ;  /* 0x0420801000437882 */ /* 0x000fe20000000000 */
[----:B------:R-:W-:Y:S01]  /*19520*/  UMOV UR64, 0x0 ;  /* 0x0000000000407882 */ /* 0x000fe20000000000 */
[----:B------:R-:W-:Y:S01]  /*19530*/  UMOV UR65, 0x4208010 ;  /* 0x0420801000417882 */ /* 0x000fe20000000000 */
[----:B------:R-:W-:Y:S01]  /*19540*/  @P4 R2UR UR73, R3 ;  /* 0x00000000034942ca */ /* 0x000fe200000e0000 */
[----:B------:R-:W-:Y:S01]  /*19550*/  IMAD.U32 R2, RZ, RZ, UR10 ;  /* 0x0000000aff027e24 */ /* 0x000fe2000f8e00ff */
[----:B------:R-:W-:Y:S01]  /*19560*/  @P4 R2UR UR10, R5 ;  /* 0x00000000050a42ca */ /* 0x000fe200000e0000 */
[----:B------:R-:W-:Y:S01]  /*19570*/  UMOV UR50, 0x0 ;  /* 0x0000000000327882 */ /* 0x000fe20000000000 */
[----:B------:R-:W-:Y:S01]  /*19580*/  R2UR UR12, R4 ;  /* 0x00000000040c72ca */ /* 0x000fe200000e0000 */
[----:B------:R-:W-:Y:S01]  /*19590*/  UMOV UR51, 0x4208010 ;  /* 0x0420801000337882 */ /* 0x000fe20000000000 */
[----:B------:R-:W-:Y:S01]  /*195a0*/  @P4 R2UR UR16, R2 ;  /* 0x00000000021042ca */ /* 0x000fe200000e0000 */
[----:B------:R-:W-:Y:S01]  /*195b0*/  IMAD.U32 R2, RZ, RZ, UR11 ;  /* 0x0000000bff027e24 */ /* 0x000fe2000f8e00ff */
[----:B------:R-:W-:Y:S01]  /*195c0*/  MOV.SPILL R7, UR7 ;  /* 0x0000000700077c02 */ /* 0x000fe20009000f00 */
[----:B------:R-:W-:Y:S01]  /*195d0*/  UMOV UR7, 0x4208010 ;  /* 0x0420801000077882 */ /* 0x000fe20000000000 */
[----:B------:R-:W-:Y:S01]  /*195e0*/  MOV.SPILL R6, UR6 ;  /* 0x0000000600067c02 */ /* 0x000fe20009000f00 */
[----:B------:R-:W-:Y:S01]  /*195f0*/  UMOV UR6, 0x0 ;  /* 0x0000000000067882 */ /* 0x000fe20000000000 */
[----:B------:R-:W-:Y:S01]  /*19600*/  @P4 R2UR UR72, R2 ;  /* 0x00000000024842ca */ /* 0x000fe200000e0000 */
[----:B------:R-:W-:Y:S01]  /*19610*/  IMAD.MOV.U32 R2, RZ, RZ, RZ ;  /* 0x000000ffff027224 */ /* 0x000fe200078e00ff */
[----:B------:R-:W-:Y:S01]  /*19620*/  IADD3 R0, P4, PT, R0, 0x80, RZ ;  /* 0x0000008000007810 */ /* 0x000fe20007f9e0ff */
[----:B------:R-:W-:Y:S01]  /*19630*/  UMOV UR44, 0x0 ;  /* 0x00000000002c7882 */ /* 0x000fe20000000000 */
[----:B------:R-:W-:Y:S01]  /*19640*/  UMOV UR45, 0x4208010 ;  /* 0x04208010002d7882 */ /* 0x000fe20000000000 */
[----:B------:R-:W-:Y:S01]  /*19650*/  UMOV UR40, 0x0 ;  /* 0x0000000000287882 */ /* 0x000fe20000000000 */
[----:B------:R-:W-:Y:S01]  /*19660*/  R2UR UR18, R0 ;  /* 0x00000000001272ca */ /* 0x000fe200000e0000 */
[----:B------:R-:W-:Y:S01]  /*19670*/  IMAD.MOV.U32 R0, RZ, RZ, RZ ;  /* 0x000000ffff007224 */ /* 0x000fe200078e00ff */
[----:B------:R-:W-:Y:S01]  /*19680*/  IADD3.X R2, PT, PT, R2, -0x7fffbfe0, RZ, P4, !PT ;  /* 0x8000402002027810 */ /* 0x000fe200027fe4ff */
[----:B------:R-:W-:Y:S01]  /*19690*/  UMOV UR41, 0x4208010 ;  /* 0x0420801000297882 */ /* 0x000fe20000000000 */
[----:B------:R-:W-:Y:S01]  /*196a0*/  UMOV UR36, 0x0 ;  /* 0x0000000000247882 */ /* 0x000fe20000000000 */
[----:B------:R-:W-:Y:S01]  /*196b0*/  UMOV UR37, 0x4208010 ;  /* 0x0420801000257882 */ /* 0x000fe20000000000 */
[----:B------:R-:W-:Y:S01]  /*196c0*/  IADD3.X R0, PT, PT, R0, 0x40004040, RZ, P5, !PT ;  /* 0x4000404000007810 */ /* 0x000fe20002ffe4ff */
[----:B------:R-:W-:Y:S01]  /*196d0*/  UTCQMMA gdesc[UR16], gdesc[UR72], tmem[UR74], tmem[UR76], idesc[UR77], !UPT ;  /* 0x00ff4c48100075ea */ /* 0x000fe2000f80034a */
[----:B------:R-:W-:Y:S01]  /*196e0*/  R2UR UR19, R2 ;  /* 0x00000000021372ca */ /* 0x000fe200000e0000 */
[----:B------:R-:W-:Y:S01]  /*196f0*/  UMOV UR32, 0x0 ;  /* 0x0000000000207882 */ /* 0x000fe20000000000 */
[----:B------:R-:W-:Y:S01]  /*19700*/  R2UR UR13, R0 ;  /* 0x00000000000d72ca */ /* 0x000fe200000e0000 */
[----:B------:R-:W-:Y:S01]  /*19710*/  UMOV UR33, 0x4208010 ;  /* 0x0420801000217882 */ /* 0x000fe20000000000 */
[----:B------:R-:W-:Y:S01]  /*19720*/  UMOV UR26, 0x0 ;  /* 0x00000000001a7882 */ /* 0x000fe20000000000 */
[----:B------:R-:W-:Y:S01]  /*19730*/  UMOV UR27, 0x4208010 ;  /* 0x04208010001b7882 */ /* 0x000fe20000000000 */
[----:B------:R-:W-:Y:S01]  /*19740*/  UMOV UR20, 0x0 ;  /* 0x0000000000147882 */ /* 0x000fe20000000000 */
[----:B------:R-:W-:Y:S01]  /*19750*/  UMOV UR21, 0x4208010 ;  /* 0x0420801000157882 */ /* 0x000fe20000000000 */
[----:B------:R-:W-:Y:S01]  /*19760*/  UMOV UR14, 0x0 ;  /* 0x00000000000e7882 */ /* 0x000fe20000000000 */
[----:B------:R-:W-:-:S04]  /*19770*/  UMOV UR15, 0x4208010 ;  /* 0x04208010000f7882 */ /* 0x000fc80000000000 */
[----:B------:R-:W-:Y:S02]  /*19780*/  UIADD3.64 UR54, UPT, UPT, UR18, 0x80, URZ ;  /* 0x0000008012367897 */ /* 0x000fe4000fffe0ff */
[----:B------:R-:W-:Y:S02]  /*19790*/  UIADD3.64 UR58, UPT, UPT, UR12, 0x2, URZ ;  /* 0x000000020c3a7897 */ /* 0x000fe4000fffe0ff */
[----:B------:R0:W-:Y:S01]  /*197a0*/  UTCQMMA gdesc[UR18], gdesc[UR12], tmem[UR74], tmem[UR24], idesc[UR25], UPT ;  /* 0x00ff180c120075ea */ /* 0x0001e2000b80034a */
[----:B------:R-:W-:Y:S02]  /*197b0*/  UIADD3.64 UR68, UPT, UPT, UR18, 0x100, URZ ;  /* 0x0000010012447897 */ /* 0x000fe4000fffe0ff */
[----:B------:R-:W-:Y:S02]  /*197c0*/  UIADD3.64 UR70, UPT, UPT, UR12, 0x4, URZ ;  /* 0x000000040c467897 */ /* 0x000fe4000fffe0ff */
[----:B------:R-:W-:Y:S02]  /*197d0*/  UIADD3.64 UR60, UPT, UPT, UR18, 0x180, URZ ;  /* 0x00000180123c7897 */ /* 0x000fe4000fffe0ff */
[----:B------:R-:W-:Y:S01]  /*197e0*/  UIADD3.64 UR62, UPT, UPT, UR12, 0x3fe, URZ ;  /* 0x000003fe0c3e7897 */ /* 0x000fe2000fffe0ff */
[----:B------:R1:W-:Y:S01]  /*197f0*/  UTCQMMA gdesc[UR54], gdesc[UR58], tmem[UR74], tmem[UR48], idesc[UR49], UPT ;  /* 0x00ff303a360075ea */ /* 0x0003e2000b80034a */
[----:B------:R-:W-:-:S02]  /*19800*/  UIADD3.64 UR30, UPT, UPT, UR18, 0x200, URZ ;  /* 0x00000200121e7897 */ /* 0x000fc4000fffe0ff */
[----:B0-----:R-:W-:Y:S01]  /*19810*/  UIADD3.64 UR24, UPT, UPT, UR12, 0x400, URZ ;  /* 0x000004000c187897 */ /* 0x001fe2000fffe0ff */
[----:B------:R0:W-:Y:S01]  /*19820*/  UTCQMMA gdesc[UR68], gdesc[UR70], tmem[UR74], tmem[UR66], idesc[UR67], UPT ;  /* 0x00ff4246440075ea */ /* 0x0001e2000b80034a */
[----:B------:R-:W-:Y:S02]  /*19830*/  UIADD3.64 UR56, UPT, UPT, UR18, 0x280, URZ ;  /* 0x0000028012387897 */ /* 0x000fe4000fffe0ff */
[----:B------:R-:W-:Y:S01]  /*19840*/  UIADD3.64 UR52, UPT, UPT, UR18, 0x300, URZ ;  /* 0x0000030012347897 */ /* 0x000fe2000fffe0ff */
[----:B------:R-:W-:Y:S01]  /*19850*/  UTCQMMA gdesc[UR60], gdesc[UR62], tmem[UR74], tmem[UR64], idesc[UR65], UPT ;  /* 0x00ff403e3c0075ea */ /* 0x000fe2000b80034a */
[----:B------:R-:W-:Y:S02]  /*19860*/  UIADD3.64 UR46, UPT, UPT, UR18, 0x380, URZ ;  /* 0x00000380122e7897 */ /* 0x000fe4000fffe0ff */
[----:B-1----:R-:W-:Y:S01]  /*19870*/  UIADD3.64 UR58, UPT, UPT, UR12, 0x402, URZ ;  /* 0x000004020c3a7897 */ /* 0x002fe2000fffe0ff */
[----:B------:R1:W-:Y:S01]  /*19880*/  UTCQMMA gdesc[UR30], gdesc[UR24], tmem[UR74], tmem[UR6], idesc[UR7], UPT ;  /* 0x00ff06181e0075ea */ /* 0x0003e2000b80034a */
[----:B------:R-:W-:-:S02]  /*19890*/  UIADD3.64 UR54, UPT, UPT, UR12, 0x404, URZ ;  /* 0x000004040c367897 */ /* 0x000fc4000fffe0ff */
[----:B------:R-:W-:Y:S02]  /*198a0*/  UIADD3.64 UR48, UPT, UPT, UR12, 0x7fe, URZ ;  /* 0x000007fe0c307897 */ /* 0x000fe4000fffe0ff */
[----:B------:R-:W-:Y:S02]  /*198b0*/  UIADD3.64 UR42, UPT, UPT, UR18, 0x400, URZ ;  /* 0x00000400122a7897 */ /* 0x000fe4000fffe0ff */
[----:B0-----:R-:W-:Y:S02]  /*198c0*/  UIADD3.64 UR66, UPT, UPT, UR12, 0x800, URZ ;  /* 0x000008000c427897 */ /* 0x001fe4000fffe0ff */
[----:B------:R-:W-:Y:S01]  /*198d0*/  UIADD3.64 UR38, UPT, UPT, UR18, 0x480, URZ ;  /* 0x0000048012267897 */ /* 0x000fe2000fffe0ff */
[----:B-1----:R-:W-:Y:S01]  /*198e0*/  R2UR.FILL UR7, R7 ;  /* 0x00000000070772ca */ /* 0x002fe200004e0000 */
[----:B------:R-:W-:Y:S01]  /*198f0*/  UIADD3.64 UR76, UPT, UPT, UR12, 0x802, URZ ;  /* 0x000008020c4c7897 */ /* 0x000fe2000fffe0ff */
[----:B------:R-:W-:Y:S01]  /*19900*/  R2UR.FILL UR6, R6 ;  /* 0x00000000060672ca */ /* 0x000fe200004e0000 */
[----:B------:R-:W-:-:S02]  /*19910*/  UIADD3.64 UR34, UPT, UPT, UR18, 0x500, URZ ;  /* 0x0000050012227897 */ /* 0x000fc4000fffe0ff */
[----:B------:R-:W-:Y:S02]  /*19920*/  UIADD3.64 UR72, UPT, UPT, UR12, 0x804, URZ ;  /* 0x000008040c487897 */ /* 0x000fe4000fffe0ff */
[----:B------:R-:W-:Y:S02]  /*19930*/  UIADD3.64 UR28, UPT, UPT, UR18, 0x580, URZ ;  /* 0x00000580121c7897 */ /* 0x000fe4000fffe0ff */
[----:B------:R-:W-:Y:S02]  /*19940*/  UIADD3.64 UR64, UPT, UPT, UR12, 0xbfe, URZ ;  /* 0x00000bfe0c407897 */ /* 0x000fe4000fffe0ff */
[----:B------:R-:W-:Y:S02]  /*19950*/  UIADD3.64 UR22, UPT, UPT, UR18, 0x600, URZ ;  /* 0x0000060012167897 */ /* 0x000fe4000fffe0ff */
[----:B------:R-:W-:Y:S01]  /*19960*/  UIADD3.64 UR62, UPT, UPT, UR12, 0xc00, URZ ;  /* 0x00000c000c3e7897 */ /* 0x000fe2000fffe0ff */
[----:B------:R-:W-:Y:S01]  /*19970*/  UMOV UR68, 0x0 ;  /* 0x0000000000447882 */ /* 0x000fe20000000000 */
[----:B------:R-:W-:Y:S01]  /*19980*/  UMOV UR69, 0x4208010 ;  /* 0x0420801000457882 */ /* 0x000fe20000000000 */
[----:B------:R-:W-:Y:S01]  /*19990*/  UIADD3.64 UR16, UPT, UPT, UR18, 0x680, URZ ;  /* 0x0000068012107897 */ /* 0x000fe2000fffe0ff */
[----:B------:R1:W-:Y:S01]  /*199a0*/  UTCQMMA gdesc[UR56], gdesc[UR58], tmem[UR74], tmem[UR68], idesc[UR69], UPT ;  /* 0x00ff443a380075ea */ /* 0x0003e2000b80034a */
[----:B------:R-:W-:Y:S01]  /*199b0*/  UIADD3.64 UR60, UPT, UPT, UR12, 0xc02, URZ ;  /* 0x00000c020c3c7897 */ /* 0x000fe2000fffe0ff */
[----:B------:R-:W-:Y:S01]  /*199c0*/  UMOV UR70, 0x0 ;  /* 0x0000000000467882 */ /* 0x000fe20000000000 */
[----:B------:R-:W-:Y:S01]  /*199d0*/  UMOV UR71, 0x4208010 ;  /* 0x0420801000477882 */ /* 0x000fe20000000000 */
[----:B------:R-:W-:Y:S01]  /*199e0*/  UIADD3.64 UR18, UPT, UPT, UR18, 0x700, URZ ;  /* 0x0000070012127897 */ /* 0x000fe2000fffe0ff */
[----:B------:R1:W-:Y:S01]  /*199f0*/  UTCQMMA gdesc[UR52], gdesc[UR54], tmem[UR74], tmem[UR70], idesc[UR71], UPT ;  /* 0x00ff4636340075ea */ /* 0x0003e2000b80034a */
[----:B------:R-:W-:Y:S01]  /*19a00*/  UIADD3.64 UR12, UPT, UPT, UR12, 0xc04, URZ ;  /* 0x00000c040c0c7897 */ /* 0x000fe2000fffe0ff */
[----:B------:R1:W-:Y:S01]  /*19a10*/  UTCQMMA gdesc[UR46], gdesc[UR48], tmem[UR74], tmem[UR50], idesc[UR51], UPT ;  /* 0x00ff32302e0075ea */ /* 0x0003e2000b80034a */
[----:B------:R1:W-:Y:S01]  /*19a20*/  UTCQMMA gdesc[UR42], gdesc[UR66], tmem[UR74], tmem[UR44], idesc[UR45], UPT ;  /* 0x00ff2c422a0075ea */ /* 0x0003e2000b80034a */
[----:B------:R1:W-:Y:S01]  /*19a30*/  UTCQMMA gdesc[UR38], gdesc[UR76], tmem[UR74], tmem[UR40], idesc[UR41], UPT ;  /* 0x00ff284c260075ea */ /* 0x0003e2000b80034a */
[----:B------:R1:W-:Y:S01]  /*19a40*/  UTCQMMA gdesc[UR34], gdesc[UR72], tmem[UR74], tmem[UR36], idesc[UR37], UPT ;  /* 0x00ff2448220075ea */ /* 0x0003e2000b80034a */
[----:B------:R1:W-:Y:S01]  /*19a50*/  UTCQMMA gdesc[UR28], gdesc[UR64], tmem[UR74], tmem[UR32], idesc[UR33], UPT ;  /* 0x00ff20401c0075ea */ /* 0x0003e2000b80034a */
[----:B------:R1:W-:Y:S01]  /*19a60*/  UTCQMMA gdesc[UR22], gdesc[UR62], tmem[UR74], tmem[UR26], idesc[UR27], UPT ;  /* 0x00ff1a3e160075ea */ /* 0x0003e2000b80034a */
[----:B------:R1:W-:Y:S02]  /*19a70*/  UTCQMMA gdesc[UR16], gdesc[UR60], tmem[UR74], tmem[UR20], idesc[UR21], UPT ;  /* 0x00ff143c100075ea */ /* 0x0003e4000b80034a */
[----:B------:R1:W-:Y:S01]  /*19a80*/  UTCQMMA gdesc[UR18], gdesc[UR12], tmem[UR74], tmem[UR14], idesc[UR15], UPT ;  /* 0x00ff0e0c120075ea */ /* 0x0003e2000b80034a */
[----:B------:R1:W-:Y:S01]  /*19a90*/  UTCBAR [UR10], URZ ;  /* 0x000000ff0a0073e9 */ /* 0x0003e200080000ff */
[----:B------:R-:W-:Y:S01]  /*19aa0*/  NOP ;  /* 0x0000000000007918 */ /* 0x000fe20000000000 */
.L_x_6:
[----:B------:R-:W-:Y:S05]  /*19ab0*/  @!P2 BRA `(.L_x_7) ;  /* 0x000000000008a947 */ /* 0x000fea0003800000 */
[----:B------:R-:W2:Y:S02]  /*19ac0*/  SYNCS.PHASECHK.TRANS64.TRYWAIT P4, [UR4+0x10000], RZ ;  /* 0x010000ffff0075a7 */ /* 0x000ea40008081104 */
[----:B--2---:R-:W-:Y:S05]  /*19ad0*/  @!P4 BRA `(.L_x_8) ;  /* 0x000004cc0068c947 */ /* 0x004fea0003800000 */
.L_x_7:
[----:B------:R-:W2:Y:S01]  /*19ae0*/  LDL.64 R2, [R1+0x1458] ;  /* 0x0014580001027983 */ /* 0x000ea20000100a00 */
[----:B------:R-:W3:Y:S03]  /*19af0*/  LDC R73, c[0x0][0x3d8] ;  /* 0x0000f600ff497b82 */ /* 0x000ee60000000800 */
[----:B------:R-:W-:Y:S04]  /*19b00*/  STL.64 [R1+0x2ed8], R82 ;  /* 0x002ed85201007387 */ /* 0x000fe80000100a00 */
[----:B------:R-:W-:Y:S04]  /*19b10*/  STL [R1+0x2ee0], R82 ;  /* 0x002ee05201007387 */ /* 0x000fe80000100800 */
[----:B------:R-:W-:Y:S04]  /*19b20*/  STL.64 [R1+0x2ef0], R82 ;  /* 0x002ef05201007387 */ /* 0x000fe80000100a00 */
[----:B------:R-:W-:Y:S04]  /*19b30*/  STL.64 [R1+0x2f00], R82 ;  /* 0x002f005201007387 */ /* 0x000fe80000100a00 */
[----:B------:R-:W-:Y:S04]  /*19b40*/  STL.64 [R1+0x2f10], R82 ;  /* 0x002f105201007387 */ /* 0x000fe80000100a00 */
[----:B------:R-:W-:Y:S04]  /*19b50*/  STL.64 [R1+0x2f20], R82 ;  /* 0x002f205201007387 */ /* 0x000fe80000100a00 */
[----:B------:R-:W-:Y:S04]  /*19b60*/  STL.64 [R1+0x2f30], R82 ;  /* 0x002f305201007387 */ /* 0x000fe80000100a00 */
[----:B------:R-:W-:Y:S04]  /*19b70*/  STL [R1+0x2f40], R82 ;  /* 0x002f405201007387 */ /* 0x000fe80000100800 */
[----:B------:R-:W-:Y:S04]  /*19b80*/  STL [R1+0x2ed0], R78 ;  /* 0x002ed04e01007387 */ /* 0x000fe80000100800 */
        /* <DEDUP_REMOVED lines=8> */
[----:B-----5:R-:W-:Y:S04]  /*19c10*/  STL [R1+0x261c], R91 ;  /* 0x00261c5b01007387 */ /* 0x020fe80000100800 */
[----:B------:R-:W-:Y:S04]  /*19c20*/  STL [R1+0x2618], R90 ;  /* 0x0026185a01007387 */ /* 0x000fe80000100800 */
        /* <DEDUP_REMOVED lines=12> */
[----:B------:R-:W-:Y:S04]  /*19cf0*/  STL [R1+0x2c30], R86 ;  /* 0x002c305601007387 */ /* 0x000fe80000100800 */
[----:B------:R-:W-:Y:S04]  /*19d00*/  STL [R1+0x2c2c], R87 ;  /* 0x002c2c5701007387 */ /* 0x000fe80000100800 */
[----:B------:R-:W-:Y:S04]  /*19d10*/  STL.64 [R1+0x2dc0], R86 ;  /* 0x002dc05601007387 */ /* 0x000fe80000100a00 */
[----:B------:R-:W-:Y:S04]  /*19d20*/  STL [R1+0x2604], R85 ;  /* 0x0026045501007387 */ /* 0x000fe80000100800 */
[----:B------:R-:W-:Y:S04]  /*19d30*/  STL [R1+0x2600], R84 ;  /* 0x0026005401007387 */ /* 0x000fe80000100800 */
[----:B------:R-:W-:Y:S04]  /*19d40*/  STL.64 [R1+0x2c08], R84 ;  /* 0x002c085401007387 */ /* 0x000fe80000100a00 */
[----:B------:R4:W-:Y:S01]  /*19d50*/  STL.64 [R1+0x2dc8], R84 ;  /* 0x002dc85401007387 */ /* 0x0009e20000100a00 */
[----:B------:R-:W-:Y:S06]  /*19d60*/  BAR.SYNC.DEFER_BLOCKING 0x0 ;  /* 0x0000000000007b1d */ /* 0x000fec0000010000 */
[----:B----4-:R-:W2:Y:S01]  /*19d70*/  LDL.LU R85, [R1+0x2e0] ;  /* 0x0002e00001557983 */ /* 0x010ea20000300800 */
[----:B0-----:R-:W-:Y:S01]  /*19d80*/  LDTM.16dp32bit_t0_t15.x64 R4, tmem[UR6+0x100] ;  /* 0x00010006000479ee */ /* 0x001fe20008b00000 */
[----:B------:R-:W0:Y:S02]  /*19d90*/  LDTM.16dp32bit_t16_t31.x64 R4, tmem[UR6+0x140] ;  /* 0x00014006000479ee */ /* 0x000e240008b20000 */
[----:B------:R-:W-:Y:S04]  /*19da0*/  STL [R1+0x25fc], R71 ;  /* 0x0025fc4701007387 */ /* 0x000fe80000100800 */
[----:B------:R-:W-:Y:S04]  /*19db0*/  STL [R1+0x25f8], R70 ;  /* 0x0025f84601007387 */ /* 0x000fe80000100800 */
[----:B------:R-:W-:Y:S01]  /*19dc0*/  STL [R1+0x2c34], R70 ;  /* 0x002c344601007387 */ /* 0x000fe20000100800 */
[C---:B------:R-:W-:Y:S01]  /*19dd0*/  IADD3 R82, P4, PT, R69.reuse, R80, RZ ;  /* 0x0000005045527210 */ /* 0x040fe20007f9e0ff */
[----:B------:R-:W-:Y:S01]  /*19de0*/  IMAD.SHL.U32 R0, R74, 0x20, RZ ;  /* 0x000000204a007824 */ /* 0x000fe200078e00ff */
[----:B------:R-:W4:Y:S01]  /*19df0*/  @!P1 SYNCS.CCTL.IV [UR4+0x10000] ;  /* 0x01000000ff0099b1 */ /* 0x000f220008000004 */
[----:B------:R-:W-:Y:S01]  /*19e00*/  NOP ;  /* 0x0000000000007918 */ /* 0x000fe20000000000 */
[----:B0-----:R-:W-:Y:S01]  /*19e10*/  STL [R1+0x2c38], R66 ;  /* 0x002c384201007387 */ /* 0x001fe20000100800 */
[----:B------:R-:W-:Y:S01]  /*19e20*/  LEA.HI.X.SX32 R83, R69, R81, 0x1, P4 ;  /* 0x0000005145537211 */ /* 0x000fe200020f0eff */
[----:B------:R-:W0:Y:S02]  /*19e30*/  LDC R74, c[0x0][0x3d8] ;  /* 0x0000f600ff4a7b82 */ /* 0x000e240000000800 */
[----:B------:R-:W-:Y:S04]  /*19e40*/  STL.64 [R1+0x2970], R4 ;  /* 0x0029700401007387 */ /* 0x000fe80000100a00 */
[----:B------:R-:W-:Y:S02]  /*19e50*/  STL.64 [R1+0x2980], R4 ;  /* 0x0029800401007387 */ /* 0x000fe40000100a00 */
[----:B------:R-:W1:Y:S02]  /*19e60*/  LDC R69, c[0x0][0x3d8] ;  /* 0x0000f600ff457b82 */ /* 0x000e640000000800 */
        /* <DEDUP_REMOVED lines=40> */
[----:B------:R0:W-:Y:S04]  /*1a0f0*/  STL.64 [R1+0x2dd0], R4 ;  /* 0x002dd00401007387 */ /* 0x0001e80000100a00 */
[----:B0-----:R-:W2:Y:S04]  /*1a100*/  LDL.LU R5, [R1+0x2e4] ;  /* 0x0002e40001057983 */ /* 0x001ea80000300800 */
        /* <DEDUP_REMOVED lines=45> */
[----:B------:R-:W-:Y:S04]  /*1a3e0*/  STL [R1+0x2c50], R8 ;  /* 0x002c500801007387 */ /* 0x000fe80000100800 */
        /* <DEDUP_REMOVED lines=8> */
[----:B------:R-:W-:Y:S04]  /*1a470*/  STL [R1+0x2c60], R12 ;  /* 0x002c600c01007387 */ /* 0x000fe80000100800 */
[----:B------:R-:W-:Y:S04]  /*1a480*/  STL [R1+0x2c5c], R13 ;  /* 0x002c5c0d01007387 */ /* 0x000fe80000100800 */
[----:B------:R0:W-:Y:S04]  /*1a490*/  STL.64 [R1+0x2df0], R12 ;  /* 0x002df00c01007387 */ /* 0x0001e80000100a00 */
[----:B------:R-:W-:Y:S04]  /*1a4a0*/  STL.64 [R1+0x2948], R14 ;  /* 0x0029480e01007387 */ /* 0x000fe80000100a00 */
        /* <DEDUP_REMOVED lines=94> */
[----:B------:R-:W-:Y:S01]  /*1aa90*/  STL [R1+0x2d1c], R60 ;  /* 0x002d1c3c01007387 */ /* 0x000fe20000100800 */
[----:B0-----:R-:W-:-:S03]  /*1aaa0*/  PRMT R13, RZ, 0x7610, R13 ;  /* 0x00007610ff0d7816 */ /* 0x001fc6000000000d */
[----:B------:R-:W-:Y:S04]  /*1aab0*/  STL [R1+0x2d18], R61 ;  /* 0x002d183d01007387 */ /* 0x000fe80000100800 */
[----:B------:R-:W-:Y:S04]  /*1aac0*/  STL.64 [R1+0x2888], R62 ;  /* 0x0028883e01007387 */ /* 0x000fe80000100a00 */
[----:B------:R-:W-:Y:S04]  /*1aad0*/  STL [R1+0x2d24], R62 ;  /* 0x002d243e01007387 */ /* 0x000fe80000100800 */
[----:B------:R-:W-:Y:S04]  /*1aae0*/  STL [R1+0x2d20], R63 ;  /* 0x002d203f01007387 */ /* 0x000fe80000100800 */
[----:B------:R-:W-:Y:S04]  /*1aaf0*/  STL.64 [R1+0x2880], R64 ;  /* 0x0028804001007387 */ /* 0x000fe80000100a00 */
[----:B------:R-:W-:Y:S04]  /*1ab00*/  STL [R1+0x2d2c], R64 ;  /* 0x002d2c4001007387 */ /* 0x000fe80000100800 */
[----:B------:R-:W-:Y:S04]  /*1ab10*/  STL [R1+0x2d28], R65 ;  /* 0x002d284101007387 */ /* 0x000fe80000100800 */
[----:B------:R-:W-:Y:S04]  /*1ab20*/  STL [R1+0x2804], R67 ;  /* 0x0028044301007387 */ /* 0x000fe80000100800 */
[----:B------:R-:W-:Y:S04]  /*1ab30*/  STL [R1+0x2d30], R67 ;  /* 0x002d304301007387 */ /* 0x000fe80000100800 */
[----:B--2---:R0:W2:Y:S04]  /*1ab40*/  @P2 LDG.E.U8 R85, desc[UR8][R2.64] ;  /* 0x0000000802552981 */ /* 0x0040a8000c1e1100 */
[----:B------:R1:W-:Y:S04]  /*1ab50*/  STL.64 [R1+0x1418], R82 ;  /* 0x0014185201007387 */ /* 0x0003e80000100a00 */
[----:B------:R1:W2:Y:S01]  /*1ab60*/  @P2 LDG.E.U8 R13, desc[UR8][R82.64] ;  /* 0x00000008520d2981 */ /* 0x0002a2000c1e1100 */
[----:B0-----:R-:W-:-:S02]  /*1ab70*/  IADD3 R2, P5, PT, R72, R80, RZ ;  /* 0x0000005048027210 */ /* 0x001fc40007fbe0ff */
[----:B------:R-:W-:Y:S01]  /*1ab80*/  PRMT R6, RZ, 0x7610, R6 ;  /* 0x00007610ff067816 */ /* 0x000fe20000000006 */
[----:B------:R-:W2:Y:S01]  /*1ab90*/  @P2 LDG.E.U8 R5, desc[UR8][R80.64] ;  /* 0x0000000850052981 */ /* 0x000ea2000c1e1100 */
[----:B------:R-:W-:Y:S02]  /*1aba0*/  LEA.HI.X.SX32 R3, R72, R81, 0x1, P5 ;  /* 0x0000005148037211 */ /* 0x000fe400028f0eff */
[----:B------:R-:W-:Y:S01]  /*1abb0*/  PRMT R17, RZ, 0x7610, R17 ;  /* 0x00007610ff117816 */ /* 0x000fe20000000011 */
[----:B------:R-:W0:Y:S01]  /*1abc0*/  LDC R72, c[0x0][0x3d8] ;  /* 0x0000f600ff487b82 */ /* 0x000e220000000800 */
[----:B-1----:R-:W-:-:S04]  /*1abd0*/  IADD3 R82, P4, PT, R0, R80, RZ ;  /* 0x0000005000527210 */ /* 0x002fc80007f9e0ff */
[----:B------:R-:W-:Y:S01]  /*1abe0*/  LEA.HI.X.SX32 R83, R0, R81, 0x1, P4 ;  /* 0x0000005100537211 */ /* 0x000fe200020f0eff */
[----:B------:R-:W-:Y:S04]  /*1abf0*/  STL.64 [R1+0x13d8], R2 ;  /* 0x0013d80201007387 */ /* 0x000fe80000100a00 */
[----:B------:R1:W-:Y:S04]  /*1ac00*/  STL.64 [R1+0x1398], R82 ;  /* 0x0013985201007387 */ /* 0x0003e80000100a00 */
[----:B------:R-:W2:Y:S04]  /*1ac10*/  @P2 LDG.E.U8 R6, desc[UR8][R82.64] ;  /* 0x0000000852062981 */ /* 0x000ea8000c1e1100 */
[----:B------:R3:W2:Y:S04]  /*1ac20*/  @P2 LDG.E.U8 R17, desc[UR8][R2.64] ;  /* 0x0000000802112981 */ /* 0x0006a8000c1e1100 */
[----:B-1----:R-:W2:Y:S01]  /*1ac30*/  LDL.LU R82, [R1+0x2f40] ;  /* 0x002f400001527983 */ /* 0x002ea20000300800 */
[----:B---3--:R-:W-:-:S02]  /*1ac40*/  IMAD R3, R76, 0x30, RZ ;  /* 0x000000304c037824 */ /* 0x008fc400078e02ff */
[----:B------:R-:W-:Y:S01]  /*1ac50*/  IMAD R2, R75, 0x28, RZ ;  /* 0x000000284b027824 */ /* 0x000fe200078e02ff */
[----:B------:R-:W-:Y:S01]  /*1ac60*/  PRMT R10, RZ, 0x7610, R10 ;  /* 0x00007610ff0a7816 */ /* 0x000fe2000000000a */
[----:B------:R-:W-:Y:S01]  /*1ac70*/  IMAD R0, R73, 0x38, RZ ;  /* 0x0000003849007824 */ /* 0x000fe200078e02ff */
[CC--:B------:R-:W-:Y:S01]  /*1ac80*/  IADD3 R78, P4, PT, R3.reuse, R80.reuse, RZ ;  /* 0x00000050034e7210 */ /* 0x0c0fe20007f9e0ff */
[----:B------:R-:W1:Y:S01]  /*1ac90*/  LDC R73, c[0x0][0x3d8] ;  /* 0x0000f600ff497b82 */ /* 0x000e620000000800 */
[C---:B------:R-:W-:Y:S02]  /*1aca0*/  IADD3 R92, P5, PT, R2.reuse, R80, RZ ;  /* 0x00000050025c7210 */ /* 0x040fe40007fbe0ff */
[-C--:B------:R-:W-:Y:S02]  /*1acb0*/  LEA.HI.X.SX32 R79, R3, R81.reuse, 0x1, P4 ;  /* 0x00000051034f7211 */ /* 0x080fe400020f0eff */
[----:B------:R-:W-:-:S03]  /*1acc0*/  LEA.HI.X.SX32 R93, R2, R81, 0x1, P5 ;  /* 0x00000051025d7211 */ /* 0x000fc600028f0eff */
[----:B------:R-:W3:Y:S01]  /*1acd0*/  LDC R3, c[0x0][0x3d8] ;  /* 0x0000f600ff037b82 */ /* 0x000ee20000000800 */
[----:B------:R-:W-:Y:S01]  /*1ace0*/  PRMT R87, RZ, 0x7610, R87 ;  /* 0x00007610ff577816 */ /* 0x000fe20000000057 */
[----:B------:R-:W-:Y:S01]  /*1acf0*/  IMAD.SHL.U32 R2, R69, 0x40, RZ ;  /* 0x0000004045027824 */ /* 0x000fe200078e00ff */
[----:B------:R0:W-:Y:S04]  /*1ad00*/  STL.64 [R1+0x1358], R92 ;  /* 0x0013585c01007387 */ /* 0x0001e80000100a00 */
[----:B------:R0:W4:Y:S01]  /*1ad10*/  @P2 LDG.E.U8 R10, desc[UR8][R92.64] ;  /* 0x000000085c0a2981 */ /* 0x000122000c1e1100 */
[----:B------:R-:W-:Y:S01]  /*1ad20*/  PRMT R14, RZ, 0x7610, R14 ;  /* 0x00007610ff0e7816 */ /* 0x000fe2000000000e */
[----:B------:R-:W1:Y:S02]  /*1ad30*/  LDC R69, c[0x0][0x3d8] ;  /* 0x0000f600ff457b82 */ /* 0x000e640000000800 */
[----:B------:R0:W-:Y:S04]  /*1ad40*/  STL.64 [R1+0x1318], R78 ;  /* 0x0013184e01007387 */ /* 0x0001e80000100a00 */
[----:B------:R0:W4:Y:S02]  /*1ad50*/  @P2 LDG.E.U8 R87, desc[UR8][R78.64] ;  /* 0x000000084e572981 */ /* 0x000124000c1e1100 */
[C---:B0-----:R-:W-:Y:S01]  /*1ad60*/  IADD3 R92, P4, PT, R0.reuse, R80, RZ ;  /* 0x00000050005c7210 */ /* 0x041fe20007f9e0ff */
[----:B------:R-:W0:Y:S03]  /*1ad70*/  LDC R75, c[0x0][0x3d8] ;  /* 0x0000f600ff4b7b82 */ /* 0x000e260000000800 */
[----:B------:R-:W-:-:S02]  /*1ad80*/  LEA.HI.X.SX32 R93, R0, R81, 0x1, P4 ;  /* 0x00000051005d7211 */ /* 0x000fc400020f0eff */
[----:B------:R-:W-:Y:S01]  /*1ad90*/  IADD3 R78, P5, PT, R2, R80, RZ ;  /* 0x00000050024e7210 */ /* 0x000fe20007fbe0ff */
[----:B------:R-:W-:Y:S02]  /*1ada0*/  IMAD R0, R72, 0x48, RZ ;  /* 0x0000004848007824 */ /* 0x000fe400078e02ff */
[----:B------:R-:W-:Y:S01]  /*1adb0*/  STL.64 [R1+0x12d8], R92 ;  /* 0x0012d85c01007387 */ /* 0x000fe20000100a00 */
[----:B------:R-:W-:Y:S01]  /*1adc0*/  PRMT R88, RZ, 0x7610, R88 ;  /* 0x00007610ff587816 */ /* 0x000fe20000000058 */
[----:B------:R-:W0:Y:S01]  /*1add0*/  LDC R72, c[0x0][0x3d8] ;  /* 0x0000f600ff487b82 */ /* 0x000e220000000800 */
[----:B------:R-:W-:-:S05]  /*1ade0*/  LEA.HI.X.SX32 R79, R2, R81, 0x1, P5 ;  /* 0x00000051024f7211 */ /* 0x000fca00028f0eff */
[----:B------:R3:W-:Y:S04]  /*1adf0*/  STL.64 [R1+0x1298], R78 ;  /* 0x0012984e01007387 */ /* 0x0007e80000100a00 */
[----:B------:R3:W4:Y:S01]  /*1ae00*/  @P2 LDG.E.U8 R14, desc[UR8][R78.64] ;  /* 0x000000084e0e2981 */ /* 0x000722000c1e1100 */
[----:B------:R-:W-:Y:S01]  /*1ae10*/  IMAD R2, R74, 0x50, RZ ;  /* 0x000000504a027824 */ /* 0x000fe200078e02ff */
[----:B------:R-:W-:Y:S01]  /*1ae20*/  PRMT R86, RZ, 0x7610, R86 ;  /* 0x00007610ff567816 */ /* 0x000fe20000000056 */
[----:B------:R-:W0:Y:S01]  /*1ae30*/  LDC R74, c[0x0][0x3d8] ;  /* 0x0000f600ff4a7b82 */ /* 0x000e220000000800 */
[----:B------:R-:W-:-:S04]  /*1ae40*/  PRMT R8, RZ, 0x7610, R8 ;  /* 0x00007610ff087816 */ /* 0x000fc80000000008 */
[----:B------:R1:W4:Y:S01]  /*1ae50*/  @P2 LDG.E.U8 R86, desc[UR8][R92.64] ;  /* 0x000000085c562981 */ /* 0x000322000c1e1100 */
[----:B---3--:R-:W-:-:S04]  /*1ae60*/  IADD3 R78, P4, PT, R0, R80, RZ ;  /* 0x00000050004e7210 */ /* 0x008fc80007f9e0ff */
[----:B------:R-:W-:Y:S01]  /*1ae70*/  LEA.HI.X.SX32 R79, R0, R81, 0x1, P4 ;  /* 0x00000051004f7211 */ /* 0x000fe200020f0eff */
[----:B------:R-:W-:-:S04]  /*1ae80*/  IMAD R0, R3, 0x58, RZ ;  /* 0x0000005803007824 */ /* 0x000fc800078e02ff */
[----:B------:R3:W-:Y:S04]  /*1ae90*/  STL.64 [R1+0x1258], R78 ;  /* 0x0012584e01007387 */ /* 0x0007e80000100a00 */
[----:B------:R3:W4:Y:S01]  /*1aea0*/  @P2 LDG.E.U8 R88, desc[UR8][R78.64] ;  /* 0x000000084e582981 */ /* 0x000722000c1e1100 */
[-C--:B-1----:R-:W-:Y:S01]  /*1aeb0*/  IADD3 R92, P5, PT, R2, R80.reuse, RZ ;  /* 0x00000050025c7210 */ /* 0x082fe20007fbe0ff */
[----:B------:R-:W-:Y:S01]  /*1aec0*/  IMAD R3, R69, 0x60, RZ ;  /* 0x0000006045037824 */ /* 0x000fe200078e02ff */
[----:B------:R-:W-:Y:S02]  /*1aed0*/  PRMT R11, RZ, 0x7610, R11 ;  /* 0x00007610ff0b7816 */ /* 0x000fe4000000000b */
[----:B---3--:R-:W-:-:S04]  /*1aee0*/  IADD3 R78, P4, PT, R0, R80, RZ ;  /* 0x00000050004e7210 */ /* 0x008fc80007f9e0ff */
[-C--:B------:R-:W-:Y:S02]  /*1aef0*/  LEA.HI.X.SX32 R79, R0, R81.reuse, 0x1, P4 ;  /* 0x00000051004f7211 */ /* 0x080fe400020f0eff */
[----:B------:R-:W1:Y:S01]  /*1af00*/  LDC R0, c[0x0][0x3d8] ;  /* 0x0000f600ff007b82 */ /* 0x000e620000000800 */
[----:B------:R-:W-:Y:S01]  /*1af10*/  LEA.HI.X.SX32 R93, R2, R81, 0x1, P5 ;  /* 0x00000051025d7211 */ /* 0x000fe200028f0eff */
[----:B------:R-:W-:Y:S01]  /*1af20*/  IMAD R2, R73, 0x68, RZ ;  /* 0x0000006849027824 */ /* 0x000fe200078e02ff */
[----:B------:R-:W3:Y:S04]  /*1af30*/  @P2 LDG.E.U8 R11, desc[UR8][R78.64] ;  /* 0x000000084e0b2981 */ /* 0x000ee8000c1e1100 */
[----:B------:R0:W-:Y:S04]  /*1af40*/  STL.64 [R1+0x1218], R92 ;  /* 0x0012185c01007387 */ /* 0x0001e80000100a00 */
[----:B------:R0:W3:Y:S01]  /*1af50*/  @P2 LDG.E.U8 R8, desc[UR8][R92.64] ;  /* 0x000000085c082981 */ /* 0x0000e2000c1e1100 */
[----:B------:R-:W-:-:S03]  /*1af60*/  PRMT R16, RZ, 0x7610, R16 ;  /* 0x00007610ff107816 */ /* 0x000fc60000000010 */
[----:B------:R0:W-:Y:S01]  /*1af70*/  STL.64 [R1+0x11d8], R78 ;  /* 0x0011d84e01007387 */ /* 0x0001e20000100a00 */
[----:B------:R-:W-:Y:S02]  /*1af80*/  PRMT R89, RZ, 0x7610, R89 ;  /* 0x00007610ff597816 */ /* 0x000fe40000000059 */
[CC--:B0-----:R-:W-:Y:S02]  /*1af90*/  IADD3 R92, P4, PT, R3.reuse, R80.reuse, RZ ;  /* 0x00000050035c7210 */ /* 0x0c1fe40007f9e0ff */
[----:B------:R-:W-:Y:S02]  /*1afa0*/  IADD3 R78, P5, PT, R2, R80, RZ ;  /* 0x00000050024e7210 */ /* 0x000fe40007fbe0ff */
[-C--:B------:R-:W-:Y:S01]  /*1afb0*/  LEA.HI.X.SX32 R93, R3, R81.reuse, 0x1, P4 ;  /* 0x00000051035d7211 */ /* 0x080fe200020f0eff */
[----:B------:R-:W-:Y:S01]  /*1afc0*/  IMAD R3, R72, 0x70, RZ ;  /* 0x0000007048037824 */ /* 0x000fe200078e02ff */
[----:B------:R-:W-:Y:S01]  /*1afd0*/  LEA.HI.X.SX32 R79, R2, R81, 0x1, P5 ;  /* 0x00000051024f7211 */ /* 0x000fe200028f0eff */
[----:B------:R-:W-:-:S02]  /*1afe0*/  IMAD R2, R74, 0x78, RZ ;  /* 0x000000784a027824 */ /* 0x000fc400078e02ff */
[----:B------:R0:W-:Y:S04]  /*1aff0*/  STL.64 [R1+0x1198], R92 ;  /* 0x0011985c01007387 */ /* 0x0001e80000100a00 */
[----:B------:R0:W3:Y:S01]  /*1b000*/  @P2 LDG.E.U8 R16, desc[UR8][R92.64] ;  /* 0x000000085c102981 */ /* 0x0000e2000c1e1100 */
[----:B------:R-:W-:-:S03]  /*1b010*/  PRMT R84, RZ, 0x7610, R84 ;  /* 0x00007610ff547816 */ /* 0x000fc60000000054 */
[----:B------:R1:W-:Y:S04]  /*1b020*/  STL.64 [R1+0x1158], R78 ;  /* 0x0011584e01007387 */ /* 0x0003e80000100a00 */
[----:B------:R1:W3:Y:S01]  /*1b030*/  @P2 LDG.E.U8 R89, desc[UR8][R78.64] ;  /* 0x000000084e592981 */ /* 0x0002e2000c1e1100 */
[CC--:B0-----:R-:W-:Y:S02]  /*1b040*/  IADD3 R92, P4, PT, R3.reuse, R80.reuse, RZ ;  /* 0x00000050035c7210 */ /* 0x0c1fe40007f9e0ff */
[----:B------:R-:W-:Y:S02]  /*1b050*/  PRMT R7, RZ, 0x7610, R7 ;  /* 0x00007610ff077816 */ /* 0x000fe40000000007 */
[----:B------:R-:W-:Y:S02]  /*1b060*/  LEA.HI.X.SX32 R93, R3, R81, 0x1, P4 ;  /* 0x00000051035d7211 */ /* 0x000fe400020f0eff */
[----:B-1----:R-:W-:Y:S01]  /*1b070*/  IADD3 R78, P5, PT, R2, R80, RZ ;  /* 0x00000050024e7210 */ /* 0x002fe20007fbe0ff */
[----:B------:R-:W-:-:S02]  /*1b080*/  IMAD.SHL.U32 R3, R75, 0x80, RZ ;  /* 0x000000804b037824 */ /* 0x000fc400078e00ff */
[----:B------:R0:W3:Y:S01]  /*1b090*/  @P2 LDG.E.U8 R84, desc[UR8][R92.64] ;  /* 0x000000085c542981 */ /* 0x0000e2000c1e1100 */
[----:B------:R-:W-:Y:S01]  /*1b0a0*/  LEA.HI.X.SX32 R79, R2, R81, 0x1, P5 ;  /* 0x00000051024f7211 */ /* 0x000fe200028f0eff */
[----:B------:R-:W-:Y:S02]  /*1b0b0*/  IMAD R2, R0, 0x88, RZ ;  /* 0x0000008800027824 */ /* 0x000fe400078e02ff */
[----:B------:R0:W-:Y:S01]  /*1b0c0*/  STL.64 [R1+0x1118], R92 ;  /* 0x0011185c01007387 */ /* 0x0001e20000100a00 */
[----:B------:R-:W-:-:S03]  /*1b0d0*/  PRMT R4, RZ, 0x7610, R4 ;  /* 0x00007610ff047816 */ /* 0x000fc60000000004 */
[----:B------:R1:W-:Y:S04]  /*1b0e0*/  STL.64 [R1+0x10d8], R78 ;  /* 0x0010d84e01007387 */ /* 0x0003e80000100a00 */
[----:B------:R1:W3:Y:S01]  /*1b0f0*/  @P2 LDG.E.U8 R7, desc[UR8][R78.64] ;  /* 0x000000084e072981 */ /* 0x0002e2000c1e1100 */
[CC--:B0-----:R-:W-:Y:S02]  /*1b100*/  IADD3 R92, P4, PT, R3.reuse, R80.reuse, RZ ;  /* 0x00000050035c7210 */ /* 0x0c1fe40007f9e0ff */
[----:B------:R-:W-:Y:S02]  /*1b110*/  PRMT R91, RZ, 0x7610, R91 ;  /* 0x00007610ff5b7816 */ /* 0x000fe4000000005b */
[----:B-1----:R-:W-:Y:S02]  /*1b120*/  IADD3 R78, P5, PT, R2, R80, RZ ;  /* 0x00000050024e7210 */ /* 0x002fe40007fbe0ff */
        /* <DEDUP_REMOVED lines=13> */
[----:B------:R-:W-:-:S02]  /*1b200*/  IMAD R3, R0, 0xa0, RZ ;  /* 0x000000a000037824 */ /* 0x000fc400078e02ff */
[----:B------:R0:W3:Y:S01]  /*1b210*/  @P2 LDG.E.U8 R90, desc[UR8][R92.64] ;  /* 0x000000085c5a2981 */ /* 0x0000e2000c1e1100 */
[----:B------:R-:W-:Y:S01]  /*1b220*/  LEA.HI.X.SX32 R79, R2, R81, 0x1, P5 ;  /* 0x00000051024f7211 */ /* 0x000fe200028f0eff */
[----:B------:R-:W-:Y:S02]  /*1b230*/  IMAD R2, R0, 0xa8, RZ ;  /* 0x000000a800027824 */ /* 0x000fe400078e02ff */
[----:B------:R0:W-:Y:S04]  /*1b240*/  STL.64 [R1+0x1018], R92 ;  /* 0x0010185c01007387 */ /* 0x0001e80000100a00 */
[----:B------:R1:W-:Y:S04]  /*1b250*/  STL.64 [R1+0xfd8], R78 ;  /* 0x000fd84e01007387 */ /* 0x0003e80000100a00 */
[----:B------:R1:W3:Y:S01]  /*1b260*/  @P2 LDG.E.U8 R71, desc[UR8][R78.64] ;  /* 0x000000084e472981 */ /* 0x0002e2000c1e1100 */
[----:B0-----:R-:W-:-:S02]  /*1b270*/  IADD3 R92, P4, PT, R3, R80, RZ ;  /* 0x00000050035c7210 */ /* 0x001fc40007f9e0ff */
[----:B------:R-:W-:Y:S02]  /*1b280*/  PRMT R9, RZ, 0x7610, R9 ;  /* 0x00007610ff097816 */ /* 0x000fe40000000009 */
[CC--:B-1----:R-:W-:Y:S02]  /*1b290*/  IADD3 R78, P5, PT, R2.reuse, R80.reuse, RZ ;  /* 0x00000050024e7210 */ /* 0x0c2fe40007fbe0ff */
[-C--:B------:R-:W-:Y:S02]  /*1b2a0*/  LEA.HI.X.SX32 R93, R3, R81.reuse, 0x1, P4 ;  /* 0x00000051035d7211 */ /* 0x080fe400020f0eff */
[----:B------:R-:W-:Y:S01]  /*1b2b0*/  LEA.HI.X.SX32 R79, R2, R81, 0x1, P5 ;  /* 0x00000051024f7211 */ /* 0x000fe200028f0eff */
[C---:B------:R-:W-:Y:S01]  /*1b2c0*/  IMAD R2, R0.reuse, 0xb8, RZ ;  /* 0x000000b800027824 */ /* 0x040fe200078e02ff */
[----:B------:R-:W-:Y:S01]  /*1b2d0*/  PRMT R52, RZ, 0x7610, R52 ;  /* 0x00007610ff347816 */ /* 0x000fe20000000034 */
[----:B------:R-:W-:Y:S01]  /*1b2e0*/  IMAD R3, R0, 0xb0, RZ ;  /* 0x000000b000037824 */ /* 0x000fe200078e02ff */
[----:B------:R-:W-:Y:S04]  /*1b2f0*/  STL.64 [R1+0xf98], R92 ;  /* 0x000f985c01007387 */ /* 0x000fe80000100a00 */
[----:B------:R0:W-:Y:S04]  /*1b300*/  STL.64 [R1+0xf58], R78 ;  /* 0x000f584e01007387 */ /* 0x0001e80000100a00 */
[----:B------:R0:W3:Y:S04]  /*1b310*/  @P2 LDG.E.U8 R9, desc[UR8][R78.64] ;  /* 0x000000084e092981 */ /* 0x0000e8000c1e1100 */
[----:B------:R1:W3:Y:S01]  /*1b320*/  @P2 LDG.E.U8 R52, desc[UR8][R92.64] ;  /* 0x000000085c342981 */ /* 0x0002e2000c1e1100 */
[----:B0-----:R-:W-:-:S02]  /*1b330*/  IADD3 R78, P5, PT, R2, R80, RZ ;  /* 0x00000050024e7210 */ /* 0x001fc40007fbe0ff */
[C---:B-1----:R-:W-:Y:S02]  /*1b340*/  IADD3 R92, P4, PT, R3.reuse, R80, RZ ;  /* 0x00000050035c7210 */ /* 0x042fe40007f9e0ff */
[-C--:B------:R-:W-:Y:S02]  /*1b350*/  LEA.HI.X.SX32 R79, R2, R81.reuse, 0x1, P5 ;  /* 0x00000051024f7211 */ /* 0x080fe400028f0eff */
[----:B------:R-:W-:-:S05]  /*1b360*/  LEA.HI.X.SX32 R93, R3, R81, 0x1, P4 ;  /* 0x00000051035d7211 */ /* 0x000fca00020f0eff */
[----:B------:R-:W-:Y:S04]  /*1b370*/  STL.64 [R1+0xf18], R92 ;  /* 0x000f185c01007387 */ /* 0x000fe80000100a00 */
[----:B------:R0:W-:Y:S01]  /*1b380*/  STL.64 [R1+0xed8], R78 ;  /* 0x000ed84e01007387 */ /* 0x0001e20000100a00 */
[----:B--2---:R-:W-:-:S06]  /*1b390*/  PRMT R82, RZ, 0x7610, R82 ;  /* 0x00007610ff527816 */ /* 0x004fcc0000000052 */
[----:B------:R-:W2:Y:S04]  /*1b3a0*/  @P2 LDG.E.U8 R82, desc[UR8][R78.64] ;  /* 0x000000084e522981 */ /* 0x000ea8000c1e1100 */
[----:B0-----:R-:W3:Y:S01]  /*1b3b0*/  LDL.LU.64 R78, [R1+0x2f38] ;  /* 0x002f3800014e7983 */ /* 0x001ee20000300a00 */
[----:B------:R-:W-:Y:S01]  /*1b3c0*/  PRMT R12, RZ, 0x7610, R12 ;  /* 0x00007610ff0c7816 */ /* 0x000fe2000000000c */
[C---:B------:R-:W-:Y:S02]  /*1b3d0*/  IMAD R2, R0.reuse, 0xc8, RZ ;  /* 0x000000c800027824 */ /* 0x040fe400078e02ff */
[----:B------:R-:W-:-:S03]  /*1b3e0*/  IMAD R3, R0, 0xc0, RZ ;  /* 0x000000c000037824 */ /* 0x000fc600078e02ff */
[----:B------:R0:W4:Y:S02]  /*1b3f0*/  @P2 LDG.E.U8 R12, desc[UR8][R92.64] ;  /* 0x000000085c0c2981 */ /* 0x000124000c1e1100 */
[----:B0-----:R-:W-:-:S04]  /*1b400*/  IADD3 R92, P4, PT, R3, R80, RZ ;  /* 0x00000050035c7210 */ /* 0x001fc80007f9e0ff */
[-C--:B------:R-:W-:Y:S01]  /*1b410*/  LEA.HI.X.SX32 R93, R3, R81.reuse, 0x1, P4 ;  /* 0x00000051035d7211 */ /* 0x080fe200020f0eff */
[----:B--2---:R0:W-:Y:S02]  /*1b420*/  STL [R1+0x1b0], R82 ;  /* 0x0001b05201007387 */ /* 0x0041e40000100800 */
[C---:B0-----:R-:W-:Y:S02]  /*1b430*/  IADD3 R82, P5, PT, R2.reuse, R80, RZ ;  /* 0x0000005002527210 */ /* 0x041fe40007fbe0ff */
[----:B---3--:R-:W-:Y:S02]  /*1b440*/  PRMT R78, RZ, 0x7610, R78 ;  /* 0x00007610ff4e7816 */ /* 0x008fe4000000004e */
[----:B------:R-:W-:Y:S02]  /*1b450*/  LEA.HI.X.SX32 R83, R2, R81, 0x1, P5 ;  /* 0x0000005102537211 */ /* 0x000fe400028f0eff */
[----:B------:R-:W-:Y:S01]  /*1b460*/  PRMT R79, RZ, 0x7610, R79 ;  /* 0x00007610ff4f7816 */ /* 0x000fe2000000004f */
[----:B------:R-:W-:Y:S04]  /*1b470*/  STL.64 [R1+0xe98], R92 ;  /* 0x000e985c01007387 */ /* 0x000fe80000100a00 */
[----:B------:R-:W2:Y:S04]  /*1b480*/  @P2 LDG.E.U8 R78, desc[UR8][R82.64] ;  /* 0x00000008524e2981 */ /* 0x000ea8000c1e1100 */
[----:B------:R0:W-:Y:S04]  /*1b490*/  STL.64 [R1+0xe58], R82 ;  /* 0x000e585201007387 */ /* 0x0001e80000100a00 */
[----:B------:R1:W3:Y:S04]  /*1b4a0*/  @P2 LDG.E.U8 R79, desc[UR8][R92.64] ;  /* 0x000000085c4f2981 */ /* 0x0002e8000c1e1100 */
[----:B0-----:R-:W4:Y:S01]  /*1b4b0*/  LDL.LU.64 R82, [R1+0x2f30] ;  /* 0x002f300001527983 */ /* 0x001f220000300a00 */
[----:B------:R-:W-:-:S02]  /*1b4c0*/  IMAD R2, R0, 0xd8, RZ ;  /* 0x000000d800027824 */ /* 0x000fc400078e02ff */
[----:B------:R-:W-:-:S05]  /*1b4d0*/  IMAD R3, R0, 0xd0, RZ ;  /* 0x000000d000037824 */ /* 0x000fca00078e02ff */
[----:B-1----:R-:W-:-:S04]  /*1b4e0*/  IADD3 R92, P4, PT, R3, R80, RZ ;  /* 0x00000050035c7210 */ /* 0x002fc80007f9e0ff */
[-C--:B------:R-:W-:Y:S01]  /*1b4f0*/  LEA.HI.X.SX32 R93, R3, R81.reuse, 0x1, P4 ;  /* 0x00000051035d7211 */ /* 0x080fe200020f0eff */
[----:B--2---:R0:W-:Y:S02]  /*1b500*/  STL [R1+0x198], R78 ;  /* 0x0001984e01007387 */ /* 0x0041e40000100800 */
[C---:B0-----:R-:W-:Y:S02]  /*1b510*/  IADD3 R78, P5, PT, R2.reuse, R80, RZ ;  /* 0x00000050024e7210 */ /* 0x041fe40007fbe0ff */
[----:B---3--:R0:W-:Y:S01]  /*1b520*/  STL [R1+0x1a4], R79 ;  /* 0x0001a44f01007387 */ /* 0x0081e20000100800 */
[----:B----4-:R-:W-:Y:S02]  /*1b530*/  PRMT R82, RZ, 0x7610, R82 ;  /* 0x00007610ff527816 */ /* 0x010fe40000000052 */
[----:B------:R-:W-:Y:S02]  /*1b540*/  PRMT R83, RZ, 0x7610, R83 ;  /* 0x00007610ff537816 */ /* 0x000fe40000000053 */
[----:B0-----:R-:W-:Y:S01]  /*1b550*/  LEA.HI.X.SX32 R79, R2, R81, 0x1, P5 ;  /* 0x00000051024f7211 */ /* 0x001fe200028f0eff */
        /* <DEDUP_REMOVED lines=36> */
[----:B------:R-:W-:-:S05]  /*1b7a0*/  IMAD.SHL.U32 R3, R0, 0x100, RZ ;  /* 0x0000010000037824 */ /* 0x000fca00078e00ff */
        /* <DEDUP_REMOVED lines=89> */
[----:B------:R-:W-:-:S03]  /*1bd40*/  IMAD R2, R0, 0x168, RZ ;  /* 0x0000016800027824 */ /* 0x000fc600078e02ff */
[----:B-1----:R-:W-:-:S04]  /*1bd50*/  IADD3 R92, P4, PT, R3, R80, RZ ;  /* 0x00000050035c7210 */ /* 0x002fc80007f9e0ff */
[----:B------:R-:W-:Y:S01]  /*1bd60*/  LEA.HI.X.SX32 R93, R3, R81, 0x1, P4 ;  /* 0x00000051035d7211 */ /* 0x000fe200020f0eff */
[----:B--2---:R0:W-:Y:S02]  /*1bd70*/  STL [R1+0xc0], R82 ;  /* 0x0000c05201007387 */ /* 0x0041e40000100800 */
[----:B0-----:R-:W-:Y:S02]  /*1bd80*/  IADD3 R82, P5, PT, R2, R80, RZ ;  /* 0x0000005002527210 */ /* 0x001fe40007fbe0ff */
[----:B---3--:R0:W-:Y:S01]  /*1bd90*/  STL [R1+0xcc], R83 ;  /* 0x0000cc5301007387 */ /* 0x0081e20000100800 */
[----:B----4-:R-:W-:-:S03]  /*1bda0*/  PRMT R78, RZ, 0x7610, R78 ;  /* 0x00007610ff4e7816 */ /* 0x010fc6000000004e */
[----:B------:R-:W-:Y:S01]  /*1bdb0*/  STL.64 [R1+0x998], R92 ;  /* 0x0009985c01007387 */ /* 0x000fe20000100a00 */
[----:B0-----:R-:W-:-:S05]  /*1bdc0*/  LEA.HI.X.SX32 R83, R2, R81, 0x1, P5 ;  /* 0x0000005102537211 */ /* 0x001fca00028f0eff */
[----:B------:R0:W-:Y:S04]  /*1bdd0*/  STL.64 [R1+0x958], R82 ;  /* 0x0009585201007387 */ /* 0x0001e80000100a00 */
[----:B------:R-:W2:Y:S01]  /*1bde0*/  @P2 LDG.E.U8 R78, desc[UR8][R82.64] ;  /* 0x00000008524e2981 */ /* 0x000ea2000c1e1100 */
[----:B------:R-:W-:-:S06]  /*1bdf0*/  PRMT R79, RZ, 0x7610, R79 ;  /* 0x00007610ff4f7816 */ /* 0x000fcc000000004f */
[----:B------:R1:W3:Y:S04]  /*1be00*/  @P2 LDG.E.U8 R79, desc[UR8][R92.64] ;  /* 0x000000085c4f2981 */ /* 0x0002e8000c1e1100 */
[----:B0-----:R-:W4:Y:S01]  /*1be10*/  LDL.LU R82, [R1+0x2ee0] ;  /* 0x002ee00001527983 */ /* 0x001f220000300800 */
[----:B------:R-:W-:-:S05]  /*1be20*/  IMAD R3, R0, 0x170, RZ ;  /* 0x0000017000037824 */ /* 0x000fca00078e02ff */
[----:B-1----:R-:W-:Y:S01]  /*1be30*/  IADD3 R92, P4, PT, R3, R80, RZ ;  /* 0x00000050035c7210 */ /* 0x002fe20007f9e0ff */
[----:B------:R-:W-:-:S03]  /*1be40*/  IMAD R2, R0, 0x178, RZ ;  /* 0x0000017800027824 */ /* 0x000fc600078e02ff */
[-C--:B------:R-:W-:Y:S02]  /*1be50*/  LEA.HI.X.SX32 R93, R3, R81.reuse, 0x1, P4 ;  /* 0x00000051035d7211 */ /* 0x080fe400020f0eff */
[----:B------:R-:W-:Y:S01]  /*1be60*/  PRMT R69, RZ, 0x7610, R69 ;  /* 0x00007610ff457816 */ /* 0x000fe20000000045 */
[----:B--2---:R0:W-:Y:S01]  /*1be70*/  STL [R1+0xa8], R78 ;  /* 0x0000a84e01007387 */ /* 0x0041e20000100800 */
[----:B----4-:R-:W-:Y:S02]  /*1be80*/  PRMT R82, RZ, 0x7610, R82 ;  /* 0x00007610ff527816 */ /* 0x010fe40000000052 */
[C---:B0-----:R-:W-:Y:S01]  /*1be90*/  IADD3 R78, P5, PT, R2.reuse, R80, RZ ;  /* 0x00000050024e7210 */ /* 0x041fe20007fbe0ff */
[----:B---3--:R0:W-:Y:S04]  /*1bea0*/  STL [R1+0xb4], R79 ;  /* 0x0000b44f01007387 */ /* 0x0081e80000100800 */
[----:B------:R-:W2:Y:S01]  /*1beb0*/  @P2 LDG.E.U8 R82, desc[UR8][R92.64] ;  /* 0x000000085c522981 */ /* 0x000ea2000c1e1100 */
[----:B0-----:R-:W-:-:S05]  /*1bec0*/  LEA.HI.X.SX32 R79, R2, R81, 0x1, P5 ;  /* 0x00000051024f7211 */ /* 0x001fca00028f0eff */
[----:B------:R0:W3:Y:S01]  /*1bed0*/  @P2 LDG.E.U8 R69, desc[UR8][R78.64] ;  /* 0x000000084e452981 */ /* 0x0000e2000c1e1100 */
[----:B------:R-:W-:-:S03]  /*1bee0*/  IMAD R2, R0, 0x180, RZ ;  /* 0x0000018000027824 */ /* 0x000fc600078e02ff */
[----:B------:R-:W-:Y:S01]  /*1bef0*/  STL.64 [R1+0x918], R92 ;  /* 0x0009185c01007387 */ /* 0x000fe20000100a00 */
[----:B------:R-:W-:-:S03]  /*1bf00*/  IMAD R3, R0, 0x188, RZ ;  /* 0x0000018800037824 */ /* 0x000fc600078e02ff */
[----:B------:R0:W-:Y:S01]  /*1bf10*/  STL.64 [R1+0x8d8], R78 ;  /* 0x0008d84e01007387 */ /* 0x0001e20000100a00 */
[----:B------:R-:W-:Y:S02]  /*1bf20*/  PRMT R75, RZ, 0x7610, R75 ;  /* 0x00007610ff4b7816 */ /* 0x000fe4000000004b */
[----:B------:R-:W-:Y:S02]  /*1bf30*/  PRMT R73, RZ, 0x7610, R73 ;  /* 0x00007610ff497816 */ /* 0x000fe40000000049 */
[----:B0-----:R-:W-:-:S04]  /*1bf40*/  IADD3 R78, P5, PT, R3, R80, RZ ;  /* 0x00000050034e7210 */ /* 0x001fc80007fbe0ff */
[----:B------:R-:W-:Y:S02]  /*1bf50*/  LEA.HI.X.SX32 R79, R3, R81, 0x1, P5 ;  /* 0x00000051034f7211 */ /* 0x000fe400028f0eff */
[----:B------:R-:W-:-:S03]  /*1bf60*/  PRMT R72, RZ, 0x7610, R72 ;  /* 0x00007610ff487816 */ /* 0x000fc60000000048 */
[----:B------:R-:W4:Y:S04]  /*1bf70*/  @P2 LDG.E.U8 R73, desc[UR8][R78.64] ;  /* 0x000000084e492981 */ /* 0x000f28000c1e1100 */
[----:B--2---:R0:W-:Y:S02]  /*1bf80*/  STL [R1+0x9c], R82 ;  /* 0x00009c5201007387 */ /* 0x0041e40000100800 */
[----:B0-----:R-:W-:-:S04]  /*1bf90*/  IADD3 R82, P4, PT, R2, R80, RZ ;  /* 0x0000005002527210 */ /* 0x001fc80007f9e0ff */
[----:B------:R-:W-:Y:S01]  /*1bfa0*/  LEA.HI.X.SX32 R83, R2, R81, 0x1, P4 ;  /* 0x0000005102537211 */ /* 0x000fe200020f0eff */
[----:B------:R-:W-:Y:S01]  /*1bfb0*/  IMAD R2, R0, 0x190, RZ ;  /* 0x0000019000027824 */ /* 0x000fe200078e02ff */
[----:B---3--:R0:W-:Y:S04]  /*1bfc0*/  STL [R1+0x90], R69 ;  /* 0x0000904501007387 */ /* 0x0081e80000100800 */
[----:B------:R1:W-:Y:S04]  /*1bfd0*/  STL.64 [R1+0x898], R82 ;  /* 0x0008985201007387 */ /* 0x0003e80000100a00 */
[----:B------:R1:W2:Y:S01]  /*1bfe0*/  @P2 LDG.E.U8 R75, desc[UR8][R82.64] ;  /* 0x00000008524b2981 */ /* 0x0002a2000c1e1100 */
[----:B0-----:R-:W0:Y:S01]  /*1bff0*/  LDC R69, c[0x0][0x3d8] ;  /* 0x0000f600ff457b82 */ /* 0x001e220000000800 */
[----:B-1----:R-:W-:-:S04]  /*1c000*/  IADD3 R82, P4, PT, R2, R80, RZ ;  /* 0x0000005002527210 */ /* 0x002fc80007f9e0ff */
[----:B------:R-:W-:-:S05]  /*1c010*/  LEA.HI.X.SX32 R83, R2, R81, 0x1, P4 ;  /* 0x0000005102537211 */ /* 0x000fca00020f0eff */
[----:B------:R1:W3:Y:S01]  /*1c020*/  @P2 LDG.E.U8 R72, desc[UR8][R82.64] ;  /* 0x0000000852482981 */ /* 0x0002e2000c1e1100 */
[----:B------:R-:W-:-:S03]  /*1c030*/  IMAD R3, R0, 0x198, RZ ;  /* 0x0000019800037824 */ /* 0x000fc600078e02ff */
[----:B------:R0:W-:Y:S01]  /*1c040*/  STL.64 [R1+0x858], R78 ;  /* 0x0008584e01007387 */ /* 0x0001e20000100a00 */
[C---:B------:R-:W-:Y:S01]  /*1c050*/  IMAD R2, R0.reuse, 0x1a0, RZ ;  /* 0x000001a000027824 */ /* 0x040fe200078e02ff */
[----:B------:R-:W-:Y:S02]  /*1c060*/  PRMT R74, RZ, 0x7610, R74 ;  /* 0x00007610ff4a7816 */ /* 0x000fe4000000004a */
[----:B----4-:R4:W-:Y:S01]  /*1c070*/  STL [R1+0x78], R73 ;  /* 0x0000784901007387 */ /* 0x0109e20000100800 */
[----:B0-----:R-:W-:Y:S01]  /*1c080*/  IMAD R69, R69, 0x1b8, RZ ;  /* 0x000001b845457824 */ /* 0x001fe200078e02ff */
[C---:B------:R-:W-:Y:S02]  /*1c090*/  IADD3 R78, P5, PT, R3.reuse, R80, RZ ;  /* 0x00000050034e7210 */ /* 0x040fe40007fbe0ff */
[----:B------:R1:W-:Y:S01]  /*1c0a0*/  STL.64 [R1+0x818], R82 ;  /* 0x0008185201007387 */ /* 0x0003e20000100a00 */
[----:B------:R-:W-:Y:S01]  /*1c0b0*/  PRMT R76, RZ, 0x7610, R76 ;  /* 0x00007610ff4c7816 */ /* 0x000fe2000000004c */
[----:B----4-:R-:W0:Y:S01]  /*1c0c0*/  LDC R73, c[0x0][0x3d8] ;  /* 0x0000f600ff497b82 */ /* 0x010e220000000800 */
[----:B------:R-:W-:Y:S01]  /*1c0d0*/  LEA.HI.X.SX32 R79, R3, R81, 0x1, P5 ;  /* 0x00000051034f7211 */ /* 0x000fe200028f0eff */
[----:B------:R-:W-:-:S04]  /*1c0e0*/  IMAD R3, R0, 0x1a8, RZ ;  /* 0x000001a800037824 */ /* 0x000fc800078e02ff */
[----:B------:R4:W2:Y:S01]  /*1c0f0*/  @P2 LDG.E.U8 R74, desc[UR8][R78.64] ;  /* 0x000000084e4a2981 */ /* 0x0008a2000c1e1100 */
[-C--:B------:R-:W-:Y:S02]  /*1c100*/  IADD3 R92, P5, PT, R3, R80.reuse, RZ ;  /* 0x00000050035c7210 */ /* 0x080fe40007fbe0ff */
[----:B-1----:R-:W-:-:S04]  /*1c110*/  IADD3 R82, P4, PT, R2, R80, RZ ;  /* 0x0000005002527210 */ /* 0x002fc80007f9e0ff */
[-C--:B------:R-:W-:Y:S02]  /*1c120*/  LEA.HI.X.SX32 R83, R2, R81.reuse, 0x1, P4 ;  /* 0x0000005102537211 */ /* 0x080fe400020f0eff */
[----:B------:R-:W-:Y:S02]  /*1c130*/  LEA.HI.X.SX32 R93, R3, R81, 0x1, P5 ;  /* 0x00000051035d7211 */ /* 0x000fe400028f0eff */
[----:B------:R-:W-:-:S03]  /*1c140*/  PRMT R3, RZ, 0x7610, R3 ;  /* 0x00007610ff037816 */ /* 0x000fc60000000003 */
[----:B------:R-:W2:Y:S04]  /*1c150*/  @P2 LDG.E.U8 R76, desc[UR8][R92.64] ;  /* 0x000000085c4c2981 */ /* 0x000ea8000c1e1100 */
[----:B---3--:R1:W-:Y:S04]  /*1c160*/  STL [R1+0x6c], R72 ;  /* 0x00006c4801007387 */ /* 0x0083e80000100800 */
[----:B------:R4:W-:Y:S01]  /*1c170*/  STL.64 [R1+0x7d8], R78 ;  /* 0x0007d84e01007387 */ /* 0x0009e20000100a00 */
[----:B-1----:R-:W1:Y:S01]  /*1c180*/  LDC R72, c[0x0][0x3d8] ;  /* 0x0000f600ff487b82 */ /* 0x002e620000000800 */
[----:B----4-:R-:W-:-:S04]  /*1c190*/  IADD3 R78, P4, PT, R69, R80, RZ ;  /* 0x00000050454e7210 */ /* 0x010fc80007f9e0ff */
[----:B------:R-:W-:-:S05]  /*1c1a0*/  LEA.HI.X.SX32 R79, R69, R81, 0x1, P4 ;  /* 0x00000051454f7211 */ /* 0x000fca00020f0eff */
[----:B------:R3:W4:Y:S01]  /*1c1b0*/  @P2 LDG.E.U8 R3, desc[UR8][R78.64] ;  /* 0x000000084e032981 */ /* 0x000722000c1e1100 */
[----:B------:R-:W-:-:S03]  /*1c1c0*/  PRMT R77, RZ, 0x7610, R77 ;  /* 0x00007610ff4d7816 */ /* 0x000fc6000000004d */
[----:B--2---:R2:W-:Y:S04]  /*1c1d0*/  STL [R1+0x60], R74 ;  /* 0x0000604a01007387 */ /* 0x0045e80000100800 */
[----:B------:R1:W-:Y:S04]  /*1c1e0*/  STL [R1+0x84], R75 ;  /* 0x0000844b01007387 */ /* 0x0003e80000100800 */
[----:B------:R3:W-:Y:S01]  /*1c1f0*/  STL.64 [R1+0x798], R82 ;  /* 0x0007985201007387 */ /* 0x0007e20000100a00 */
[----:B0-----:R-:W-:Y:S01]  /*1c200*/  IMAD R2, R73, 0x1c0, RZ ;  /* 0x000001c049027824 */ /* 0x001fe200078e02ff */
[----:B------:R-:W-:Y:S01]  /*1c210*/  PRMT R20, RZ, 0x7610, R20 ;  /* 0x00007610ff147816 */ /* 0x000fe20000000014 */
[----:B--2---:R-:W0:Y:S01]  /*1c220*/  LDC R74, c[0x0][0x3d8] ;  /* 0x0000f600ff4a7b82 */ /* 0x004e220000000800 */
[----:B------:R-:W2:Y:S01]  /*1c230*/  @P2 LDG.E.U8 R77, desc[UR8][R82.64] ;  /* 0x00000008524d2981 */ /* 0x000ea2000c1e1100 */
[----:B------:R-:W-:-:S06]  /*1c240*/  PRMT R21, RZ, 0x7610, R21 ;  /* 0x00007610ff157816 */ /* 0x000fcc0000000015 */
[----:B-1----:R-:W1:Y:S01]  /*1c250*/  LDC R75, c[0x0][0x3d8] ;  /* 0x0000f600ff4b7b82 */ /* 0x002e620000000800 */
[----:B---3--:R-:W3:Y:S04]  /*1c260*/  LDL.LU.64 R82, [R1+0x2ed8] ;  /* 0x002ed80001527983 */ /* 0x008ee80000300a00 */
[----:B------:R-:W-:Y:S01]  /*1c270*/  STL.64 [R1+0x758], R92 ;  /* 0x0007585c01007387 */ /* 0x000fe20000100a00 */
[----:B------:R-:W-:Y:S02]  /*1c280*/  PRMT R23, RZ, 0x7610, R23 ;  /* 0x00007610ff177816 */ /* 0x000fe40000000017 */
[----:B------:R-:W0:Y:S01]  /*1c290*/  LDC R73, c[0x0][0x3d8] ;  /* 0x0000f600ff497b82 */ /* 0x000e220000000800 */
[----:B------:R1:W-:Y:S04]  /*1c2a0*/  STL [R1+0x48], R76 ;  /* 0x0000484c01007387 */ /* 0x0003e80000100800 */
[----:B------:R1:W-:Y:S03]  /*1c2b0*/  STL.64 [R1+0x6d8], R78 ;  /* 0x0006d84e01007387 */ /* 0x0003e60000100a00 */
[----:B-1----:R-:W1:Y:S01]  /*1c2c0*/  LDC R76, c[0x0][0x3d8] ;  /* 0x0000f600ff4c7b82 */ /* 0x002e620000000800 */
[----:B------:R-:W-:-:S04]  /*1c2d0*/  IADD3 R78, P4, PT, R2, R80, RZ ;  /* 0x00000050024e7210 */ /* 0x000fc80007f9e0ff */
[----:B------:R-:W-:-:S05]  /*1c2e0*/  LEA.HI.X.SX32 R79, R2, R81, 0x1, P4 ;  /* 0x00000051024f7211 */ /* 0x000fca00020f0eff */
[----:B------:R0:W2:Y:S04]  /*1c2f0*/  @P2 LDG.E.U8 R21, desc[UR8][R78.64] ;  /* 0x000000084e152981 */ /* 0x0000a8000c1e1100 */
[----:B----4-:R4:W-:Y:S02]  /*1c300*/  STL [R1+0x30], R3 ;  /* 0x0000300301007387 */ /* 0x0109e40000100800 */
[----:B----4-:R-:W-:Y:S02]  /*1c310*/  IMAD R3, R72, 0x1c8, RZ ;  /* 0x000001c848037824 */ /* 0x010fe400078e02ff */
[----:B------:R-:W-:Y:S01]  /*1c320*/  IMAD R2, R75, 0x1d8, RZ ;  /* 0x000001d84b027824 */ /* 0x000fe200078e02ff */
[----:B------:R4:W-:Y:S01]  /*1c330*/  STL.64 [R1+0x698], R78 ;  /* 0x0006984e01007387 */ /* 0x0009e20000100a00 */
[----:B0-----:R-:W-:Y:S01]  /*1c340*/  IMAD R69, R74, 0x1d0, RZ ;  /* 0x000001d04a457824 */ /* 0x001fe200078e02ff */
[C---:B------:R-:W-:Y:S01]  /*1c350*/  IADD3 R92, P5, PT, R3.reuse, R80, RZ ;  /* 0x00000050035c7210 */ /* 0x040fe20007fbe0ff */
[----:B------:R-:W0:Y:S03]  /*1c360*/  LDC R72, c[0x0][0x3d8] ;  /* 0x0000f600ff487b82 */ /* 0x000e260000000800 */
[----:B------:R-:W-:-:S05]  /*1c370*/  LEA.HI.X.SX32 R93, R3, R81, 0x1, P5 ;  /* 0x00000051035d7211 */ /* 0x000fca00028f0eff */
[----:B------:R-:W2:Y:S01]  /*1c380*/  @P2 LDG.E.U8 R20, desc[UR8][R92.64] ;  /* 0x000000085c142981 */ /* 0x000ea2000c1e1100 */
[----:B------:R-:W0:Y:S03]  /*1c390*/  LDC R74, c[0x0][0x3d8] ;  /* 0x0000f600ff4a7b82 */ /* 0x000e260000000800 */
[----:B------:R-:W-:Y:S01]  /*1c3a0*/  STL.64 [R1+0x658], R92 ;  /* 0x0006585c01007387 */ /* 0x000fe20000100a00 */
[----:B------:R-:W-:Y:S02]  /*1c3b0*/  PRMT R3, RZ, 0x7610, R3 ;  /* 0x00007610ff037816 */ /* 0x000fe40000000003 */
[-C--:B----4-:R-:W-:Y:S01]  /*1c3c0*/  IADD3 R78, P4, PT, R69, R80.reuse, RZ ;  /* 0x00000050454e7210 */ /* 0x090fe20007f9e0ff */
[----:B--2---:R2:W-:Y:S04]  /*1c3d0*/  STL [R1+0x18], R20 ;  /* 0x0000181401007387 */ /* 0x0045e80000100800 */
[----:B------:R4:W-:Y:S01]  /*1c3e0*/  STL [R1+0x24], R21 ;  /* 0x0000241501007387 */ /* 0x0009e20000100800 */
[----:B--2---:R-:W-:-:S04]  /*1c3f0*/  IADD3 R20, P5, PT, R2, R80, RZ ;  /* 0x0000005002147210 */ /* 0x004fc80007fbe0ff */
[----:B----4-:R-:W-:-:S05]  /*1c400*/  LEA.HI.X.SX32 R21, R2, R81, 0x1, P5 ;  /* 0x0000005102157211 */ /* 0x010fca00028f0eff */
[----:B------:R-:W2:Y:S01]  /*1c410*/  @P2 LDG.E.U8 R3, desc[UR8][R20.64] ;  /* 0x0000000814032981 */ /* 0x000ea2000c1e1100 */
[-C--:B------:R-:W-:Y:S01]  /*1c420*/  LEA.HI.X.SX32 R79, R69, R81.reuse, 0x1, P4 ;  /* 0x00000051454f7211 */ /* 0x080fe200020f0eff */
[----:B-1----:R-:W-:Y:S02]  /*1c430*/  IMAD R2, R76, 0x1e0, RZ ;  /* 0x000001e04c027824 */ /* 0x002fe400078e02ff */
[----:B------:R1:W-:Y:S01]  /*1c440*/  STL [R1+0x54], R77 ;  /* 0x0000544d01007387 */ /* 0x0003e20000100800 */
[----:B---3--:R-:W-:Y:S01]  /*1c450*/  PRMT R83, RZ, 0x7610, R83 ;  /* 0x00007610ff537816 */ /* 0x008fe20000000053 */
[----:B------:R-:W3:Y:S02]  /*1c460*/  LDC R76, c[0x0][0x3d8] ;  /* 0x0000f600ff4c7b82 */ /* 0x000ee40000000800 */
[----:B------:R4:W-:Y:S04]  /*1c470*/  STL.64 [R1+0x618], R78 ;  /* 0x0006184e01007387 */ /* 0x0009e80000100a00 */
[----:B------:R4:W3:Y:S02]  /*1c480*/  @P2 LDG.E.U8 R23, desc[UR8][R78.64] ;  /* 0x000000084e172981 */ /* 0x0008e4000c1e1100 */
[----:B-1----:R-:W1:Y:S01]  /*1c490*/  LDC R77, c[0x0][0x3d8] ;  /* 0x0000f600ff4d7b82 */ /* 0x002e620000000800 */
[C---:B----4-:R-:W-:Y:S01]  /*1c4a0*/  IADD3 R78, P4, PT, R2.reuse, R80, RZ ;  /* 0x00000050024e7210 */ /* 0x050fe20007f9e0ff */
[----:B------:R-:W-:Y:S03]  /*1c4b0*/  STL.64 [R1+0x5d8], R20 ;  /* 0x0005d81401007387 */ /* 0x000fe60000100a00 */
[----:B------:R-:W-:-:S05]  /*1c4c0*/  LEA.HI.X.SX32 R79, R2, R81, 0x1, P4 ;  /* 0x00000051024f7211 */ /* 0x000fca00020f0eff */
[----:B------:R-:W4:Y:S04]  /*1c4d0*/  @P2 LDG.E.U8 R83, desc[UR8][R78.64] ;  /* 0x000000084e532981 */ /* 0x000f28000c1e1100 */
[----:B--2---:R-:W-:Y:S04]  /*1c4e0*/  STL [R1], R3 ;  /* 0x0000000301007387 */ /* 0x004fe80000100800 */
[----:B------:R2:W-:Y:S04]  /*1c4f0*/  STL.64 [R1+0x598], R78 ;  /* 0x0005984e01007387 */ /* 0x0005e80000100a00 */
[----:B--2---:R-:W2:Y:S01]  /*1c500*/  LDL.LU R78, [R1+0x2ed0] ;  /* 0x002ed000014e7983 */ /* 0x004ea20000300800 */
[----:B0-----:R-:W-:Y:S01]  /*1c510*/  IMAD R3, R72, 0x1e8, RZ ;  /* 0x000001e848037824 */ /* 0x001fe200078e02ff */
[----:B------:R-:W-:Y:S01]  /*1c520*/  PRMT R75, RZ, 0x7610, R75 ;  /* 0x00007610ff4b7816 */ /* 0x000fe2000000004b */
[----:B------:R-:W-:Y:S01]  /*1c530*/  IMAD R69, R73, 0x1f0, RZ ;  /* 0x000001f049457824 */ /* 0x000fe200078e02ff */
[----:B------:R-:W-:Y:S01]  /*1c540*/  PRMT R22, RZ, 0x7610, R22 ;  /* 0x00007610ff167816 */ /* 0x000fe20000000016 */
[----:B------:R-:W-:Y:S01]  /*1c550*/  IMAD R2, R74, 0x1f8, RZ ;  /* 0x000001f84a027824 */ /* 0x000fe200078e02ff */
[-C--:B------:R-:W-:Y:S01]  /*1c560*/  IADD3 R92, P4, PT, R3, R80.reuse, RZ ;  /* 0x00000050035c7210 */ /* 0x080fe20007f9e0ff */
[----:B------:R-:W0:Y:S01]  /*1c570*/  LDC R73, c[0x0][0x3d8] ;  /* 0x0000f600ff497b82 */ /* 0x000e220000000800 */
[----:B------:R-:W-:-:S02]  /*1c580*/  IADD3 R20, P5, PT, R69, R80, RZ ;  /* 0x0000005045147210 */ /* 0x000fc40007fbe0ff */
[-C--:B------:R-:W-:Y:S02]  /*1c590*/  LEA.HI.X.SX32 R93, R3, R81.reuse, 0x1, P4 ;  /* 0x00000051035d7211 */ /* 0x080fe400020f0eff */
[----:B------:R-:W-:-:S03]  /*1c5a0*/  LEA.HI.X.SX32 R21, R69, R81, 0x1, P5 ;  /* 0x0000005145157211 */ /* 0x000fc600028f0eff */
[----:B------:R-:W-:Y:S01]  /*1c5b0*/  STL.64 [R1+0x558], R92 ;  /* 0x0005585c01007387 */ /* 0x000fe20000100a00 */
[----:B------:R-:W-:Y:S01]  /*1c5c0*/  PRMT R18, RZ, 0x7610, R18 ;  /* 0x00007610ff127816 */ /* 0x000fe20000000012 */
[----:B------:R-:W0:Y:S02]  /*1c5d0*/  LDC R69, c[0x0][0x3d8] ;  /* 0x0000f600ff457b82 */ /* 0x000e240000000800 */
[----:B------:R1:W-:Y:S04]  /*1c5e0*/  STL.64 [R1+0x518], R20 ;  /* 0x0005181401007387 */ /* 0x0003e80000100a00 */
[----:B------:R1:W4:Y:S01]  /*1c5f0*/  @P2 LDG.E.U8 R75, desc[UR8][R20.64] ;  /* 0x00000008144b2981 */ /* 0x000322000c1e1100 */
[----:B------:R-:W-:Y:S01]  /*1c600*/  PRMT R19, RZ, 0x7610, R19 ;  /* 0x00007610ff137816 */ /* 0x000fe20000000013 */
[----:B------:R-:W0:Y:S01]  /*1c610*/  LDC R74, c[0x0][0x3d8] ;  /* 0x0000f600ff4a7b82 */ /* 0x000e220000000800 */
[----:B-1----:R-:W-:-:S07]  /*1c620*/  IADD3 R20, P5, PT, R80, R0, RZ ;  /* 0x0000000050147210 */ /* 0x002fce0007fbe0ff */
[----:B------:R-:W1:Y:S01]  /*1c630*/  LDC R79, c[0x0][0x3d8] ;  /* 0x0000f600ff4f7b82 */ /* 0x000e620000000800 */
[----:B------:R-:W-:-:S05]  /*1c640*/  LEA.HI.X.SX32 R21, R77, R81, 0x1, P5 ;  /* 0x000000514d157211 */ /* 0x000fca00028f0eff */
[----:B------:R-:W-:Y:S01]  /*1c650*/  IMAD.MOV.U32 R77, RZ, RZ, R21 ;  /* 0x000000ffff4d7224 */ /* 0x000fe200078e0015 */
[----:B--2---:R-:W-:-:S06]  /*1c660*/  PRMT R78, RZ, 0x7610, R78 ;  /* 0x00007610ff4e7816 */ /* 0x004fcc000000004e */
[----:B------:R2:W4:Y:S02]  /*1c670*/  @P2 LDG.E.U8 R78, desc[UR8][R92.64] ;  /* 0x000000085c4e2981 */ /* 0x000524000c1e1100 */
[----:B--2---:R-:W-:-:S04]  /*1c680*/  IADD3 R92, P4, PT, R2, R80, RZ ;  /* 0x00000050025c7210 */ /* 0x004fc80007f9e0ff */
[----:B------:R-:W-:Y:S01]  /*1c690*/  LEA.HI.X.SX32 R93, R2, R81, 0x1, P4 ;  /* 0x00000051025d7211 */ /* 0x000fe200020f0eff */
[----:B---3--:R-:W-:Y:S02]  /*1c6a0*/  IMAD R2, R76, 0x9, RZ ;  /* 0x000000094c027824 */ /* 0x008fe400078e02ff */
[----:B------:R-:W-:-:S05]  /*1c6b0*/  IMAD.MOV.U32 R76, RZ, RZ, R20 ;  /* 0x000000ffff4c7224 */ /* 0x000fca00078e0014 */
[----:B------:R2:W3:Y:S01]  /*1c6c0*/  @P2 LDG.E.U8 R22, desc[UR8][R76.64] ;  /* 0x000000084c162981 */ /* 0x0004e2000c1e1100 */
[----:B0-----:R-:W-:Y:S01]  /*1c6d0*/  IMAD R3, R73, 0x11, RZ ;  /* 0x0000001149037824 */ /* 0x001fe200078e02ff */
[----:B------:R-:W-:Y:S01]  /*1c6e0*/  PRMT R72, RZ, 0x7610, R72 ;  /* 0x00007610ff487816 */ /* 0x000fe20000000048 */
[----:B------:R-:W0:Y:S01]  /*1c6f0*/  LDC R73, c[0x0][0x3d8] ;  /* 0x0000f600ff497b82 */ /* 0x000e220000000800 */
[----:B------:R-:W-:Y:S04]  /*1c700*/  STL [R1+0xc], R23 ;  /* 0x00000c1701007387 */ /* 0x000fe80000100800 */
[----:B------:R-:W-:Y:S03]  /*1c710*/  STL.64 [R1+0x4d8], R92 ;  /* 0x0004d85c01007387 */ /* 0x000fe60000100a00 */
[----:B--2---:R-:W2:Y:S01]  /*1c720*/  LDC R76, c[0x0][0x3d8] ;  /* 0x0000f600ff4c7b82 */ /* 0x004ea20000000800 */
[----:B------:R1:W-:Y:S04]  /*1c730*/  STL.64 [R1+0x1490], R20 ;  /* 0x0014901401007387 */ /* 0x0003e80000100a00 */
[----:B------:R1:W2:Y:S03]  /*1c740*/  @P2 LDG.E.U8 R72, desc[UR8][R92.64] ;  /* 0x000000085c482981 */ /* 0x0002a6000c1e1100 */
[----:B------:R-:W0:Y:S01]  /*1c750*/  LDC R77, c[0x0][0x3d8] ;  /* 0x0000f600ff4d7b82 */ /* 0x000e220000000800 */
[----:B-1----:R-:W2:Y:S01]  /*1c760*/  LDL.LU.64 R20, [R1+0x2ec8] ;  /* 0x002ec80001147983 */ /* 0x002ea20000300a00 */
[----:B------:R-:W-:-:S04]  /*1c770*/  IADD3 R92, P4, PT, R2, R80, RZ ;  /* 0x00000050025c7210 */ /* 0x000fc80007f9e0ff */
[----:B------:R-:W-:-:S05]  /*1c780*/  LEA.HI.X.SX32 R93, R2, R81, 0x1, P4 ;  /* 0x00000051025d7211 */ /* 0x000fca00020f0eff */
[----:B------:R-:W4:Y:S04]  /*1c790*/  @P2 LDG.E.U8 R19, desc[UR8][R92.64] ;  /* 0x000000085c132981 */ /* 0x000f28000c1e1100 */
[----:B---3--:R1:W-:Y:S02]  /*1c7a0*/  STL [R1+0x2d4], R22 ;  /* 0x0002d41601007387 */ /* 0x0083e40000100800 */
[----:B-1----:R-:W-:-:S04]  /*1c7b0*/  IADD3 R22, P5, PT, R3, R80, RZ ;  /* 0x0000005003167210 */ /* 0x002fc80007fbe0ff */
[----:B------:R-:W-:-:S05]  /*1c7c0*/  LEA.HI.X.SX32 R23, R3, R81, 0x1, P5 ;  /* 0x0000005103177211 */ /* 0x000fca00028f0eff */
[----:B------:R1:W3:Y:S01]  /*1c7d0*/  @P2 LDG.E.U8 R18, desc[UR8][R22.64] ;  /* 0x0000000816122981 */ /* 0x0002e2000c1e1100 */
[----:B------:R-:W-:Y:S02]  /*1c7e0*/  IMAD R2, R69, 0x19, RZ ;  /* 0x0000001945027824 */ /* 0x000fe400078e02ff */
[----:B------:R-:W-:Y:S01]  /*1c7f0*/  IMAD R3, R74, 0x21, RZ ;  /* 0x000000214a037824 */ /* 0x000fe200078e02ff */
[----:B------:R-:W-:Y:S01]  /*1c800*/  STL.64 [R1+0x1450], R92 ;  /* 0x0014505c01007387 */ /* 0x000fe20000100a00 */
[----:B------:R-:W-:Y:S01]  /*1c810*/  IMAD R69, R79, 0x29, RZ ;  /* 0x000000294f457824 */ /* 0x000fe200078e02ff */
[----:B--2---:R-:W-:Y:S01]  /*1c820*/  PRMT R21, RZ, 0x7610, R21 ;  /* 0x00007610ff157816 */ /* 0x004fe20000000015 */
[----:B------:R-:W2:Y:S01]  /*1c830*/  LDC R74, c[0x0][0x3d8] ;  /* 0x0000f600ff4a7b82 */ /* 0x000ea20000000800 */
[----:B------:R1:W-:Y:S01]  /*1c840*/  STL.64 [R1+0x1410], R22 ;  /* 0x0014101601007387 */ /* 0x0003e20000100a00 */
[----:B------:R-:W-:-:S06]  /*1c850*/  PRMT R20, RZ, 0x7610, R20 ;  /* 0x00007610ff147816 */ /* 0x000fcc0000000014 */
[----:B------:R-:W0:Y:S01]  /*1c860*/  LDC R79, c[0x0][0x3d8] ;  /* 0x0000f600ff4f7b82 */ /* 0x000e220000000800 */
[----:B-1----:R-:W-:-:S04]  /*1c870*/  IADD3 R22, P4, PT, R2, R80, RZ ;  /* 0x0000005002167210 */ /* 0x002fc80007f9e0ff */
[-C--:B------:R-:W-:Y:S02]  /*1c880*/  LEA.HI.X.SX32 R23, R2, R81.reuse, 0x1, P4 ;  /* 0x0000005102177211 */ /* 0x080fe400020f0eff */
[----:B------:R-:W-:Y:S02]  /*1c890*/  PRMT R2, RZ, 0x7610, R2 ;  /* 0x00007610ff027816 */ /* 0x000fe40000000002 */
[CC--:B------:R-:W-:Y:S01]  /*1c8a0*/  IADD3 R92, P4, PT, R69.reuse, R80.reuse, RZ ;  /* 0x00000050455c7210 */ /* 0x0c0fe20007f9e0ff */
[----:B------:R-:W2:Y:S03]  /*1c8b0*/  @P2 LDG.E.U8 R21, desc[UR8][R22.64] ;  /* 0x0000000816152981 */ /* 0x000ea6000c1e1100 */
[----:B------:R-:W-:Y:S02]  /*1c8c0*/  LEA.HI.X.SX32 R93, R69, R81, 0x1, P4 ;  /* 0x00000051455d7211 */ /* 0x000fe400020f0eff */
[----:B------:R-:W1:Y:S03]  /*1c8d0*/  LDC R69, c[0x0][0x3d8] ;  /* 0x0000f600ff457b82 */ /* 0x000e660000000800 */
[----:B------:R-:W2:Y:S04]  /*1c8e0*/  @P2 LDG.E.U8 R20, desc[UR8][R92.64] ;  /* 0x000000085c142981 */ /* 0x000ea8000c1e1100 */
[----:B---3--:R3:W-:Y:S04]  /*1c8f0*/  STL [R1+0x2b8], R18 ;  /* 0x0002b81201007387 */ /* 0x0087e80000100800 */
[----:B----4-:R4:W-:Y:S01]  /*1c900*/  STL [R1+0x2c8], R19 ;  /* 0x0002c81301007387 */ /* 0x0109e20000100800 */
[----:B---3--:R-:W-:-:S04]  /*1c910*/  IADD3 R18, P5, PT, R3, R80, RZ ;  /* 0x0000005003127210 */ /* 0x008fc80007fbe0ff */
[----:B----4-:R-:W-:Y:S01]  /*1c920*/  LEA.HI.X.SX32 R19, R3, R81, 0x1, P5 ;  /* 0x0000005103137211 */ /* 0x010fe200028f0eff */
[----:B------:R3:W-:Y:S04]  /*1c930*/  STL.64 [R1+0x13d0], R22 ;  /* 0x0013d01601007387 */ /* 0x0007e80000100a00 */
[----:B------:R-:W4:Y:S04]  /*1c940*/  @P2 LDG.E.U8 R2, desc[UR8][R18.64] ;  /* 0x0000000812022981 */ /* 0x000f28000c1e1100 */
[----:B---3--:R-:W3:Y:S04]  /*1c950*/  LDL.LU.64 R22, [R1+0x2ec0] ;  /* 0x002ec00001167983 */ /* 0x008ee80000300a00 */
[----:B------:R0:W-:Y:S04]  /*1c960*/  STL.64 [R1+0x1390], R18 ;  /* 0x0013901201007387 */ /* 0x0001e80000100a00 */
[----:B0-----:R-:W3:Y:S01]  /*1c970*/  LDL.LU.64 R18, [R1+0x2eb8] ;  /* 0x002eb80001127983 */ /* 0x001ee20000300a00 */
[----:B------:R-:W-:-:S02]  /*1c980*/  IMAD R3, R73, 0x39, RZ ;  /* 0x0000003949037824 */ /* 0x000fc400078e02ff */
[----:B------:R-:W0:Y:S01]  /*1c990*/  LDC R73, c[0x0][0x3d8] ;  /* 0x0000f600ff497b82 */ /* 0x000e220000000800 */
[----:B----4-:R4:W-:Y:S04]  /*1c9a0*/  STL [R1+0x298], R2 ;  /* 0x0002980201007387 */ /* 0x0109e80000100800 */
[----:B------:R0:W-:Y:S01]  /*1c9b0*/  STL.64 [R1+0x1350], R92 ;  /* 0x0013505c01007387 */ /* 0x0001e20000100a00 */
[----:B----4-:R-:W-:-:S03]  /*1c9c0*/  IMAD R2, R76, 0x31, RZ ;  /* 0x000000314c027824 */ /* 0x010fc600078e02ff */
[----:B--2---:R2:W-:Y:S01]  /*1c9d0*/  STL [R1+0x288], R20 ;  /* 0x0002881401007387 */ /* 0x0045e20000100800 */
[----:B------:R-:W4:Y:S01]  /*1c9e0*/  LDC R76, c[0x0][0x3d8] ;  /* 0x0000f600ff4c7b82 */ /* 0x000f220000000800 */
[CC--:B0-----:R-:W-:Y:S02]  /*1c9f0*/  IADD3 R92, P5, PT, R3.reuse, R80.reuse, RZ ;  /* 0x00000050035c7210 */ /* 0x0c1fe40007fbe0ff */
[----:B------:R0:W-:Y:S02]  /*1ca00*/  STL [R1+0x2a8], R21 ;  /* 0x0002a81501007387 */ /* 0x0001e40000100800 */
[----:B------:R-:W-:Y:S02]  /*1ca10*/  LEA.HI.X.SX32 R93, R3, R81, 0x1, P5 ;  /* 0x00000051035d7211 */ /* 0x000fe400028f0eff */
[----:B--2---:R-:W-:Y:S02]  /*1ca20*/  IADD3 R20, P4, PT, R2, R80, RZ ;  /* 0x0000005002147210 */ /* 0x004fe40007f9e0ff */
[----:B---3--:R-:W-:-:S02]  /*1ca30*/  PRMT R18, RZ, 0x7610, R18 ;  /* 0x00007610ff127816 */ /* 0x008fc40000000012 */
[----:B------:R-:W-:Y:S02]  /*1ca40*/  PRMT R19, RZ, 0x7610, R19 ;  /* 0x00007610ff137816 */ /* 0x000fe40000000013 */
[----:B0-----:R-:W-:Y:S02]  /*1ca50*/  LEA.HI.X.SX32 R21, R2, R81, 0x1, P4 ;  /* 0x0000005102157211 */ /* 0x001fe400020f0eff */
[----:B------:R0:W2:Y:S04]  /*1ca60*/  @P2 LDG.E.U8 R18, desc[UR8][R92.64] ;  /* 0x000000085c122981 */ /* 0x0000a8000c1e1100 */
[----:B------:R3:W-:Y:S04]  /*1ca70*/  STL.64 [R1+0x1310], R20 ;  /* 0x0013101401007387 */ /* 0x0007e80000100a00 */
[----:B------:R-:W4:Y:S04]  /*1ca80*/  @P2 LDG.E.U8 R19, desc[UR8][R20.64] ;  /* 0x0000000814132981 */ /* 0x000f28000c1e1100 */
[----:B---3--:R-:W3:Y:S01]  /*1ca90*/  LDL.LU.64 R20, [R1+0x2eb0] ;  /* 0x002eb00001147983 */ /* 0x008ee20000300a00 */
[----:B------:R-:W-:-:S02]  /*1caa0*/  IMAD R3, R77, 0x49, RZ ;  /* 0x000000494d037824 */ /* 0x000fc400078e02ff */
[----:B------:R-:W-:Y:S01]  /*1cab0*/  IMAD R2, R74, 0x41, RZ ;  /* 0x000000414a027824 */ /* 0x000fe200078e02ff */
[----:B------:R0:W-:Y:S01]  /*1cac0*/  STL.64 [R1+0x12d0], R92 ;  /* 0x0012d05c01007387 */ /* 0x0001e20000100a00 */
[----:B------:R-:W1:Y:S01]  /*1cad0*/  LDC R74, c[0x0][0x3d8] ;  /* 0x0000f600ff4a7b82 */ /* 0x000e620000000800 */
[----:B------:R-:W-:Y:S02]  /*1cae0*/  PRMT R22, RZ, 0x7610, R22 ;  /* 0x00007610ff167816 */ /* 0x000fe40000000016 */
[----:B------:R-:W-:-:S05]  /*1caf0*/  PRMT R23, RZ, 0x7610, R23 ;  /* 0x00007610ff177816 */ /* 0x000fca0000000017 */
[----:B------:R-:W1:Y:S01]  /*1cb00*/  LDC R77, c[0x0][0x3d8] ;  /* 0x0000f600ff4d7b82 */ /* 0x000e620000000800 */
[----:B0-----:R-:W-:-:S04]  /*1cb10*/  IADD3 R92, P4, PT, R2, R80, RZ ;  /* 0x00000050025c7210 */ /* 0x001fc80007f9e0ff */
[-C--:B------:R-:W-:Y:S01]  /*1cb20*/  LEA.HI.X.SX32 R93, R2, R81.reuse, 0x1, P4 ;  /* 0x00000051025d7211 */ /* 0x080fe200020f0eff */
[----:B--2---:R0:W-:Y:S02]  /*1cb30*/  STL [R1+0x26c], R18 ;  /* 0x00026c1201007387 */ /* 0x0041e40000100800 */
[C---:B0-----:R-:W-:Y:S02]  /*1cb40*/  IADD3 R18, P5, PT, R3.reuse, R80, RZ ;  /* 0x0000005003127210 */ /* 0x041fe40007fbe0ff */
[----:B----4-:R0:W-:Y:S01]  /*1cb50*/  STL [R1+0x278], R19 ;  /* 0x0002781301007387 */ /* 0x0101e20000100800 */
[----:B---3--:R-:W-:Y:S02]  /*1cb60*/  PRMT R20, RZ, 0x7610, R20 ;  /* 0x00007610ff147816 */ /* 0x008fe40000000014 */
[----:B0-----:R-:W-:Y:S02]  /*1cb70*/  LEA.HI.X.SX32 R19, R3, R81, 0x1, P5 ;  /* 0x0000005103137211 */ /* 0x001fe400028f0eff */
[----:B------:R-:W-:Y:S01]  /*1cb80*/  PRMT R21, RZ, 0x7610, R21 ;  /* 0x00007610ff157816 */ /* 0x000fe20000000015 */
[----:B------:R-:W-:Y:S04]  /*1cb90*/  STL.64 [R1+0x1290], R92 ;  /* 0x0012905c01007387 */ /* 0x000fe80000100a00 */
[----:B------:R-:W2:Y:S04]  /*1cba0*/  @P2 LDG.E.U8 R20, desc[UR8][R18.64] ;  /* 0x0000000812142981 */ /* 0x000ea8000c1e1100 */
[----:B------:R0:W-:Y:S04]  /*1cbb0*/  STL.64 [R1+0x1250], R18 ;  /* 0x0012501201007387 */ /* 0x0001e80000100a00 */
[----:B------:R3:W4:Y:S04]  /*1cbc0*/  @P2 LDG.E.U8 R21, desc[UR8][R92.64] ;  /* 0x000000085c152981 */ /* 0x000728000c1e1100 */
[----:B0-----:R-:W4:Y:S01]  /*1cbd0*/  LDL.LU.64 R18, [R1+0x2ea8] ;  /* 0x002ea80001127983 */ /* 0x001f220000300a00 */
[----:B-1----:R-:W-:-:S02]  /*1cbe0*/  IMAD R2, R69, 0x51, RZ ;  /* 0x0000005145027824 */ /* 0x002fc400078e02ff */
[----:B------:R-:W-:Y:S01]  /*1cbf0*/  IMAD R3, R73, 0x59, RZ ;  /* 0x0000005949037824 */ /* 0x000fe200078e02ff */
[----:B------:R-:W0:Y:S02]  /*1cc00*/  LDC R69, c[0x0][0x3d8] ;  /* 0x0000f600ff457b82 */ /* 0x000e240000000800 */
[----:B---3--:R-:W-:-:S04]  /*1cc10*/  IADD3 R92, P4, PT, R2, R80, RZ ;  /* 0x00000050025c7210 */ /* 0x008fc80007f9e0ff */
[----:B------:R-:W-:-:S05]  /*1cc20*/  LEA.HI.X.SX32 R93, R2, R81, 0x1, P4 ;  /* 0x00000051025d7211 */ /* 0x000fca00020f0eff */
[----:B------:R-:W-:Y:S04]  /*1cc30*/  STL.64 [R1+0x1210], R92 ;  /* 0x0012105c01007387 */ /* 0x000fe80000100a00 */
[----:B--2---:R1:W-:Y:S02]  /*1cc40*/  STL [R1+0x254], R20 ;  /* 0x0002541401007387 */ /* 0x0043e40000100800 */
[----:B-1----:R-:W-:Y:S02]  /*1cc50*/  IADD3 R20, P4, PT, R3, R80, RZ ;  /* 0x0000005003147210 */ /* 0x002fe40007f9e0ff */
[----:B----4-:R1:W-:Y:S01]  /*1cc60*/  STL [R1+0x260], R21 ;  /* 0x0002601501007387 */ /* 0x0103e20000100800 */
[----:B------:R-:W-:Y:S02]  /*1cc70*/  PRMT R18, RZ, 0x7610, R18 ;  /* 0x00007610ff127816 */ /* 0x000fe40000000012 */
[----:B------:R-:W-:-:S02]  /*1cc80*/  PRMT R19, RZ, 0x7610, R19 ;  /* 0x00007610ff137816 */ /* 0x000fc40000000013 */
[----:B-1----:R-:W-:-:S04]  /*1cc90*/  LEA.HI.X.SX32 R21, R3, R81, 0x1, P4 ;  /* 0x0000005103157211 */ /* 0x002fc800020f0eff */
[----:B------:R1:W2:Y:S04]  /*1cca0*/  @P2 LDG.E.U8 R19, desc[UR8][R92.64] ;  /* 0x000000085c132981 */ /* 0x0002a8000c1e1100 */
[----:B------:R-:W3:Y:S01]  /*1ccb0*/  @P2 LDG.E.U8 R18, desc[UR8][R20.64] ;  /* 0x0000000814122981 */ /* 0x000ee2000c1e1100 */
[----:B------:R-:W-:-:S03]  /*1ccc0*/  IMAD R3, R74, 0x69, RZ ;  /* 0x000000694a037824 */ /* 0x000fc600078e02ff */
[----:B------:R4:W-:Y:S01]  /*1ccd0*/  STL.64 [R1+0x11d0], R20 ;  /* 0x0011d01401007387 */ /* 0x0009e20000100a00 */
[----:B------:R-:W-:-:S05]  /*1cce0*/  IMAD R2, R76, 0x61, RZ ;  /* 0x000000614c027824 */ /* 0x000fca00078e02ff */
[C---:B-1----:R-:W-:Y:S01]  /*1ccf0*/  IADD3 R92, P5, PT, R2.reuse, R80, RZ ;  /* 0x00000050025c7210 */ /* 0x042fe20007fbe0ff */
[----:B----4-:R-:W4:Y:S03]  /*1cd00*/  LDL.LU.64 R20, [R1+0x2ea0] ;  /* 0x002ea00001147983 */ /* 0x010f260000300a00 */
[----:B------:R-:W-:-:S05]  /*1cd10*/  LEA.HI.X.SX32 R93, R2, R81, 0x1, P5 ;  /* 0x00000051025d7211 */ /* 0x000fca00028f0eff */
[----:B------:R1:W4:Y:S04]  /*1cd20*/  @P2 LDG.E.U8 R23, desc[UR8][R92.64] ;  /* 0x000000085c172981 */ /* 0x000328000c1e1100 */
[----:B---3--:R3:W-:Y:S04]  /*1cd30*/  STL [R1+0x23c], R18 ;  /* 0x00023c1201007387 */ /* 0x0087e80000100800 */
[----:B--2---:R2:W-:Y:S01]  /*1cd40*/  STL [R1+0x248], R19 ;  /* 0x0002481301007387 */ /* 0x0045e20000100800 */
[----:B---3--:R-:W-:-:S04]  /*1cd50*/  IADD3 R18, P4, PT, R3, R80, RZ ;  /* 0x0000005003127210 */ /* 0x008fc80007f9e0ff */
[----:B--2---:R-:W-:-:S05]  /*1cd60*/  LEA.HI.X.SX32 R19, R3, R81, 0x1, P4 ;  /* 0x0000005103137211 */ /* 0x004fca00020f0eff */
[----:B------:R-:W2:Y:S01]  /*1cd70*/  @P2 LDG.E.U8 R22, desc[UR8][R18.64] ;  /* 0x0000000812162981 */ /* 0x000ea2000c1e1100 */
[----:B------:R-:W-:-:S03]  /*1cd80*/  IMAD R3, R79, 0x79, RZ ;  /* 0x000000794f037824 */ /* 0x000fc600078e02ff */
[----:B------:R-:W-:Y:S01]  /*1cd90*/  STL.64 [R1+0x1190], R92 ;  /* 0x0011905c01007387 */ /* 0x000fe20000100a00 */
[----:B------:R-:W-:-:S03]  /*1cda0*/  IMAD R2, R77, 0x71, RZ ;  /* 0x000000714d027824 */ /* 0x000fc600078e02ff */
[----:B------:R3:W-:Y:S01]  /*1cdb0*/  STL.64 [R1+0x1150], R18 ;  /* 0x0011501201007387 */ /* 0x0007e20000100a00 */
[----:B----4-:R-:W-:Y:S02]  /*1cdc0*/  PRMT R20, RZ, 0x7610, R20 ;  /* 0x00007610ff147816 */ /* 0x010fe40000000014 */
[----:B------:R-:W-:Y:S01]  /*1cdd0*/  PRMT R21, RZ, 0x7610, R21 ;  /* 0x00007610ff157816 */ /* 0x000fe20000000015 */
[----:B---3--:R-:W3:Y:S01]  /*1cde0*/  LDL.LU.64 R18, [R1+0x2e98] ;  /* 0x002e980001127983 */ /* 0x008ee20000300a00 */
[----:B-1----:R-:W-:-:S04]  /*1cdf0*/  IADD3 R92, P5, PT, R2, R80, RZ ;  /* 0x00000050025c7210 */ /* 0x002fc80007fbe0ff */
[----:B------:R-:W-:-:S05]  /*1ce00*/  LEA.HI.X.SX32 R93, R2, R81, 0x1, P5 ;  /* 0x00000051025d7211 */ /* 0x000fca00028f0eff */
[----:B------:R1:W4:Y:S04]  /*1ce10*/  @P2 LDG.E.U8 R21, desc[UR8][R92.64] ;  /* 0x000000085c152981 */ /* 0x000328000c1e1100 */
[----:B--2---:R2:W-:Y:S04]  /*1ce20*/  STL [R1+0x224], R22 ;  /* 0x0002241601007387 */ /* 0x0045e80000100800 */
[----:B------:R0:W-:Y:S01]  /*1ce30*/  STL [R1+0x230], R23 ;  /* 0x0002301701007387 */ /* 0x0001e20000100800 */
[----:B--2---:R-:W-:-:S04]  /*1ce40*/  IADD3 R22, P4, PT, R3, R80, RZ ;  /* 0x0000005003167210 */ /* 0x004fc80007f9e0ff */
[----:B0-----:R-:W-:-:S05]  /*1ce50*/  LEA.HI.X.SX32 R23, R3, R81, 0x1, P4 ;  /* 0x0000005103177211 */ /* 0x001fca00020f0eff */
[----:B------:R-:W2:Y:S01]  /*1ce60*/  @P2 LDG.E.U8 R20, desc[UR8][R22.64] ;  /* 0x0000000816142981 */ /* 0x000ea2000c1e1100 */
[----:B------:R-:W-:-:S03]  /*1ce70*/  IMAD R3, R0, 0x89, RZ ;  /* 0x0000008900037824 */ /* 0x000fc600078e02ff */
[----:B------:R-:W-:Y:S01]  /*1ce80*/  STL.64 [R1+0x1110], R92 ;  /* 0x0011105c01007387 */ /* 0x000fe20000100a00 */
[----:B------:R-:W-:-:S03]  /*1ce90*/  IMAD R2, R69, 0x81, RZ ;  /* 0x0000008145027824 */ /* 0x000fc600078e02ff */
[----:B------:R0:W-:Y:S01]  /*1cea0*/  STL.64 [R1+0x10d0], R22 ;  /* 0x0010d01601007387 */ /* 0x0001e20000100a00 */
[----:B---3--:R-:W-:Y:S02]  /*1ceb0*/  PRMT R18, RZ, 0x7610, R18 ;  /* 0x00007610ff127816 */ /* 0x008fe40000000012 */
[----:B------:R-:W-:Y:S01]  /*1cec0*/  PRMT R19, RZ, 0x7610, R19 ;  /* 0x00007610ff137816 */ /* 0x000fe20000000013 */
[----:B0-----:R-:W3:Y:S01]  /*1ced0*/  LDL.LU.64 R22, [R1+0x2e90] ;  /* 0x002e900001167983 */ /* 0x001ee20000300a00 */
[----:B-1----:R-:W-:-:S04]  /*1cee0*/  IADD3 R92, P5, PT, R2, R80, RZ ;  /* 0x00000050025c7210 */ /* 0x002fc80007fbe0ff */
[----:B------:R-:W-:-:S05]  /*1cef0*/  LEA.HI.X.SX32 R93, R2, R81, 0x1, P5 ;  /* 0x00000051025d7211 */ /* 0x000fca00028f0eff */
[----:B------:R0:W3:Y:S04]  /*1cf00*/  @P2 LDG.E.U8 R19, desc[UR8][R92.64] ;  /* 0x000000085c132981 */ /* 0x0000e8000c1e1100 */
[----:B--2---:R1:W-:Y:S04]  /*1cf10*/  STL [R1+0x20c], R20 ;  /* 0x00020c1401007387 */ /* 0x0043e80000100800 */
[----:B----4-:R2:W-:Y:S01]  /*1cf20*/  STL [R1+0x218], R21 ;  /* 0x0002181501007387 */ /* 0x0105e20000100800 */
[----:B-1----:R-:W-:-:S04]  /*1cf30*/  IADD3 R20, P4, PT, R3, R80, RZ ;  /* 0x0000005003147210 */ /* 0x002fc80007f9e0ff */
[----:B--2---:R-:W-:-:S05]  /*1cf40*/  LEA.HI.X.SX32 R21, R3, R81, 0x1, P4 ;  /* 0x0000005103157211 */ /* 0x004fca00020f0eff */
[----:B------:R-:W2:Y:S01]  /*1cf50*/  @P2 LDG.E.U8 R18, desc[UR8][R20.64] ;  /* 0x0000000814122981 */ /* 0x000ea2000c1e1100 */
[----:B------:R-:W-:-:S03]  /*1cf60*/  IMAD R3, R0, 0x99, RZ ;  /* 0x0000009900037824 */ /* 0x000fc600078e02ff */
[----:B------:R-:W-:Y:S01]  /*1cf70*/  STL.64 [R1+0x1090], R92 ;  /* 0x0010905c01007387 */ /* 0x000fe20000100a00 */
[----:B------:R-:W-:-:S03]  /*1cf80*/  IMAD R2, R0, 0x91, RZ ;  /* 0x0000009100027824 */ /* 0x000fc600078e02ff */
[----:B------:R1:W-:Y:S01]  /*1cf90*/  STL.64 [R1+0x1050], R20 ;  /* 0x0010501401007387 */ /* 0x0003e20000100a00 */
[----:B---3--:R-:W-:Y:S02]  /*1cfa0*/  PRMT R22, RZ, 0x7610, R22 ;  /* 0x00007610ff167816 */ /* 0x008fe40000000016 */
[----:B------:R-:W-:Y:S01]  /*1cfb0*/  PRMT R23, RZ, 0x7610, R23 ;  /* 0x00007610ff177816 */ /* 0x000fe20000000017 */
[----:B-1----:R-:W3:Y:S01]  /*1cfc0*/  LDL.LU.64 R20, [R1+0x2e88] ;  /* 0x002e880001147983 */ /* 0x002ee20000300a00 */
[----:B0-----:R-:W-:-:S04]  /*1cfd0*/  IADD3 R92, P5, PT, R2, R80, RZ ;  /* 0x00000050025c7210 */ /* 0x001fc80007fbe0ff */
[----:B------:R-:W-:-:S05]  /*1cfe0*/  LEA.HI.X.SX32 R93, R2, R81, 0x1, P5 ;  /* 0x00000051025d7211 */ /* 0x000fca00028f0eff */
[----:B------:R0:W4:Y:S04]  /*1cff0*/  @P2 LDG.E.U8 R23, desc[UR8][R92.64] ;  /* 0x000000085c172981 */ /* 0x000128000c1e1100 */
[----:B--2---:R1:W-:Y:S04]  /*1d000*/  STL [R1+0x1f4], R18 ;  /* 0x0001f41201007387 */ /* 0x0043e80000100800 */
[----:B------:R2:W-:Y:S01]  /*1d010*/  STL [R1+0x200], R19 ;  /* 0x0002001301007387 */ /* 0x0005e20000100800 */
        /* <DEDUP_REMOVED lines=168> */
[C---:B------:R-:W-:Y:S02]  /*1daa0*/  IMAD R3, R0.reuse, 0x159, RZ ;  /* 0x0000015900037824 */ /* 0x040fe400078e02ff */
[----:B------:R-:W-:Y:S01]  /*1dab0*/  IMAD R2, R0, 0x151, RZ ;  /* 0x0000015100027824 */ /* 0x000fe200078e02ff */
[----:B------:R0:W-:Y:S04]  /*1dac0*/  STL.64 [R1+0xa90], R92 ;  /* 0x000a905c01007387 */ /* 0x0001e80000100a00 */
[----:B------:R1:W-:Y:S01]  /*1dad0*/  STL.64 [R1+0xa50], R20 ;  /* 0x000a501401007387 */ /* 0x0003e20000100a00 */
[----:B------:R-:W-:Y:S02]  /*1dae0*/  PRMT R76, RZ, 0x7610, R76 ;  /* 0x00007610ff4c7816 */ /* 0x000fe4000000004c */
[----:B------:R-:W-:-:S02]  /*1daf0*/  PRMT R77, RZ, 0x7610, R77 ;  /* 0x00007610ff4d7816 */ /* 0x000fc4000000004d */
[C---:B0-----:R-:W-:Y:S01]  /*1db00*/  IADD3 R92, P5, PT, R2.reuse, R80, RZ ;  /* 0x00000050025c7210 */ /* 0x041fe20007fbe0ff */
[----:B-1----:R-:W4:Y:S03]  /*1db10*/  LDL.LU.64 R20, [R1+0x2e28] ;  /* 0x002e280001147983 */ /* 0x002f260000300a00 */
[----:B------:R-:W-:-:S05]  /*1db20*/  LEA.HI.X.SX32 R93, R2, R81, 0x1, P5 ;  /* 0x00000051025d7211 */ /* 0x000fca00028f0eff */
[----:B------:R0:W4:Y:S04]  /*1db30*/  @P2 LDG.E.U8 R77, desc[UR8][R92.64] ;  /* 0x000000085c4d2981 */ /* 0x000128000c1e1100 */
[----:B--2---:R1:W-:Y:S04]  /*1db40*/  STL [R1+0xd4], R18 ;  /* 0x0000d41201007387 */ /* 0x0043e80000100800 */
[----:B---3--:R2:W-:Y:S01]  /*1db50*/  STL [R1+0xe0], R19 ;  /* 0x0000e01301007387 */ /* 0x0085e20000100800 */
[----:B-1----:R-:W-:-:S04]  /*1db60*/  IADD3 R18, P4, PT, R3, R80, RZ ;  /* 0x0000005003127210 */ /* 0x002fc80007f9e0ff */
[----:B--2---:R-:W-:-:S05]  /*1db70*/  LEA.HI.X.SX32 R19, R3, R81, 0x1, P4 ;  /* 0x0000005103137211 */ /* 0x004fca00020f0eff */
[----:B------:R-:W2:Y:S01]  /*1db80*/  @P2 LDG.E.U8 R76, desc[UR8][R18.64] ;  /* 0x00000008124c2981 */ /* 0x000ea2000c1e1100 */
[----:B------:R-:W-:-:S03]  /*1db90*/  IMAD R2, R0, 0x161, RZ ;  /* 0x0000016100027824 */ /* 0x000fc600078e02ff */
[----:B------:R0:W-:Y:S01]  /*1dba0*/  STL.64 [R1+0xa10], R92 ;  /* 0x000a105c01007387 */ /* 0x0001e20000100a00 */
[----:B------:R-:W-:Y:S01]  /*1dbb0*/  PRMT R74, RZ, 0x7610, R74 ;  /* 0x00007610ff4a7816 */ /* 0x000fe2000000004a */
[----:B------:R-:W-:Y:S02]  /*1dbc0*/  IMAD R3, R0, 0x169, RZ ;  /* 0x0000016900037824 */ /* 0x000fe400078e02ff */
[----:B------:R1:W-:Y:S01]  /*1dbd0*/  STL.64 [R1+0x9d0], R18 ;  /* 0x0009d01201007387 */ /* 0x0003e20000100a00 */
[----:B0-----:R-:W-:-:S04]  /*1dbe0*/  IADD3 R92, P5, PT, R2, R80, RZ ;  /* 0x00000050025c7210 */ /* 0x001fc80007fbe0ff */
[----:B------:R-:W-:Y:S01]  /*1dbf0*/  LEA.HI.X.SX32 R93, R2, R81, 0x1, P5 ;  /* 0x00000051025d7211 */ /* 0x000fe200028f0eff */
[----:B------:R-:W-:Y:S01]  /*1dc00*/  IMAD R2, R0, 0x171, RZ ;  /* 0x0000017100027824 */ /* 0x000fe200078e02ff */
[----:B-1----:R-:W3:Y:S04]  /*1dc10*/  LDL.LU.64 R18, [R1+0x2e20] ;  /* 0x002e200001127983 */ /* 0x002ee80000300a00 */
[----:B------:R0:W3:Y:S01]  /*1dc20*/  @P2 LDG.E.U8 R74, desc[UR8][R92.64] ;  /* 0x000000085c4a2981 */ /* 0x0000e2000c1e1100 */
[----:B------:R-:W-:Y:S02]  /*1dc30*/  PRMT R69, RZ, 0x7610, R69 ;  /* 0x00007610ff457816 */ /* 0x000fe40000000045 */
[----:B------:R-:W-:Y:S02]  /*1dc40*/  PRMT R73, RZ, 0x7610, R73 ;  /* 0x00007610ff497816 */ /* 0x000fe40000000049 */
[----:B----4-:R-:W-:-:S02]  /*1dc50*/  PRMT R20, RZ, 0x7610, R20 ;  /* 0x00007610ff147816 */ /* 0x010fc40000000014 */
[----:B------:R-:W-:Y:S01]  /*1dc60*/  PRMT R21, RZ, 0x7610, R21 ;  /* 0x00007610ff157816 */ /* 0x000fe20000000015 */
[----:B--2---:R1:W-:Y:S04]  /*1dc70*/  STL [R1+0xbc], R76 ;  /* 0x0000bc4c01007387 */ /* 0x0043e80000100800 */
[----:B------:R2:W-:Y:S04]  /*1dc80*/  STL [R1+0xc8], R77 ;  /* 0x0000c84d01007387 */ /* 0x0005e80000100800 */
[----:B------:R0:W-:Y:S01]  /*1dc90*/  STL.64 [R1+0x990], R92 ;  /* 0x0009905c01007387 */ /* 0x0001e20000100a00 */
[----:B-1----:R-:W-:-:S04]  /*1dca0*/  IADD3 R76, P4, PT, R3, R80, RZ ;  /* 0x00000050034c7210 */ /* 0x002fc80007f9e0ff */
[-C--:B--2---:R-:W-:Y:S02]  /*1dcb0*/  LEA.HI.X.SX32 R77, R3, R81.reuse, 0x1, P4 ;  /* 0x00000051034d7211 */ /* 0x084fe400020f0eff */
[-C--:B0-----:R-:W-:Y:S01]  /*1dcc0*/  IADD3 R92, P5, PT, R2, R80.reuse, RZ ;  /* 0x00000050025c7210 */ /* 0x081fe20007fbe0ff */
[----:B------:R-:W-:Y:S02]  /*1dcd0*/  IMAD R3, R0, 0x179, RZ ;  /* 0x0000017900037824 */ /* 0x000fe400078e02ff */
[----:B------:R0:W2:Y:S01]  /*1dce0*/  @P2 LDG.E.U8 R73, desc[UR8][R76.64] ;  /* 0x000000084c492981 */ /* 0x0000a2000c1e1100 */
[----:B------:R-:W-:Y:S01]  /*1dcf0*/  LEA.HI.X.SX32 R93, R2, R81, 0x1, P5 ;  /* 0x00000051025d7211 */ /* 0x000fe200028f0eff */
[----:B------:R-:W-:Y:S02]  /*1dd00*/  IMAD R2, R0, 0x181, RZ ;  /* 0x0000018100027824 */ /* 0x000fe400078e02ff */
[----:B------:R0:W-:Y:S04]  /*1dd10*/  STL.64 [R1+0x950], R76 ;  /* 0x0009504c01007387 */ /* 0x0001e80000100a00 */
[----:B------:R1:W-:Y:S04]  /*1dd20*/  STL.64 [R1+0x910], R92 ;  /* 0x0009105c01007387 */ /* 0x0003e80000100a00 */
[----:B------:R1:W4:Y:S01]  /*1dd30*/  @P2 LDG.E.U8 R69, desc[UR8][R92.64] ;  /* 0x000000085c452981 */ /* 0x000322000c1e1100 */
[----:B0-----:R-:W-:-:S02]  /*1dd40*/  IADD3 R76, P4, PT, R3, R80, RZ ;  /* 0x00000050034c7210 */ /* 0x001fc40007f9e0ff */
[----:B-1----:R-:W-:-:S04]  /*1dd50*/  IADD3 R92, P5, PT, R2, R80, RZ ;  /* 0x00000050025c7210 */ /* 0x002fc80007fbe0ff */
[-C--:B------:R-:W-:Y:S02]  /*1dd60*/  LEA.HI.X.SX32 R93, R2, R81.reuse, 0x1, P5 ;  /* 0x00000051025d7211 */ /* 0x080fe400028f0eff */
[----:B------:R-:W-:-:S03]  /*1dd70*/  LEA.HI.X.SX32 R77, R3, R81, 0x1, P4 ;  /* 0x00000051034d7211 */ /* 0x000fc600020f0eff */
[----:B------:R-:W2:Y:S04]  /*1dd80*/  @P2 LDG.E.U8 R20, desc[UR8][R92.64] ;  /* 0x000000085c142981 */ /* 0x000ea8000c1e1100 */
[----:B------:R0:W4:Y:S01]  /*1dd90*/  @P2 LDG.E.U8 R21, desc[UR8][R76.64] ;  /* 0x000000084c152981 */ /* 0x000122000c1e1100 */
[C---:B------:R-:W-:Y:S02]  /*1dda0*/  IMAD R2, R0.reuse, 0x191, RZ ;  /* 0x0000019100027824 */ /* 0x040fe400078e02ff */
[----:B------:R-:W-:Y:S01]  /*1ddb0*/  IMAD R3, R0, 0x189, RZ ;  /* 0x0000018900037824 */ /* 0x000fe200078e02ff */
[----:B------:R0:W-:Y:S04]  /*1ddc0*/  STL.64 [R1+0x8d0], R76 ;  /* 0x0008d04c01007387 */ /* 0x0001e80000100a00 */
[----:B------:R-:W-:Y:S01]  /*1ddd0*/  STL.64 [R1+0x890], R92 ;  /* 0x0008905c01007387 */ /* 0x000fe20000100a00 */
[----:B---3--:R-:W-:-:S02]  /*1dde0*/  PRMT R18, RZ, 0x7610, R18 ;  /* 0x00007610ff127816 */ /* 0x008fc40000000012 */
[----:B------:R-:W-:Y:S02]  /*1ddf0*/  PRMT R19, RZ, 0x7610, R19 ;  /* 0x00007610ff137816 */ /* 0x000fe40000000013 */
[----:B0-----:R-:W-:-:S04]  /*1de00*/  IADD3 R76, P4, PT, R3, R80, RZ ;  /* 0x00000050034c7210 */ /* 0x001fc80007f9e0ff */
[----:B------:R-:W-:-:S05]  /*1de10*/  LEA.HI.X.SX32 R77, R3, R81, 0x1, P4 ;  /* 0x00000051034d7211 */ /* 0x000fca00020f0eff */
[----:B------:R-:W3:Y:S04]  /*1de20*/  @P2 LDG.E.U8 R19, desc[UR8][R76.64] ;  /* 0x000000084c132981 */ /* 0x000ee8000c1e1100 */
[----:B--2---:R0:W-:Y:S04]  /*1de30*/  STL [R1+0x80], R20 ;  /* 0x0000801401007387 */ /* 0x0041e80000100800 */
[----:B----4-:R1:W-:Y:S01]  /*1de40*/  STL [R1+0x8c], R21 ;  /* 0x00008c1501007387 */ /* 0x0103e20000100800 */
[----:B0-----:R-:W-:-:S04]  /*1de50*/  IADD3 R20, P5, PT, R2, R80, RZ ;  /* 0x0000005002147210 */ /* 0x001fc80007fbe0ff */
[----:B-1----:R-:W-:-:S05]  /*1de60*/  LEA.HI.X.SX32 R21, R2, R81, 0x1, P5 ;  /* 0x0000005102157211 */ /* 0x002fca00028f0eff */
[----:B------:R0:W2:Y:S04]  /*1de70*/  @P2 LDG.E.U8 R18, desc[UR8][R20.64] ;  /* 0x0000000814122981 */ /* 0x0000a8000c1e1100 */
[----:B------:R1:W-:Y:S02]  /*1de80*/  STL [R1+0xb0], R74 ;  /* 0x0000b04a01007387 */ /* 0x0003e40000100800 */
[----:B-1----:R-:W1:Y:S02]  /*1de90*/  LDC R74, c[0x0][0x3d8] ;  /* 0x0000f600ff4a7b82 */ /* 0x002e640000000800 */
[----:B------:R-:W-:Y:S01]  /*1dea0*/  STL.64 [R1+0x850], R76 ;  /* 0x0008504c01007387 */ /* 0x000fe20000100a00 */
[----:B------:R-:W-:-:S03]  /*1deb0*/  IMAD R2, R0, 0x199, RZ ;  /* 0x0000019900027824 */ /* 0x000fc600078e02ff */
[----:B------:R4:W-:Y:S04]  /*1dec0*/  STL [R1+0xa4], R73 ;  /* 0x0000a44901007387 */ /* 0x0009e80000100800 */
[----:B------:R-:W-:Y:S04]  /*1ded0*/  STL.64 [R1+0x810], R20 ;  /* 0x0008101401007387 */ /* 0x000fe80000100a00 */
[----:B------:R0:W-:Y:S01]  /*1dee0*/  STL [R1+0x98], R69 ;  /* 0x0000984501007387 */ /* 0x0001e20000100800 */
[C---:B------:R-:W-:Y:S01]  /*1def0*/  IMAD R3, R0.reuse, 0x1a9, RZ ;  /* 0x000001a900037824 */ /* 0x040fe200078e02ff */
[----:B------:R-:W-:Y:S01]  /*1df00*/  PRMT R79, RZ, 0x7610, R79 ;  /* 0x00007610ff4f7816 */ /* 0x000fe2000000004f */
[----:B----4-:R-:W4:Y:S01]  /*1df10*/  LDC R73, c[0x0][0x3d8] ;  /* 0x0000f600ff497b82 */ /* 0x010f220000000800 */
[----:B0-----:R-:W-:Y:S01]  /*1df20*/  IMAD R69, R0, 0x1a1, RZ ;  /* 0x000001a100457824 */ /* 0x001fe200078e02ff */
[----:B------:R-:W-:-:S06]  /*1df30*/  IADD3 R20, P4, PT, R2, R80, RZ ;  /* 0x0000005002147210 */ /* 0x000fcc0007f9e0ff */
[----:B------:R-:W0:Y:S01]  /*1df40*/  LDC R76, c[0x0][0x3d8] ;  /* 0x0000f600ff4c7b82 */ /* 0x000e220000000800 */
[C---:B------:R-:W-:Y:S02]  /*1df50*/  IADD3 R92, P5, PT, R69.reuse, R80, RZ ;  /* 0x00000050455c7210 */ /* 0x040fe40007fbe0ff */
[-C--:B------:R-:W-:Y:S02]  /*1df60*/  LEA.HI.X.SX32 R21, R2, R81.reuse, 0x1, P4 ;  /* 0x0000005102157211 */ /* 0x080fe400020f0eff */
[----:B------:R-:W-:Y:S01]  /*1df70*/  PRMT R67, RZ, 0x7610, R67 ;  /* 0x00007610ff437816 */ /* 0x000fe20000000043 */
[----:B-1----:R-:W-:Y:S01]  /*1df80*/  IMAD R2, R74, 0x1b9, RZ ;  /* 0x000001b94a027824 */ /* 0x002fe200078e02ff */
[----:B------:R-:W-:Y:S01]  /*1df90*/  LEA.HI.X.SX32 R93, R69, R81, 0x1, P5 ;  /* 0x00000051455d7211 */ /* 0x000fe200028f0eff */
[----:B------:R-:W4:Y:S01]  /*1dfa0*/  @P2 LDG.E.U8 R79, desc[UR8][R20.64] ;  /* 0x00000008144f2981 */ /* 0x000f22000c1e1100 */
[----:B------:R-:W-:Y:S01]  /*1dfb0*/  PRMT R64, RZ, 0x7610, R64 ;  /* 0x00007610ff407816 */ /* 0x000fe20000000040 */
[----:B------:R-:W1:Y:S02]  /*1dfc0*/  LDC R77, c[0x0][0x3d8] ;  /* 0x0000f600ff4d7b82 */ /* 0x000e640000000800 */
[----:B------:R0:W4:Y:S01]  /*1dfd0*/  @P2 LDG.E.U8 R67, desc[UR8][R92.64] ;  /* 0x000000085c432981 */ /* 0x000122000c1e1100 */
[----:B------:R-:W-:-:S02]  /*1dfe0*/  PRMT R65, RZ, 0x7610, R65 ;  /* 0x00007610ff417816 */ /* 0x000fc40000000041 */
[----:B------:R-:W-:Y:S02]  /*1dff0*/  PRMT R62, RZ, 0x7610, R62 ;  /* 0x00007610ff3e7816 */ /* 0x000fe4000000003e */
[----:B------:R-:W-:Y:S01]  /*1e000*/  PRMT R63, RZ, 0x7610, R63 ;  /* 0x00007610ff3f7816 */ /* 0x000fe2000000003f */
[----:B------:R-:W0:Y:S08]  /*1e010*/  LDC R74, c[0x0][0x3d8] ;  /* 0x0000f600ff4a7b82 */ /* 0x000e300000000800 */
[----:B------:R-:W0:Y:S01]  /*1e020*/  LDC R69, c[0x0][0x3d8] ;  /* 0x0000f600ff457b82 */ /* 0x000e220000000800 */
[----:B--2---:R2:W-:Y:S04]  /*1e030*/  STL [R1+0x68], R18 ;  /* 0x0000681201007387 */ /* 0x0045e80000100800 */
[----:B---3--:R3:W-:Y:S04]  /*1e040*/  STL [R1+0x74], R19 ;  /* 0x0000741301007387 */ /* 0x0087e80000100800 */
[----:B------:R0:W-:Y:S01]  /*1e050*/  STL.64 [R1+0x7d0], R20 ;  /* 0x0007d01401007387 */ /* 0x0001e20000100a00 */
[----:B--2---:R-:W-:-:S04]  /*1e060*/  IADD3 R18, P4, PT, R3, R80, RZ ;  /* 0x0000005003127210 */ /* 0x004fc80007f9e0ff */
[----:B---3--:R-:W-:-:S05]  /*1e070*/  LEA.HI.X.SX32 R19, R3, R81, 0x1, P4 ;  /* 0x0000005103137211 */ /* 0x008fca00020f0eff */
[----:B------:R2:W3:Y:S04]  /*1e080*/  @P2 LDG.E.U8 R64, desc[UR8][R18.64] ;  /* 0x0000000812402981 */ /* 0x0004e8000c1e1100 */
[----:B0-----:R-:W3:Y:S04]  /*1e090*/  LDL.LU.64 R20, [R1+0x2e18] ;  /* 0x002e180001147983 */ /* 0x001ee80000300a00 */
[----:B------:R0:W-:Y:S02]  /*1e0a0*/  STL.64 [R1+0x790], R92 ;  /* 0x0007905c01007387 */ /* 0x0001e40000100a00 */
[----:B0-----:R-:W-:-:S04]  /*1e0b0*/  IADD3 R92, P4, PT, R2, R80, RZ ;  /* 0x00000050025c7210 */ /* 0x001fc80007f9e0ff */
[----:B------:R-:W-:-:S05]  /*1e0c0*/  LEA.HI.X.SX32 R93, R2, R81, 0x1, P4 ;  /* 0x00000051025d7211 */ /* 0x000fca00020f0eff */
[----:B------:R0:W3:Y:S01]  /*1e0d0*/  @P2 LDG.E.U8 R65, desc[UR8][R92.64] ;  /* 0x000000085c412981 */ /* 0x0000e2000c1e1100 */
[----:B----4-:R-:W-:-:S03]  /*1e0e0*/  IMAD R3, R73, 0x1c1, RZ ;  /* 0x000001c149037824 */ /* 0x010fc600078e02ff */
[----:B------:R-:W-:Y:S01]  /*1e0f0*/  STL [R1+0x2d34], R67 ;  /* 0x002d344301007387 */ /* 0x000fe20000100800 */
[----:B------:R-:W-:Y:S01]  /*1e100*/  IMAD R2, R76, 0x1c9, RZ ;  /* 0x000001c94c027824 */ /* 0x000fe200078e02ff */
[----:B------:R-:W4:Y:S02]  /*1e110*/  LDC R73, c[0x0][0x3d8] ;  /* 0x0000f600ff497b82 */ /* 0x000f240000000800 */
[----:B------:R2:W-:Y:S01]  /*1e120*/  STL.64 [R1+0x750], R18 ;  /* 0x0007501201007387 */ /* 0x0005e20000100a00 */
[----:B------:R-:W-:Y:S01]  /*1e130*/  PRMT R60, RZ, 0x7610, R60 ;  /* 0x00007610ff3c7816 */ /* 0x000fe2000000003c */
[----:B------:R-:W-:Y:S01]  /*1e140*/  IMAD R69, R69, 0x1e1, RZ ;  /* 0x000001e145457824 */ /* 0x000fe200078e02ff */
[----:B------:R-:W-:-:S03]  /*1e150*/  PRMT R82, RZ, 0x7610, R82 ;  /* 0x00007610ff527816 */ /* 0x000fc60000000052 */
[----:B------:R-:W0:Y:S01]  /*1e160*/  LDC R76, c[0x0][0x3d8] ;  /* 0x0000f600ff4c7b82 */ /* 0x000e220000000800 */
[----:B--2---:R-:W-:-:S04]  /*1e170*/  IADD3 R18, P5, PT, R3, R80, RZ ;  /* 0x0000005003127210 */ /* 0x004fc80007fbe0ff */
[----:B------:R-:W-:Y:S01]  /*1e180*/  LEA.HI.X.SX32 R19, R3, R81, 0x1, P5 ;  /* 0x0000005103137211 */ /* 0x000fe200028f0eff */
[----:B---3--:R2:W-:Y:S04]  /*1e190*/  STL [R1+0x2d38], R64 ;  /* 0x002d384001007387 */ /* 0x0085e80000100800 */
[----:B------:R3:W-:Y:S01]  /*1e1a0*/  STL.64 [R1+0x6d0], R92 ;  /* 0x0006d05c01007387 */ /* 0x0007e20000100a00 */
[----:B--2---:R-:W-:-:S03]  /*1e1b0*/  IMAD.MOV.U32 R64, RZ, RZ, R18 ;  /* 0x000000ffff407224 */ /* 0x004fc600078e0012 */
[----:B---3--:R-:W2:Y:S01]  /*1e1c0*/  LDL.LU R93, [R1+0x2e10] ;  /* 0x002e1000015d7983 */ /* 0x008ea20000300800 */
[----:B-1----:R-:W-:Y:S01]  /*1e1d0*/  IMAD R3, R77, 0x1d1, RZ ;  /* 0x000001d14d037824 */ /* 0x002fe200078e02ff */
[----:B0-----:R-:W0:Y:S02]  /*1e1e0*/  LDC R92, c[0x0][0x3d8] ;  /* 0x0000f600ff5c7b82 */ /* 0x001e240000000800 */
[----:B------:R1:W-:Y:S04]  /*1e1f0*/  STL [R1+0x2d3c], R65 ;  /* 0x002d3c4101007387 */ /* 0x0003e80000100800 */
[----:B------:R3:W-:Y:S01]  /*1e200*/  STL.64 [R1+0x690], R18 ;  /* 0x0006901201007387 */ /* 0x0007e20000100a00 */
[----:B-1----:R-:W-:-:S05]  /*1e210*/  IMAD.MOV.U32 R65, RZ, RZ, R19 ;  /* 0x000000ffff417224 */ /* 0x002fca00078e0013 */
[----:B------:R1:W2:Y:S01]  /*1e220*/  @P2 LDG.E.U8 R62, desc[UR8][R64.64] ;  /* 0x00000008403e2981 */ /* 0x0002a2000c1e1100 */
[----:B---3--:R-:W-:-:S04]  /*1e230*/  IADD3 R18, P4, PT, R2, R80, RZ ;  /* 0x0000005002127210 */ /* 0x008fc80007f9e0ff */
[----:B------:R-:W-:-:S05]  /*1e240*/  LEA.HI.X.SX32 R19, R2, R81, 0x1, P4 ;  /* 0x0000005102137211 */ /* 0x000fca00020f0eff */
[----:B------:R-:W3:Y:S01]  /*1e250*/  @P2 LDG.E.U8 R63, desc[UR8][R18.64] ;  /* 0x00000008123f2981 */ /* 0x000ee2000c1e1100 */
[----:B-1----:R-:W-:Y:S01]  /*1e260*/  IMAD.MOV.U32 R65, RZ, RZ, R16 ;  /* 0x000000ffff417224 */ /* 0x002fe200078e0010 */
[C---:B------:R-:W-:Y:S01]  /*1e270*/  IADD3 R16, P5, PT, R3.reuse, R80, RZ ;  /* 0x0000005003107210 */ /* 0x040fe20007fbe0ff */
[----:B------:R-:W-:Y:S01]  /*1e280*/  IMAD.MOV.U32 R64, RZ, RZ, R17 ;  /* 0x000000ffff407224 */ /* 0x000fe200078e0011 */
[----:B------:R1:W-:Y:S01]  /*1e290*/  STL [R1+0x5c], R79 ;  /* 0x00005c4f01007387 */ /* 0x0003e20000100800 */
[----:B------:R-:W-:Y:S01]  /*1e2a0*/  IMAD R2, R74, 0x1d9, RZ ;  /* 0x000001d94a027824 */ /* 0x000fe200078e02ff */
[----:B------:R-:W-:Y:S01]  /*1e2b0*/  LEA.HI.X.SX32 R17, R3, R81, 0x1, P5 ;  /* 0x0000005103117211 */ /* 0x000fe200028f0eff */
[----:B----4-:R-:W-:Y:S01]  /*1e2c0*/  IMAD R3, R73, 0x1e9, RZ ;  /* 0x000001e949037824 */ /* 0x010fe200078e02ff */
[----:B-1----:R-:W1:Y:S03]  /*1e2d0*/  LDC R79, c[0x0][0x3d8] ;  /* 0x0000f600ff4f7b82 */ /* 0x002e660000000800 */
[----:B------:R4:W4:Y:S01]  /*1e2e0*/  @P2 LDG.E.U8 R60, desc[UR8][R16.64] ;  /* 0x00000008103c2981 */ /* 0x000922000c1e1100 */
[----:B--2---:R-:W-:Y:S01]  /*1e2f0*/  PRMT R93, RZ, 0x7610, R93 ;  /* 0x00007610ff5d7816 */ /* 0x004fe2000000005d */
[----:B------:R-:W-:-:S02]  /*1e300*/  IMAD.MOV.U32 R67, RZ, RZ, R11 ;  /* 0x000000ffff437224 */ /* 0x000fc400078e000b */
[----:B------:R-:W-:Y:S01]  /*1e310*/  STL [R1+0x2d40], R62 ;  /* 0x002d403e01007387 */ /* 0x000fe20000100800 */
[----:B------:R-:W-:Y:S01]  /*1e320*/  PRMT R77, RZ, 0x7610, R77 ;  /* 0x00007610ff4d7816 */ /* 0x000fe2000000004d */
[----:B------:R-:W2:Y:S02]  /*1e330*/  LDC R11, c[0x0][0x3d8] ;  /* 0x0000f600ff0b7b82 */ /* 0x000ea40000000800 */
[----:B------:R0:W-:Y:S04]  /*1e340*/  STL.64 [R1+0x650], R18 ;  /* 0x0006501201007387 */ /* 0x0001e80000100a00 */
[----:B---3--:R-:W-:Y:S01]  /*1e350*/  STL [R1+0x2d44], R63 ;  /* 0x002d443f01007387 */ /* 0x008fe20000100800 */
[----:B------:R-:W-:Y:S01]  /*1e360*/  PRMT R74, RZ, 0x7610, R74 ;  /* 0x00007610ff4a7816 */ /* 0x000fe2000000004a */
[----:B------:R-:W3:Y:S02]  /*1e370*/  LDC R73, c[0x0][0x3d8] ;  /* 0x0000f600ff497b82 */ /* 0x000ee40000000800 */
[----:B------:R4:W-:Y:S01]  /*1e380*/  STL.64 [R1+0x610], R16 ;  /* 0x0006101001007387 */ /* 0x0009e20000100a00 */
[----:B0-----:R-:W-:-:S04]  /*1e390*/  IADD3 R18, P4, PT, R2, R80, RZ ;  /* 0x0000005002127210 */ /* 0x001fc80007f9e0ff */
[----:B------:R-:W-:Y:S02]  /*1e3a0*/  LEA.HI.X.SX32 R19, R2, R81, 0x1, P4 ;  /* 0x0000005102137211 */ /* 0x000fe400020f0eff */
[----:B------:R-:W-:-:S03]  /*1e3b0*/  IADD3 R62, P4, PT, R3, R80, RZ ;  /* 0x00000050033e7210 */ /* 0x000fc60007f9e0ff */
[----:B------:R-:W2:Y:S01]  /*1e3c0*/  @P2 LDG.E.U8 R93, desc[UR8][R18.64] ;  /* 0x00000008125d2981 */ /* 0x000ea2000c1e1100 */
[----:B----4-:R-:W-:-:S04]  /*1e3d0*/  IADD3 R16, P5, PT, R69, R80, RZ ;  /* 0x0000005045107210 */ /* 0x010fc80007fbe0ff */
[-C--:B------:R-:W-:Y:S01]  /*1e3e0*/  LEA.HI.X.SX32 R17, R69, R81.reuse, 0x1, P5 ;  /* 0x0000005145117211 */ /* 0x080fe200028f0eff */
[----:B------:R-:W-:Y:S01]  /*1e3f0*/  IMAD.MOV.U32 R2, RZ, RZ, R16 ;  /* 0x000000ffff027224 */ /* 0x000fe200078e0010 */
[----:B------:R-:W-:-:S03]  /*1e400*/  LEA.HI.X.SX32 R63, R3, R81, 0x1, P4 ;  /* 0x00000051033f7211 */ /* 0x000fc600020f0eff */
[----:B------:R-:W-:Y:S01]  /*1e410*/  IMAD.MOV.U32 R3, RZ, RZ, R17 ;  /* 0x000000ffff037224 */ /* 0x000fe200078e0011 */
[----:B------:R0:W-:Y:S04]  /*1e420*/  STL [R1+0x2d48], R60 ;  /* 0x002d483c01007387 */ /* 0x0001e80000100800 */
[----:B------:R1:W4:Y:S04]  /*1e430*/  @P2 LDG.E.U8 R82, desc[UR8][R2.64] ;  /* 0x0000000802522981 */ /* 0x000328000c1e1100 */
[----:B------:R0:W-:Y:S04]  /*1e440*/  STL.64 [R1+0x5d0], R18 ;  /* 0x0005d01201007387 */ /* 0x0001e80000100a00 */
[----:B------:R2:W3:Y:S01]  /*1e450*/  @P2 LDG.E.U8 R77, desc[UR8][R62.64] ;  /* 0x000000083e4d2981 */ /* 0x0004e2000c1e1100 */
[----:B-1----:R-:W-:-:S02]  /*1e460*/  IMAD R2, R79, 0x1f1, RZ ;  /* 0x000001f14f027824 */ /* 0x002fc400078e02ff */
[----:B------:R-:W-:Y:S01]  /*1e470*/  IMAD R3, R76, 0x1f9, RZ ;  /* 0x000001f94c037824 */ /* 0x000fe200078e02ff */
[----:B------:R-:W-:Y:S01]  /*1e480*/  PRMT R69, RZ, 0x7610, R69 ;  /* 0x00007610ff457816 */ /* 0x000fe20000000045 */
[----:B0-----:R-:W-:Y:S01]  /*1e490*/  IMAD.MOV.U32 R60, RZ, RZ, R14 ;  /* 0x000000ffff3c7224 */ /* 0x001fe200078e000e */
[----:B------:R-:W-:Y:S01]  /*1e4a0*/  PRMT R61, RZ, 0x7610, R61 ;  /* 0x00007610ff3d7816 */ /* 0x000fe2000000003d */
[----:B------:R-:W3:Y:S01]  /*1e4b0*/  LDL.LU.64 R18, [R1+0x2e08] ;  /* 0x002e080001127983 */ /* 0x000ee20000300a00 */
[----:B------:R-:W-:Y:S01]  /*1e4c0*/  IADD3 R14, P5, PT, R3, R80, RZ ;  /* 0x00000050030e7210 */ /* 0x000fe20007fbe0ff */
[----:B------:R-:W0:Y:S01]  /*1e4d0*/  LDC R76, c[0x0][0x3d8] ;  /* 0x0000f600ff4c7b82 */ /* 0x000e220000000800 */
[----:B------:R-:W-:-:S07]  /*1e4e0*/  PRMT R58, RZ, 0x7610, R58 ;  /* 0x00007610ff3a7816 */ /* 0x000fce000000003a */
[----:B------:R-:W1:Y:S01]  /*1e4f0*/  LDC R79, c[0x0][0x3d8] ;  /* 0x0000f600ff4f7b82 */ /* 0x000e620000000800 */
[----:B--2---:R-:W-:Y:S04]  /*1e500*/  STL [R1+0x2d4c], R93 ;  /* 0x002d4c5d01007387 */ /* 0x004fe80000100800 */
[----:B------:R2:W-:Y:S04]  /*1e510*/  STL.64 [R1+0x590], R16 ;  /* 0x0005901001007387 */ /* 0x0005e80000100a00 */
[----:B--2---:R-:W2:Y:S04]  /*1e520*/  LDL.LU.64 R16, [R1+0x2e00] ;  /* 0x002e000001107983 */ /* 0x004ea80000300a00 */
[----:B----4-:R-:W-:Y:S04]  /*1e530*/  STL [R1+0x2d50], R82 ;  /* 0x002d505201007387 */ /* 0x010fe80000100800 */
[----:B------:R4:W-:Y:S01]  /*1e540*/  STL.64 [R1+0x550], R62 ;  /* 0x0005503e01007387 */ /* 0x0009e20000100a00 */
[----:B------:R-:W-:Y:S01]  /*1e550*/  IMAD.MOV.U32 R93, RZ, RZ, R15 ;  /* 0x000000ffff5d7224 */ /* 0x000fe200078e000f */
[----:B------:R-:W-:Y:S01]  /*1e560*/  LEA.HI.X.SX32 R93, R3, R81, 0x1, P5 ;  /* 0x00000051035d7211 */ /* 0x000fe200028f0eff */
[----:B----4-:R-:W-:-:S02]  /*1e570*/  IMAD.MOV.U32 R63, RZ, RZ, R64 ;  /* 0x000000ffff3f7224 */ /* 0x010fc400078e0040 */
[----:B------:R-:W-:Y:S01]  /*1e580*/  IMAD.MOV.U32 R64, RZ, RZ, R12 ;  /* 0x000000ffff407224 */ /* 0x000fe200078e000c */
[C---:B------:R-:W-:Y:S01]  /*1e590*/  IADD3 R12, P4, PT, R2.reuse, R80, RZ ;  /* 0x00000050020c7210 */ /* 0x040fe20007f9e0ff */
[----:B------:R-:W-:Y:S02]  /*1e5a0*/  IMAD.MOV.U32 R62, RZ, RZ, R65 ;  /* 0x000000ffff3e7224 */ /* 0x000fe400078e0041 */
[----:B------:R-:W-:Y:S01]  /*1e5b0*/  IMAD.MOV.U32 R65, RZ, RZ, R13 ;  /* 0x000000ffff417224 */ /* 0x000fe200078e000d */
[----:B------:R-:W-:Y:S01]  /*1e5c0*/  LEA.HI.X.SX32 R13, R2, R81, 0x1, P4 ;  /* 0x00000051020d7211 */ /* 0x000fe200020f0eff */
[----:B------:R-:W-:Y:S02]  /*1e5d0*/  IMAD.SHL.U32 R2, R92, 0x2, RZ ;  /* 0x000000025c027824 */ /* 0x000fe400078e00ff */
[--C-:B------:R-:W-:Y:S02]  /*1e5e0*/  IMAD.MOV.U32 R92, RZ, RZ, R14.reuse ;  /* 0x000000ffff5c7224 */ /* 0x100fe400078e000e */
[----:B------:R-:W-:Y:S01]  /*1e5f0*/  IMAD.MOV.U32 R92, RZ, RZ, R14 ;  /* 0x000000ffff5c7224 */ /* 0x000fe200078e000e */
[----:B------:R-:W4:Y:S04]  /*1e600*/  @P2 LDG.E.U8 R74, desc[UR8][R12.64] ;  /* 0x000000080c4a2981 */ /* 0x000f28000c1e1100 */
[----:B------:R0:W2:Y:S01]  /*1e610*/  @P2 LDG.E.U8 R69, desc[UR8][R92.64] ;  /* 0x000000085c452981 */ /* 0x0000a2000c1e1100 */
[----:B------:R-:W-:-:S03]  /*1e620*/  IMAD R3, R11, 0xa, RZ ;  /* 0x0000000a0b037824 */ /* 0x000fc600078e02ff */
[----:B---3--:R-:W-:Y:S04]  /*1e630*/  STL [R1+0x2d54], R77 ;  /* 0x002d544d01007387 */ /* 0x008fe80000100800 */
[----:B------:R3:W-:Y:S01]  /*1e640*/  STL [R1+0x4d0], R14 ;  /* 0x0004d00e01007387 */ /* 0x0007e20000100800 */
[----:B------:R-:W-:Y:S01]  /*1e650*/  IMAD.MOV.U32 R82, RZ, RZ, R62 ;  /* 0x000000ffff527224 */ /* 0x000fe200078e003e */
[----:B------:R-:W-:Y:S01]  /*1e660*/  PRMT R59, RZ, 0x7610, R59 ;  /* 0x00007610ff3b7816 */ /* 0x000fe2000000003b */
[----:B0-----:R-:W0:Y:S01]  /*1e670*/  LDC R92, c[0x0][0x3d8] ;  /* 0x0000f600ff5c7b82 */ /* 0x001e220000000800 */
[----:B------:R1:W-:Y:S04]  /*1e680*/  STL.64 [R1+0x510], R12 ;  /* 0x0005100c01007387 */ /* 0x0003e80000100a00 */
[----:B---3--:R-:W3:Y:S01]  /*1e690*/  LDL.LU.64 R14, [R1+0x2df8] ;  /* 0x002df800010e7983 */ /* 0x008ee20000300a00 */
[----:B-1----:R-:W-:-:S04]  /*1e6a0*/  IADD3 R12, P4, PT, R2, R80, RZ ;  /* 0x00000050020c7210 */ /* 0x002fc80007f9e0ff */
[----:B------:R-:W-:-:S05]  /*1e6b0*/  LEA.HI.X.SX32 R13, R2, R81, 0x1, P4 ;  /* 0x00000051020d7211 */ /* 0x000fca00020f0eff */
[----:B------:R-:W3:Y:S04]  /*1e6c0*/  @P2 LDG.E.U8 R61, desc[UR8][R12.64] ;  /* 0x000000080c3d2981 */ /* 0x000ee8000c1e1100 */
[----:B----4-:R1:W-:Y:S04]  /*1e6d0*/  STL [R1+0x2d58], R74 ;  /* 0x002d584a01007387 */ /* 0x0103e80000100800 */
[----:B------:R-:W-:Y:S04]  /*1e6e0*/  STL [R1+0x4d4], R93 ;  /* 0x0004d45d01007387 */ /* 0x000fe80000100800 */
[----:B--2---:R2:W-:Y:S01]  /*1e6f0*/  STL [R1+0x2d5c], R69 ;  /* 0x002d5c4501007387 */ /* 0x0045e20000100800 */
[----:B------:R-:W-:Y:S01]  /*1e700*/  IMAD R2, R73, 0x12, RZ ;  /* 0x0000001249027824 */ /* 0x000fe200078e02ff */
[----:B------:R-:W-:Y:S01]  /*1e710*/  PRMT R56, RZ, 0x7610, R56 ;  /* 0x00007610ff387816 */ /* 0x000fe20000000038 */
[----:B------:R-:W-:Y:S01]  /*1e720*/  IMAD.MOV.U32 R62, RZ, RZ, R8 ;  /* 0x000000ffff3e7224 */ /* 0x000fe200078e0008 */
[----:B------:R-:W-:Y:S01]  /*1e730*/  PRMT R57, RZ, 0x7610, R57 ;  /* 0x00007610ff397816 */ /* 0x000fe20000000039 */
[----:B------:R-:W-:Y:S01]  /*1e740*/  IMAD.MOV.U32 R77, RZ, RZ, R63 ;  /* 0x000000ffff4d7224 */ /* 0x000fe200078e003f */
[----:B-1----:R-:W1:Y:S01]  /*1e750*/  LDC R74, c[0x0][0x3d8] ;  /* 0x0000f600ff4a7b82 */ /* 0x002e620000000800 */
[----:B--2---:R-:W-:Y:S01]  /*1e760*/  IMAD.MOV.U32 R69, RZ, RZ, R10 ;  /* 0x000000ffff457224 */ /* 0x004fe200078e000a */
[----:B------:R-:W-:-:S04]  /*1e770*/  IADD3 R10, P5, PT, R3, R80, RZ ;  /* 0x00000050030a7210 */ /* 0x000fc80007fbe0ff */
[----:B------:R-:W-:-:S05]  /*1e780*/  LEA.HI.X.SX32 R11, R3, R81, 0x1, P5 ;  /* 0x00000051030b7211 */ /* 0x000fca00028f0eff */
[----:B------:R-:W2:Y:S01]  /*1e790*/  @P2 LDG.E.U8 R58, desc[UR8][R10.64] ;  /* 0x000000080a3a2981 */ /* 0x000ea2000c1e1100 */
[----:B------:R-:W-:-:S03]  /*1e7a0*/  IMAD R3, R76, 0x1a, RZ ;  /* 0x0000001a4c037824 */ /* 0x000fc600078e02ff */
[----:B------:R4:W-:Y:S01]  /*1e7b0*/  STL.64 [R1+0x1488], R12 ;  /* 0x0014880c01007387 */ /* 0x0009e20000100a00 */
[----:B------:R-:W-:Y:S01]  /*1e7c0*/  IMAD.MOV.U32 R93, RZ, RZ, R60 ;  /* 0x000000ffff5d7224 */ /* 0x000fe200078e003c */
[C---:B------:R-:W-:Y:S01]  /*1e7d0*/  IADD3 R8, P4, PT, R2.reuse, R80, RZ ;  /* 0x0000005002087210 */ /* 0x040fe20007f9e0ff */
[----:B------:R-:W-:Y:S01]  /*1e7e0*/  IMAD.MOV.U32 R60, RZ, RZ, R67 ;  /* 0x000000ffff3c7224 */ /* 0x000fe200078e0043 */
[----:B------:R-:W-:Y:S01]  /*1e7f0*/  PRMT R54, RZ, 0x7610, R54 ;  /* 0x00007610ff367816 */ /* 0x000fe20000000036 */
[----:B------:R-:W-:Y:S01]  /*1e800*/  IMAD R73, R79, 0x22, RZ ;  /* 0x000000224f497824 */ /* 0x000fe200078e02ff */
[----:B------:R-:W-:Y:S01]  /*1e810*/  PRMT R55, RZ, 0x7610, R55 ;  /* 0x00007610ff377816 */ /* 0x000fe20000000037 */
[----:B------:R-:W-:Y:S01]  /*1e820*/  IMAD.MOV.U32 R63, RZ, RZ, R9 ;  /* 0x000000ffff3f7224 */ /* 0x000fe200078e0009 */
[----:B------:R-:W0:Y:S01]  /*1e830*/  LDC R76, c[0x0][0x3d8] ;  /* 0x0000f600ff4c7b82 */ /* 0x000e220000000800 */
[----:B----4-:R-:W4:Y:S04]  /*1e840*/  LDL.LU.64 R12, [R1+0x2df0] ;  /* 0x002df000010c7983 */ /* 0x010f280000300a00 */
[----:B---3--:R3:W-:Y:S01]  /*1e850*/  STL [R1+0x2d60], R61 ;  /* 0x002d603d01007387 */ /* 0x0087e20000100800 */
[----:B------:R-:W-:Y:S01]  /*1e860*/  IMAD.MOV.U32 R67, RZ, RZ, R7 ;  /* 0x000000ffff437224 */ /* 0x000fe200078e0007 */
[----:B------:R-:W-:Y:S01]  /*1e870*/  PRMT R53, RZ, 0x7610, R53 ;  /* 0x00007610ff357816 */ /* 0x000fe20000000035 */
[----:B------:R-:W0:Y:S01]  /*1e880*/  LDC R79, c[0x0][0x3d8] ;  /* 0x0000f600ff4f7b82 */ /* 0x000e220000000800 */
[----:B------:R1:W-:Y:S01]  /*1e890*/  STL.64 [R1+0x1448], R10 ;  /* 0x0014480a01007387 */ /* 0x0003e20000100a00 */
[----:B------:R-:W-:-:S05]  /*1e8a0*/  LEA.HI.X.SX32 R9, R2, R81, 0x1, P4 ;  /* 0x0000005102097211 */ /* 0x000fca00020f0eff */
[----:B------:R-:W4:Y:S01]  /*1e8b0*/  @P2 LDG.E.U8 R59, desc[UR8][R8.64] ;  /* 0x00000008083b2981 */ /* 0x000f22000c1e1100 */
[----:B---3--:R-:W3:Y:S03]  /*1e8c0*/  LDC R61, c[0x0][0x3d8] ;  /* 0x0000f600ff3d7b82 */ /* 0x008ee60000000800 */
[----:B-1----:R-:W3:Y:S04]  /*1e8d0*/  LDL.LU.64 R10, [R1+0x2de8] ;  /* 0x002de800010a7983 */ /* 0x002ee80000300a00 */
[----:B--2---:R1:W-:Y:S02]  /*1e8e0*/  STL [R1+0x2d64], R58 ;  /* 0x002d643a01007387 */ /* 0x0043e40000100800 */
[----:B-1----:R-:W-:Y:S01]  /*1e8f0*/  IMAD.MOV.U32 R58, RZ, RZ, R6 ;  /* 0x000000ffff3a7224 */ /* 0x002fe200078e0006 */
[----:B------:R-:W-:-:S04]  /*1e900*/  IADD3 R6, P5, PT, R3, R80, RZ ;  /* 0x0000005003067210 */ /* 0x000fc80007fbe0ff */
[----:B------:R-:W-:Y:S01]  /*1e910*/  LEA.HI.X.SX32 R7, R3, R81, 0x1, P5 ;  /* 0x0000005103077211 */ /* 0x000fe200028f0eff */
[----:B------:R-:W-:-:S04]  /*1e920*/  IMAD.MOV.U32 R2, RZ, RZ, R6 ;  /* 0x000000ffff027224 */ /* 0x000fc800078e0006 */
[----:B------:R1:W-:Y:S01]  /*1e930*/  STL.64 [R1+0x13c8], R6 ;  /* 0x0013c80601007387 */ /* 0x0003e20000100a00 */
[----:B------:R-:W-:-:S05]  /*1e940*/  IMAD.MOV.U32 R3, RZ, RZ, R7 ;  /* 0x000000ffff037224 */ /* 0x000fca00078e0007 */
[----:B------:R2:W3:Y:S01]  /*1e950*/  @P2 LDG.E.U8 R56, desc[UR8][R2.64] ;  /* 0x0000000802382981 */ /* 0x0004e2000c1e1100 */
[----:B-1----:R-:W-:-:S04]  /*1e960*/  IADD3 R6, P4, PT, R73, R80, RZ ;  /* 0x0000005049067210 */ /* 0x002fc80007f9e0ff */
[----:B------:R-:W-:Y:S01]  /*1e970*/  LEA.HI.X.SX32 R7, R73, R81, 0x1, P4 ;  /* 0x0000005149077211 */ /* 0x000fe200020f0eff */
[----:B--2---:R-:W-:Y:S01]  /*1e980*/  IMAD R2, R74, 0x2a, RZ ;  /* 0x0000002a4a027824 */ /* 0x004fe200078e02ff */
[----:B------:R1:W-:Y:S01]  /*1e990*/  STL.64 [R1+0x1408], R8 ;  /* 0x0014080801007387 */ /* 0x0003e20000100a00 */
[----:B0-----:R-:W-:Y:S01]  /*1e9a0*/  IMAD R3, R92, 0x32, RZ ;  /* 0x000000325c037824 */ /* 0x001fe200078e02ff */
[----:B------:R-:W-:Y:S01]  /*1e9b0*/  PRMT R50, RZ, 0x7610, R50 ;  /* 0x00007610ff327816 */ /* 0x000fe20000000032 */
[----:B------:R-:W0:Y:S01]  /*1e9c0*/  LDC R73, c[0x0][0x3d8] ;  /* 0x0000f600ff497b82 */ /* 0x000e220000000800 */
[----:B------:R-:W2:Y:S01]  /*1e9d0*/  @P2 LDG.E.U8 R57, desc[UR8][R6.64] ;  /* 0x0000000806392981 */ /* 0x000ea2000c1e1100 */
[----:B------:R-:W-:-:S03]  /*1e9e0*/  IMAD.MOV.U32 R74, RZ, RZ, R62 ;  /* 0x000000ffff4a7224 */ /* 0x000fc600078e003e */
[----:B-1----:R-:W2:Y:S03]  /*1e9f0*/  LDL.LU.64 R8, [R1+0x2de0] ;  /* 0x002de00001087983 */ /* 0x002ea60000300a00 */
[----:B------:R-:W1:Y:S01]  /*1ea00*/  LDC R92, c[0x0][0x3d8] ;  /* 0x0000f600ff5c7b82 */ /* 0x000e620000000800 */
[----:B----4-:R4:W-:Y:S01]  /*1ea10*/  STL [R1+0x2d68], R59 ;  /* 0x002d683b01007387 */ /* 0x0109e20000100800 */
[----:B------:R-:W-:Y:S01]  /*1ea20*/  IMAD.MOV.U32 R62, RZ, RZ, R4 ;  /* 0x000000ffff3e7224 */ /* 0x000fe200078e0004 */
[----:B------:R-:W-:Y:S01]  /*1ea30*/  IADD3 R4, P5, PT, R3, R80, RZ ;  /* 0x0000005003047210 */ /* 0x000fe20007fbe0ff */
[----:B----4-:R-:W-:Y:S02]  /*1ea40*/  IMAD.MOV.U32 R59, RZ, RZ, R58 ;  /* 0x000000ffff3b7224 */ /* 0x010fe400078e003a */
[----:B------:R-:W-:Y:S02]  /*1ea50*/  IMAD.MOV.U32 R58, RZ, RZ, R69 ;  /* 0x000000ffff3a7224 */ /* 0x000fe400078e0045 */
[----:B------:R-:W-:-:S02]  /*1ea60*/  IMAD.MOV.U32 R69, RZ, RZ, R77 ;  /* 0x000000ffff457224 */ /* 0x000fc400078e004d */
[----:B------:R-:W-:Y:S02]  /*1ea70*/  IMAD.MOV.U32 R77, RZ, RZ, R60 ;  /* 0x000000ffff4d7224 */ /* 0x000fe400078e003c */
[----:B------:R-:W-:Y:S01]  /*1ea80*/  IMAD.MOV.U32 R60, RZ, RZ, R5 ;  /* 0x000000ffff3c7224 */ /* 0x000fe200078e0005 */
[----:B------:R-:W-:-:S05]  /*1ea90*/  LEA.HI.X.SX32 R5, R3, R81, 0x1, P5 ;  /* 0x0000005103057211 */ /* 0x000fca00028f0eff */
[----:B------:R-:W4:Y:S04]  /*1eaa0*/  @P2 LDG.E.U8 R55, desc[UR8][R4.64] ;  /* 0x0000000804372981 */ /* 0x000f28000c1e1100 */
[----:B---3--:R3:W-:Y:S04]  /*1eab0*/  STL [R1+0x2d6c], R56 ;  /* 0x002d6c3801007387 */ /* 0x0087e80000100800 */
[----:B------:R0:W-:Y:S01]  /*1eac0*/  STL.64 [R1+0x1388], R6 ;  /* 0x0013880601007387 */ /* 0x0001e20000100a00 */
[----:B---3--:R-:W-:-:S03]  /*1ead0*/  IADD3 R56, P4, PT, R2, R80, RZ ;  /* 0x0000005002387210 */ /* 0x008fc60007f9e0ff */
[----:B0-----:R-:W3:Y:S04]  /*1eae0*/  LDL.LU.64 R6, [R1+0x2dd8] ;  /* 0x002dd80001067983 */ /* 0x001ee80000300a00 */
[----:B--2---:R0:W-:Y:S02]  /*1eaf0*/  STL [R1+0x2d70], R57 ;  /* 0x002d703901007387 */ /* 0x0041e40000100800 */
[----:B0-----:R-:W-:-:S05]  /*1eb00*/  LEA.HI.X.SX32 R57, R2, R81, 0x1, P4 ;  /* 0x0000005102397211 */ /* 0x001fca00020f0eff */
[----:B------:R0:W2:Y:S01]  /*1eb10*/  @P2 LDG.E.U8 R54, desc[UR8][R56.64] ;  /* 0x0000000838362981 */ /* 0x0000a2000c1e1100 */
[----:B------:R-:W-:Y:S02]  /*1eb20*/  IMAD R2, R76, 0x3a, RZ ;  /* 0x0000003a4c027824 */ /* 0x000fe400078e02ff */
[----:B------:R-:W-:Y:S01]  /*1eb30*/  IMAD R3, R61, 0x42, RZ ;  /* 0x000000423d037824 */ /* 0x000fe200078e02ff */
[----:B------:R0:W-:Y:S01]  /*1eb40*/  STL.64 [R1+0x1348], R56 ;  /* 0x0013483801007387 */ /* 0x0001e20000100a00 */
[----:B------:R-:W-:Y:S01]  /*1eb50*/  IMAD.MOV.U32 R61, RZ, RZ, R60 ;  /* 0x000000ffff3d7224 */ /* 0x000fe200078e003c */
[----:B------:R-:W-:Y:S01]  /*1eb60*/  PRMT R51, RZ, 0x7610, R51 ;  /* 0x00007610ff337816 */ /* 0x000fe20000000033 */
[----:B------:R-:W1:Y:S01]  /*1eb70*/  LDC R76, c[0x0][0x3d8] ;  /* 0x0000f600ff4c7b82 */ /* 0x000e620000000800 */
[----:B------:R1:W-:Y:S01]  /*1eb80*/  STL.64 [R1+0x1308], R4 ;  /* 0x0013080401007387 */ /* 0x0003e20000100a00 */
[----:B------:R-:W-:Y:S01]  /*1eb90*/  IMAD.MOV.U32 R60, RZ, RZ, R84 ;  /* 0x000000ffff3c7224 */ /* 0x000fe200078e0054 */
[----:B------:R-:W-:Y:S01]  /*1eba0*/  IADD3 R84, P5, PT, R3, R80, RZ ;  /* 0x0000005003547210 */ /* 0x000fe20007fbe0ff */
[----:B0-----:R-:W-:-:S02]  /*1ebb0*/  IMAD.MOV.U32 R56, RZ, RZ, R58 ;  /* 0x000000ffff387224 */ /* 0x001fc400078e003a */
[----:B------:R-:W-:Y:S02]  /*1ebc0*/  IMAD.MOV.U32 R58, RZ, RZ, R69 ;  /* 0x000000ffff3a7224 */ /* 0x000fe400078e0045 */
[----:B------:R-:W-:Y:S01]  /*1ebd0*/  IMAD.MOV.U32 R69, RZ, RZ, R85 ;  /* 0x000000ffff457224 */ /* 0x000fe200078e0055 */
[----:B------:R-:W-:-:S05]  /*1ebe0*/  LEA.HI.X.SX32 R85, R3, R81, 0x1, P5 ;  /* 0x0000005103557211 */ /* 0x000fca00028f0eff */
[----:B------:R-:W3:Y:S04]  /*1ebf0*/  @P2 LDG.E.U8 R50, desc[UR8][R84.64] ;  /* 0x0000000854322981 */ /* 0x000ee8000c1e1100 */
[----:B--2---:R0:W-:Y:S04]  /*1ec00*/  STL [R1+0x2d74], R54 ;  /* 0x002d743601007387 */ /* 0x0041e80000100800 */
[----:B-1----:R-:W2:Y:S01]  /*1ec10*/  LDL.LU.64 R4, [R1+0x2dd0] ;  /* 0x002dd00001047983 */ /* 0x002ea20000300a00 */
[----:B0-----:R-:W-:-:S03]  /*1ec20*/  IADD3 R54, P4, PT, R2, R80, RZ ;  /* 0x0000005002367210 */ /* 0x001fc60007f9e0ff */
[----:B----4-:R0:W-:Y:S02]  /*1ec30*/  STL [R1+0x2d78], R55 ;  /* 0x002d783701007387 */ /* 0x0101e40000100800 */
[----:B0-----:R-:W-:-:S05]  /*1ec40*/  LEA.HI.X.SX32 R55, R2, R81, 0x1, P4 ;  /* 0x0000005102377211 */ /* 0x001fca00020f0eff */
[----:B------:R0:W4:Y:S01]  /*1ec50*/  @P2 LDG.E.U8 R53, desc[UR8][R54.64] ;  /* 0x0000000836352981 */ /* 0x000122000c1e1100 */
[----:B------:R-:W-:Y:S02]  /*1ec60*/  IMAD R2, R73, 0x4a, RZ ;  /* 0x0000004a49027824 */ /* 0x000fe400078e02ff */
[----:B------:R-:W-:Y:S01]  /*1ec70*/  IMAD R3, R92, 0x5a, RZ ;  /* 0x0000005a5c037824 */ /* 0x000fe200078e02ff */
[----:B------:R0:W-:Y:S01]  /*1ec80*/  STL.64 [R1+0x12c8], R54 ;  /* 0x0012c83601007387 */ /* 0x0001e20000100a00 */
[----:B------:R-:W-:Y:S01]  /*1ec90*/  IMAD.MOV.U32 R57, RZ, RZ, R59 ;  /* 0x000000ffff397224 */ /* 0x000fe200078e003b */
[----:B------:R-:W-:Y:S01]  /*1eca0*/  PRMT R48, RZ, 0x7610, R48 ;  /* 0x00007610ff307816 */ /* 0x000fe20000000030 */
[----:B------:R-:W1:Y:S01]  /*1ecb0*/  LDC R73, c[0x0][0x3d8] ;  /* 0x0000f600ff497b82 */ /* 0x000e620000000800 */
[----:B------:R-:W-:Y:S02]  /*1ecc0*/  PRMT R49, RZ, 0x7610, R49 ;  /* 0x00007610ff317816 */ /* 0x000fe40000000031 */
[----:B------:R-:W-:-:S02]  /*1ecd0*/  PRMT R46, RZ, 0x7610, R46 ;  /* 0x00007610ff2e7816 */ /* 0x000fc4000000002e */
[----:B------:R-:W-:Y:S02]  /*1ece0*/  PRMT R47, RZ, 0x7610, R47 ;  /* 0x00007610ff2f7816 */ /* 0x000fe4000000002f */
[----:B------:R-:W-:Y:S01]  /*1ecf0*/  PRMT R44, RZ, 0x7610, R44 ;  /* 0x00007610ff2c7816 */ /* 0x000fe2000000002c */
[----:B------:R-:W1:Y:S01]  /*1ed00*/  LDC R92, c[0x0][0x3d8] ;  /* 0x0000f600ff5c7b82 */ /* 0x000e620000000800 */
[----:B0-----:R-:W-:-:S04]  /*1ed10*/  IADD3 R54, P4, PT, R2, R80, RZ ;  /* 0x0000005002367210 */ /* 0x001fc80007f9e0ff */
[----:B------:R-:W-:Y:S01]  /*1ed20*/  LEA.HI.X.SX32 R55, R2, R81, 0x1, P4 ;  /* 0x0000005102377211 */ /* 0x000fe200020f0eff */
[----:B------:R-:W-:Y:S02]  /*1ed30*/  IMAD R2, R79, 0x52, RZ ;  /* 0x000000524f027824 */ /* 0x000fe400078e02ff */
[----:B------:R-:W-:Y:S01]  /*1ed40*/  IMAD.MOV.U32 R59, RZ, RZ, R87 ;  /* 0x000000ffff3b7224 */ /* 0x000fe200078e0057 */
[----:B------:R-:W0:Y:S01]  /*1ed50*/  LDC R79, c[0x0][0x3d8] ;  /* 0x0000f600ff4f7b82 */ /* 0x000e220000000800 */
[----:B------:R0:W2:Y:S04]  /*1ed60*/  @P2 LDG.E.U8 R51, desc[UR8][R54.64] ;  /* 0x0000000836332981 */ /* 0x0000a8000c1e1100 */
[----:B----4-:R-:W-:Y:S04]  /*1ed70*/  STL [R1+0x2d7c], R53 ;  /* 0x002d7c3501007387 */ /* 0x010fe80000100800 */
[----:B------:R4:W-:Y:S04]  /*1ed80*/  STL.64 [R1+0x1288], R84 ;  /* 0x0012885401007387 */ /* 0x0009e80000100a00 */
[----:B----4-:R-:W4:Y:S04]  /*1ed90*/  LDL.LU.64 R84, [R1+0x2dc8] ;  /* 0x002dc80001547983 */ /* 0x010f280000300a00 */
[----:B---3--:R3:W-:Y:S04]  /*1eda0*/  STL [R1+0x2d80], R50 ;  /* 0x002d803201007387 */ /* 0x0087e80000100800 */
[----:B------:R0:W-:Y:S01]  /*1edb0*/  STL.64 [R1+0x1248], R54 ;  /* 0x0012483601007387 */ /* 0x0001e20000100a00 */
[----:B------:R-:W-:-:S02]  /*1edc0*/  IMAD.MOV.U32 R53, RZ, RZ, R69 ;  /* 0x000000ffff357224 */ /* 0x000fc400078e0045 */
[----:B------:R-:W-:Y:S01]  /*1edd0*/  IMAD.MOV.U32 R69, RZ, RZ, R93 ;  /* 0x000000ffff457224 */ /* 0x000fe200078e005d */
[----:B---3--:R-:W3:Y:S01]  /*1ede0*/  LDC R50, c[0x0][0x3d8] ;  /* 0x0000f600ff327b82 */ /* 0x008ee20000000800 */
[----:B0-----:R-:W-:Y:S02]  /*1edf0*/  IMAD.MOV.U32 R54, RZ, RZ, R58 ;  /* 0x000000ffff367224 */ /* 0x001fe400078e003a */
[----:B------:R-:W-:Y:S01]  /*1ee00*/  IMAD.MOV.U32 R58, RZ, RZ, R86 ;  /* 0x000000ffff3a7224 */ /* 0x000fe200078e0056 */
[CC--:B------:R-:W-:Y:S01]  /*1ee10*/  IADD3 R86, P4, PT, R2.reuse, R80.reuse, RZ ;  /* 0x0000005002567210 */ /* 0x0c0fe20007f9e0ff */
[----:B------:R-:W-:Y:S02]  /*1ee20*/  IMAD.MOV.U32 R55, RZ, RZ, R61 ;  /* 0x000000ffff377224 */ /* 0x000fe400078e003d */
[----:B------:R-:W-:Y:S01]  /*1ee30*/  IMAD.MOV.U32 R61, RZ, RZ, R65 ;  /* 0x000000ffff3d7224 */ /* 0x000fe200078e0041 */
[----:B------:R-:W-:Y:S01]  /*1ee40*/  LEA.HI.X.SX32 R87, R2, R81, 0x1, P4 ;  /* 0x0000005102577211 */ /* 0x000fe200020f0eff */
[----:B------:R-:W-:Y:S01]  /*1ee50*/  IMAD.MOV.U32 R65, RZ, RZ, R88 ;  /* 0x000000ffff417224 */ /* 0x000fe200078e0058 */
[----:B------:R-:W-:Y:S01]  /*1ee60*/  IADD3 R88, P5, PT, R3, R80, RZ ;  /* 0x0000005003587210 */ /* 0x000fe20007fbe0ff */
[----:B------:R-:W-:-:S02]  /*1ee70*/  IMAD.MOV.U32 R93, RZ, RZ, R89 ;  /* 0x000000ffff5d7224 */ /* 0x000fc400078e0059 */
[----:B------:R-:W4:Y:S01]  /*1ee80*/  @P2 LDG.E.U8 R48, desc[UR8][R86.64] ;  /* 0x0000000856302981 */ /* 0x000f22000c1e1100 */
[----:B------:R-:W-:-:S05]  /*1ee90*/  LEA.HI.X.SX32 R89, R3, R81, 0x1, P5 ;  /* 0x0000005103597211 */ /* 0x000fca00028f0eff */
[----:B------:R-:W4:Y:S01]  /*1eea0*/  @P2 LDG.E.U8 R49, desc[UR8][R88.64] ;  /* 0x0000000858312981 */ /* 0x000f22000c1e1100 */
[----:B------:R-:W-:Y:S02]  /*1eeb0*/  IMAD R2, R76, 0x62, RZ ;  /* 0x000000624c027824 */ /* 0x000fe400078e02ff */
[----:B---3--:R-:W-:Y:S01]  /*1eec0*/  IMAD R3, R50, 0x6a, RZ ;  /* 0x0000006a32037824 */ /* 0x008fe200078e02ff */
[----:B--2---:R-:W-:Y:S01]  /*1eed0*/  STL [R1+0x2d84], R51 ;  /* 0x002d843301007387 */ /* 0x004fe20000100800 */
[----:B-1----:R-:W-:Y:S01]  /*1eee0*/  IMAD R73, R73, 0x72, RZ ;  /* 0x0000007249497824 */ /* 0x002fe200078e02ff */
[----:B------:R-:W-:Y:S01]  /*1eef0*/  IADD3 R50, P4, PT, R2, R80, RZ ;  /* 0x0000005002327210 */ /* 0x000fe20007f9e0ff */
[----:B------:R-:W0:Y:S01]  /*1ef00*/  LDC R76, c[0x0][0x3d8] ;  /* 0x0000f600ff4c7b82 */ /* 0x000e220000000800 */
[----:B------:R1:W-:Y:S04]  /*1ef10*/  STL.64 [R1+0x1208], R86 ;  /* 0x0012085601007387 */ /* 0x0003e80000100a00 */
[----:B------:R2:W-:Y:S04]  /*1ef20*/  STL.64 [R1+0x11c8], R88 ;  /* 0x0011c85801007387 */ /* 0x0005e80000100a00 */
[----:B-1----:R-:W3:Y:S01]  /*1ef30*/  LDL.LU.64 R86, [R1+0x2dc0] ;  /* 0x002dc00001567983 */ /* 0x002ee20000300a00 */
[----:B------:R-:W-:-:S03]  /*1ef40*/  PRMT R45, RZ, 0x7610, R45 ;  /* 0x00007610ff2d7816 */ /* 0x000fc6000000002d */
[----:B----4-:R1:W-:Y:S04]  /*1ef50*/  STL [R1+0x2d88], R48 ;  /* 0x002d883001007387 */ /* 0x0103e80000100800 */
[----:B--2---:R-:W2:Y:S04]  /*1ef60*/  LDL.LU.64 R88, [R1+0x2db8] ;  /* 0x002db80001587983 */ /* 0x004ea80000300a00 */
[----:B------:R4:W-:Y:S01]  /*1ef70*/  STL [R1+0x1188], R50 ;  /* 0x0011883201007387 */ /* 0x0009e20000100800 */
[----:B-1----:R-:W-:-:S03]  /*1ef80*/  IMAD.MOV.U32 R48, RZ, RZ, R50 ;  /* 0x000000ffff307224 */ /* 0x002fc600078e0032 */
[----:B------:R1:W-:Y:S01]  /*1ef90*/  STL [R1+0x2d8c], R49 ;  /* 0x002d8c3101007387 */ /* 0x0003e20000100800 */
[-C--:B----4-:R-:W-:Y:S01]  /*1efa0*/  IADD3 R50, P5, PT, R3, R80.reuse, RZ ;  /* 0x0000005003327210 */ /* 0x090fe20007fbe0ff */
[----:B-1----:R-:W-:Y:S01]  /*1efb0*/  IMAD.MOV.U32 R49, RZ, RZ, R51 ;  /* 0x000000ffff317224 */ /* 0x002fe200078e0033 */
[-C--:B------:R-:W-:Y:S01]  /*1efc0*/  LEA.HI.X.SX32 R49, R2, R81.reuse, 0x1, P4 ;  /* 0x0000005102317211 */ /* 0x080fe200020f0eff */
[----:B------:R-:W-:Y:S01]  /*1efd0*/  IMAD R2, R79, 0x7a, RZ ;  /* 0x0000007a4f027824 */ /* 0x000fe200078e02ff */
[----:B------:R-:W-:Y:S01]  /*1efe0*/  LEA.HI.X.SX32 R51, R3, R81, 0x1, P5 ;  /* 0x0000005103337211 */ /* 0x000fe200028f0eff */
[----:B------:R-:W1:Y:S02]  /*1eff0*/  LDC R79, c[0x0][0x3d8] ;  /* 0x0000f600ff4f7b82 */ /* 0x000e640000000800 */
[----:B------:R4:W-:Y:S04]  /*1f000*/  STL [R1+0x118c], R49 ;  /* 0x00118c3101007387 */ /* 0x0009e80000100800 */
[----:B------:R0:W2:Y:S04]  /*1f010*/  @P2 LDG.E.U8 R46, desc[UR8][R48.64] ;  /* 0x00000008302e2981 */ /* 0x0000a8000c1e1100 */
[----:B------:R3:W-:Y:S04]  /*1f020*/  STL.64 [R1+0x1148], R50 ;  /* 0x0011483201007387 */ /* 0x0007e80000100a00 */
[----:B------:R3:W2:Y:S01]  /*1f030*/  @P2 LDG.E.U8 R47, desc[UR8][R50.64] ;  /* 0x00000008322f2981 */ /* 0x0006a2000c1e1100 */
[----:B0-----:R-:W-:-:S04]  /*1f040*/  IADD3 R48, P4, PT, R73, R80, RZ ;  /* 0x0000005049307210 */ /* 0x001fc80007f9e0ff */
[----:B----4-:R-:W-:Y:S02]  /*1f050*/  LEA.HI.X.SX32 R49, R73, R81, 0x1, P4 ;  /* 0x0000005149317211 */ /* 0x010fe400020f0eff */
[----:B---3--:R-:W-:-:S03]  /*1f060*/  IADD3 R50, P5, PT, R2, R80, RZ ;  /* 0x0000005002327210 */ /* 0x008fc60007fbe0ff */
[----:B------:R0:W3:Y:S01]  /*1f070*/  @P2 LDG.E.U8 R44, desc[UR8][R48.64] ;  /* 0x00000008302c2981 */ /* 0x0000e2000c1e1100 */
[----:B------:R-:W-:-:S05]  /*1f080*/  LEA.HI.X.SX32 R51, R2, R81, 0x1, P5 ;  /* 0x0000005102337211 */ /* 0x000fca00028f0eff */
[----:B------:R-:W4:Y:S01]  /*1f090*/  @P2 LDG.E.U8 R45, desc[UR8][R50.64] ;  /* 0x00000008322d2981 */ /* 0x000f22000c1e1100 */
[----:B------:R-:W-:Y:S02]  /*1f0a0*/  IMAD R3, R92, 0x82, RZ ;  /* 0x000000825c037824 */ /* 0x000fe400078e02ff */
[----:B------:R-:W-:Y:S01]  /*1f0b0*/  IMAD R2, R0, 0x8a, RZ ;  /* 0x0000008a00027824 */ /* 0x000fe200078e02ff */
[----:B------:R-:W-:Y:S02]  /*1f0c0*/  PRMT R42, RZ, 0x7610, R42 ;  /* 0x00007610ff2a7816 */ /* 0x000fe4000000002a */
[----:B------:R-:W-:Y:S02]  /*1f0d0*/  PRMT R43, RZ, 0x7610, R43 ;  /* 0x00007610ff2b7816 */ /* 0x000fe4000000002b */
[----:B------:R-:W-:Y:S02]  /*1f0e0*/  PRMT R40, RZ, 0x7610, R40 ;  /* 0x00007610ff287816 */ /* 0x000fe40000000028 */
[----:B------:R-:W-:Y:S01]  /*1f0f0*/  PRMT R41, RZ, 0x7610, R41 ;  /* 0x00007610ff297816 */ /* 0x000fe20000000029 */
[----:B--2---:R2:W-:Y:S01]  /*1f100*/  STL [R1+0x2d90], R46 ;  /* 0x002d902e01007387 */ /* 0x0045e20000100800 */
[----:B------:R-:W-:-:S02]  /*1f110*/  PRMT R38, RZ, 0x7610, R38 ;  /* 0x00007610ff267816 */ /* 0x000fc40000000026 */
[----:B------:R-:W-:Y:S02]  /*1f120*/  PRMT R36, RZ, 0x7610, R36 ;  /* 0x00007610ff247816 */ /* 0x000fe40000000024 */
[----:B------:R-:W-:Y:S02]  /*1f130*/  PRMT R37, RZ, 0x7610, R37 ;  /* 0x00007610ff257816 */ /* 0x000fe40000000025 */
[----:B------:R-:W-:Y:S01]  /*1f140*/  PRMT R34, RZ, 0x7610, R34 ;  /* 0x00007610ff227816 */ /* 0x000fe20000000022 */
[----:B------:R-:W-:Y:S01]  /*1f150*/  STL [R1+0x2d94], R47 ;  /* 0x002d942f01007387 */ /* 0x000fe20000100800 */
[----:B------:R-:W-:Y:S02]  /*1f160*/  PRMT R35, RZ, 0x7610, R35 ;  /* 0x00007610ff237816 */ /* 0x000fe40000000023 */
[----:B------:R-:W-:Y:S01]  /*1f170*/  PRMT R32, RZ, 0x7610, R32 ;  /* 0x00007610ff207816 */ /* 0x000fe20000000020 */
[----:B------:R0:W-:Y:S01]  /*1f180*/  STL.64 [R1+0x1108], R48 ;  /* 0x0011083001007387 */ /* 0x0001e20000100a00 */
[----:B--2---:R-:W-:-:S02]  /*1f190*/  IADD3 R46, P5, PT, R2, R80, RZ ;  /* 0x00000050022e7210 */ /* 0x004fc40007fbe0ff */
[----:B------:R-:W-:Y:S01]  /*1f1a0*/  PRMT R33, RZ, 0x7610, R33 ;  /* 0x00007610ff217816 */ /* 0x000fe20000000021 */
[----:B------:R-:W-:Y:S01]  /*1f1b0*/  STL.64 [R1+0x10c8], R50 ;  /* 0x0010c83201007387 */ /* 0x000fe20000100a00 */
        /* <DEDUP_REMOVED lines=16> */
[----:B------:R-:W-:Y:S01]  /*1f2c0*/  PRMT R14, RZ, 0x7610, R14 ;  /* 0x00007610ff0e7816 */ /* 0x000fe2000000000e */
[----:B------:R-:W-:Y:S01]  /*1f2d0*/  IMAD R73, R0, 0x172, RZ ;  /* 0x0000017200497824 */ /* 0x000fe200078e02ff */
[----:B0-----:R-:W-:Y:S01]  /*1f2e0*/  IADD3 R48, P4, PT, R3, R80, RZ ;  /* 0x0000005003307210 */ /* 0x001fe20007f9e0ff */
[----:B------:R-:W0:Y:S01]  /*1f2f0*/  LDC R92, c[0x0][0x3d8] ;  /* 0x0000f600ff5c7b82 */ /* 0x000e220000000800 */
[----:B------:R-:W-:-:S02]  /*1f300*/  LEA.HI.X.SX32 R47, R2, R81, 0x1, P5 ;  /* 0x00000051022f7211 */ /* 0x000fc400028f0eff */
[----:B------:R-:W-:Y:S01]  /*1f310*/  LEA.HI.X.SX32 R49, R3, R81, 0x1, P4 ;  /* 0x0000005103317211 */ /* 0x000fe200020f0eff */
[C---:B------:R-:W-:Y:S01]  /*1f320*/  IMAD R3, R0.reuse, 0x92, RZ ;  /* 0x0000009200037824 */ /* 0x040fe200078e02ff */
[----:B---3--:R2:W-:Y:S01]  /*1f330*/  STL [R1+0x2d98], R44 ;  /* 0x002d982c01007387 */ /* 0x0085e20000100800 */
[----:B------:R-:W-:-:S03]  /*1f340*/  IMAD R2, R0, 0x9a, RZ ;  /* 0x0000009a00027824 */ /* 0x000fc600078e02ff */
[----:B----4-:R3:W-:Y:S04]  /*1f350*/  STL [R1+0x2d9c], R45 ;  /* 0x002d9c2d01007387 */ /* 0x0107e80000100800 */
[----:B------:R4:W-:Y:S01]  /*1f360*/  STL.64 [R1+0x1088], R48 ;  /* 0x0010883001007387 */ /* 0x0009e20000100a00 */
[----:B--2---:R-:W-:-:S03]  /*1f370*/  IADD3 R44, P4, PT, R3, R80, RZ ;  /* 0x00000050032c7210 */ /* 0x004fc60007f9e0ff */
[----:B------:R4:W2:Y:S04]  /*1f380*/  @P2 LDG.E.U8 R42, desc[UR8][R48.64] ;  /* 0x00000008302a2981 */ /* 0x0008a8000c1e1100 */
[----:B------:R1:W-:Y:S04]  /*1f390*/  STL.64 [R1+0x1048], R46 ;  /* 0x0010482e01007387 */ /* 0x0003e80000100a00 */
[----:B------:R1:W2:Y:S01]  /*1f3a0*/  @P2 LDG.E.U8 R43, desc[UR8][R46.64] ;  /* 0x000000082e2b2981 */ /* 0x0002a2000c1e1100 */
[----:B---3--:R-:W-:Y:S01]  /*1f3b0*/  LEA.HI.X.SX32 R45, R3, R81, 0x1, P4 ;  /* 0x00000051032d7211 */ /* 0x008fe200020f0eff */
[----:B------:R-:W-:Y:S01]  /*1f3c0*/  IMAD.MOV.U32 R50, RZ, RZ, R55 ;  /* 0x000000ffff327224 */ /* 0x000fe200078e0037 */
[----:B------:R-:W-:Y:S01]  /*1f3d0*/  PRMT R15, RZ, 0x7610, R15 ;  /* 0x00007610ff0f7816 */ /* 0x000fe2000000000f */
[----:B----4-:R-:W3:Y:S02]  /*1f3e0*/  LDC R48, c[0x0][0x3d8] ;  /* 0x0000f600ff307b82 */ /* 0x010ee40000000800 */
[----:B------:R4:W3:Y:S01]  /*1f3f0*/  @P2 LDG.E.U8 R40, desc[UR8][R44.64] ;  /* 0x000000082c282981 */ /* 0x0008e2000c1e1100 */
[----:B-1----:R-:W-:-:S02]  /*1f400*/  IADD3 R46, P5, PT, R2, R80, RZ ;  /* 0x00000050022e7210 */ /* 0x002fc40007fbe0ff */
[----:B------:R-:W-:-:S03]  /*1f410*/  PRMT R12, RZ, 0x7610, R12 ;  /* 0x00007610ff0c7816 */ /* 0x000fc6000000000c */
[----:B------:R-:W1:Y:S01]  /*1f420*/  LDC R49, c[0x0][0x3d8] ;  /* 0x0000f600ff317b82 */ /* 0x000e620000000800 */
[----:B------:R-:W-:-:S05]  /*1f430*/  LEA.HI.X.SX32 R47, R2, R81, 0x1, P5 ;  /* 0x00000051022f7211 */ /* 0x000fca00028f0eff */
[----:B------:R0:W3:Y:S01]  /*1f440*/  @P2 LDG.E.U8 R41, desc[UR8][R46.64] ;  /* 0x000000082e292981 */ /* 0x0000e2000c1e1100 */
[C---:B------:R-:W-:Y:S02]  /*1f450*/  IMAD R3, R0.reuse, 0xa2, RZ ;  /* 0x000000a200037824 */ /* 0x040fe400078e02ff */
[----:B------:R-:W-:Y:S02]  /*1f460*/  IMAD R2, R0, 0xaa, RZ ;  /* 0x000000aa00027824 */ /* 0x000fe400078e02ff */
[----:B------:R-:W-:Y:S02]  /*1f470*/  IMAD.MOV.U32 R55, RZ, RZ, R61 ;  /* 0x000000ffff377224 */ /* 0x000fe400078e003d */
[----:B------:R-:W-:Y:S02]  /*1f480*/  IMAD.MOV.U32 R61, RZ, RZ, R69 ;  /* 0x000000ffff3d7224 */ /* 0x000fe400078e0045 */
[----:B------:R-:W-:Y:S02]  /*1f490*/  IMAD.MOV.U32 R69, RZ, RZ, R65 ;  /* 0x000000ffff457224 */ /* 0x000fe400078e0041 */
[----:B------:R-:W-:-:S02]  /*1f4a0*/  IMAD.MOV.U32 R65, RZ, RZ, R52 ;  /* 0x000000ffff417224 */ /* 0x000fc400078e0034 */
[----:B------:R-:W0:Y:S01]  /*1f4b0*/  LDC R52, c[0x0][0x3d8] ;  /* 0x0000f600ff347b82 */ /* 0x000e220000000800 */
        /* <DEDUP_REMOVED lines=12> */
[----:B------:R-:W-:Y:S01]  /*1f580*/  PRMT R86, RZ, 0x7610, R86 ;  /* 0x00007610ff567816 */ /* 0x000fe20000000056 */
[----:B--2---:R2:W-:Y:S04]  /*1f590*/  STL [R1+0x2da0], R42 ;  /* 0x002da02a01007387 */ /* 0x0045e80000100800 */
[----:B------:R0:W-:Y:S04]  /*1f5a0*/  STL [R1+0x2da4], R43 ;  /* 0x002da42b01007387 */ /* 0x0001e80000100800 */
[----:B------:R4:W-:Y:S04]  /*1f5b0*/  STL.64 [R1+0x1008], R44 ;  /* 0x0010082c01007387 */ /* 0x0009e80000100a00 */
[----:B------:R1:W-:Y:S01]  /*1f5c0*/  STL.64 [R1+0xfc8], R46 ;  /* 0x000fc82e01007387 */ /* 0x0003e20000100a00 */
[----:B--2---:R-:W-:Y:S01]  /*1f5d0*/  PRMT R42, RZ, 0x7610, R42 ;  /* 0x00007610ff2a7816 */ /* 0x004fe2000000002a */
[----:B0-----:R-:W0:Y:S01]  /*1f5e0*/  LDC R43, c[0x0][0x3d8] ;  /* 0x0000f600ff2b7b82 */ /* 0x001e220000000800 */
[----:B----4-:R-:W-:-:S02]  /*1f5f0*/  IADD3 R44, P4, PT, R3, R80, RZ ;  /* 0x00000050032c7210 */ /* 0x010fc40007f9e0ff */
[-C--:B-1----:R-:W-:Y:S02]  /*1f600*/  IADD3 R46, P5, PT, R2, R80.reuse, RZ ;  /* 0x00000050022e7210 */ /* 0x082fe40007fbe0ff */
[-C--:B------:R-:W-:Y:S01]  /*1f610*/  LEA.HI.X.SX32 R45, R3, R81.reuse, 0x1, P4 ;  /* 0x00000051032d7211 */ /* 0x080fe200020f0eff */
[----:B------:R-:W-:Y:S01]  /*1f620*/  IMAD R3, R0, 0xb2, RZ ;  /* 0x000000b200037824 */ /* 0x000fe200078e02ff */
[----:B------:R-:W-:Y:S01]  /*1f630*/  LEA.HI.X.SX32 R47, R2, R81, 0x1, P5 ;  /* 0x00000051022f7211 */ /* 0x000fe200028f0eff */
[----:B------:R-:W-:Y:S01]  /*1f640*/  IMAD R2, R0, 0xba, RZ ;  /* 0x000000ba00027824 */ /* 0x000fe200078e02ff */
[----:B---3--:R1:W-:Y:S04]  /*1f650*/  STL.64 [R1+0x2da8], R40 ;  /* 0x002da82801007387 */ /* 0x0083e80000100a00 */
[----:B------:R2:W-:Y:S04]  /*1f660*/  STL.64 [R1+0xf88], R44 ;  /* 0x000f882c01007387 */ /* 0x0005e80000100a00 */
[----:B------:R2:W3:Y:S01]  /*1f670*/  @P2 LDG.E.U8 R38, desc[UR8][R44.64] ;  /* 0x000000082c262981 */ /* 0x0004e2000c1e1100 */
[----:B-1----:R-:W-:-:S03]  /*1f680*/  IADD3 R40, P5, PT, R2, R80, RZ ;  /* 0x0000005002287210 */ /* 0x002fc60007fbe0ff */
[----:B------:R-:W4:Y:S01]  /*1f690*/  @P2 LDG.E.U8 R39, desc[UR8][R46.64] ;  /* 0x000000082e272981 */ /* 0x000f22000c1e1100 */
[CC--:B--2---:R-:W-:Y:S02]  /*1f6a0*/  IADD3 R44, P4, PT, R3.reuse, R80.reuse, RZ ;  /* 0x00000050032c7210 */ /* 0x0c4fe40007f9e0ff */
[-C--:B------:R-:W-:Y:S02]  /*1f6b0*/  LEA.HI.X.SX32 R41, R2, R81.reuse, 0x1, P5 ;  /* 0x0000005102297211 */ /* 0x080fe400028f0eff */
[----:B------:R-:W-:Y:S01]  /*1f6c0*/  LEA.HI.X.SX32 R45, R3, R81, 0x1, P4 ;  /* 0x00000051032d7211 */ /* 0x000fe200020f0eff */
[C---:B------:R-:W-:Y:S02]  /*1f6d0*/  IMAD R3, R0.reuse, 0xc2, RZ ;  /* 0x000000c200037824 */ /* 0x040fe400078e02ff */
[----:B------:R-:W-:Y:S01]  /*1f6e0*/  IMAD R2, R0, 0xca, RZ ;  /* 0x000000ca00027824 */ /* 0x000fe200078e02ff */
[----:B------:R-:W-:Y:S04]  /*1f6f0*/  STL.64 [R1+0xf48], R46 ;  /* 0x000f482e01007387 */ /* 0x000fe80000100a00 */
[----:B------:R1:W-:Y:S04]  /*1f700*/  STL.64 [R1+0xf08], R44 ;  /* 0x000f082c01007387 */ /* 0x0003e80000100a00 */
[----:B------:R1:W2:Y:S04]  /*1f710*/  @P2 LDG.E.U8 R36, desc[UR8][R44.64] ;  /* 0x000000082c242981 */ /* 0x0002a8000c1e1100 */
[----:B------:R0:W-:Y:S04]  /*1f720*/  STL.64 [R1+0xec8], R40 ;  /* 0x000ec82801007387 */ /* 0x0001e80000100a00 */
[----:B------:R0:W2:Y:S01]  /*1f730*/  @P2 LDG.E.U8 R37, desc[UR8][R40.64] ;  /* 0x0000000828252981 */ /* 0x0000a2000c1e1100 */
[----:B-1----:R-:W-:-:S04]  /*1f740*/  IADD3 R44, P4, PT, R3, R80, RZ ;  /* 0x00000050032c7210 */ /* 0x002fc80007f9e0ff */
[-C--:B------:R-:W-:Y:S02]  /*1f750*/  LEA.HI.X.SX32 R45, R3, R81.reuse, 0x1, P4 ;  /* 0x00000051032d7211 */ /* 0x080fe400020f0eff */
[-C--:B0-----:R-:W-:Y:S01]  /*1f760*/  IADD3 R40, P5, PT, R2, R80.reuse, RZ ;  /* 0x0000005002287210 */ /* 0x081fe20007fbe0ff */
[----:B------:R-:W-:Y:S02]  /*1f770*/  IMAD R3, R0, 0xd2, RZ ;  /* 0x000000d200037824 */ /* 0x000fe400078e02ff */
[----:B------:R0:W2:Y:S01]  /*1f780*/  @P2 LDG.E.U8 R34, desc[UR8][R44.64] ;  /* 0x000000082c222981 */ /* 0x0000a2000c1e1100 */
[----:B------:R-:W-:Y:S01]  /*1f790*/  LEA.HI.X.SX32 R41, R2, R81, 0x1, P5 ;  /* 0x0000005102297211 */ /* 0x000fe200028f0eff */
[----:B------:R-:W-:Y:S02]  /*1f7a0*/  IMAD R2, R0, 0xda, RZ ;  /* 0x000000da00027824 */ /* 0x000fe400078e02ff */
[----:B------:R0:W-:Y:S04]  /*1f7b0*/  STL.64 [R1+0xe88], R44 ;  /* 0x000e882c01007387 */ /* 0x0001e80000100a00 */
[----:B------:R1:W-:Y:S04]  /*1f7c0*/  STL.64 [R1+0xe48], R40 ;  /* 0x000e482801007387 */ /* 0x0003e80000100a00 */
[----:B------:R1:W2:Y:S01]  /*1f7d0*/  @P2 LDG.E.U8 R35, desc[UR8][R40.64] ;  /* 0x0000000828232981 */ /* 0x0002a2000c1e1100 */
[----:B0-----:R-:W-:-:S02]  /*1f7e0*/  IADD3 R44, P4, PT, R3, R80, RZ ;  /* 0x00000050032c7210 */ /* 0x001fc40007f9e0ff */
[-C--:B-1----:R-:W-:Y:S02]  /*1f7f0*/  IADD3 R40, P5, PT, R2, R80.reuse, RZ ;  /* 0x0000005002287210 */ /* 0x082fe40007fbe0ff */
[-C--:B------:R-:W-:Y:S01]  /*1f800*/  LEA.HI.X.SX32 R45, R3, R81.reuse, 0x1, P4 ;  /* 0x00000051032d7211 */ /* 0x080fe200020f0eff */
[----:B------:R-:W-:Y:S01]  /*1f810*/  IMAD R3, R0, 0xe2, RZ ;  /* 0x000000e200037824 */ /* 0x000fe200078e02ff */
[----:B------:R-:W-:Y:S01]  /*1f820*/  LEA.HI.X.SX32 R41, R2, R81, 0x1, P5 ;  /* 0x0000005102297211 */ /* 0x000fe200028f0eff */
[----:B------:R-:W-:Y:S02]  /*1f830*/  IMAD R2, R0, 0xea, RZ ;  /* 0x000000ea00027824 */ /* 0x000fe400078e02ff */
[----:B------:R0:W-:Y:S04]  /*1f840*/  STL.64 [R1+0xe08], R44 ;  /* 0x000e082c01007387 */ /* 0x0001e80000100a00 */
[----:B------:R0:W2:Y:S04]  /*1f850*/  @P2 LDG.E.U8 R32, desc[UR8][R44.64] ;  /* 0x000000082c202981 */ /* 0x0000a8000c1e1100 */
[----:B------:R1:W-:Y:S04]  /*1f860*/  STL.64 [R1+0xdc8], R40 ;  /* 0x000dc82801007387 */ /* 0x0003e80000100a00 */
[----:B------:R1:W2:Y:S01]  /*1f870*/  @P2 LDG.E.U8 R33, desc[UR8][R40.64] ;  /* 0x0000000828212981 */ /* 0x0002a2000c1e1100 */
[----:B0-----:R-:W-:-:S04]  /*1f880*/  IADD3 R44, P4, PT, R3, R80, RZ ;  /* 0x00000050032c7210 */ /* 0x001fc80007f9e0ff */
[-C--:B------:R-:W-:Y:S02]  /*1f890*/  LEA.HI.X.SX32 R45, R3, R81.reuse, 0x1, P4 ;  /* 0x00000051032d7211 */ /* 0x080fe400020f0eff */
[-C--:B-1----:R-:W-:Y:S01]  /*1f8a0*/  IADD3 R40, P5, PT, R2, R80.reuse, RZ ;  /* 0x0000005002287210 */ /* 0x082fe20007fbe0ff */
        /* <DEDUP_REMOVED lines=68> */
[CC--:B-1----:R-:W-:Y:S02]  /*1fcf0*/  IADD3 R40, P5, PT, R3.reuse, R80.reuse, RZ ;  /* 0x0000005003287210 */ /* 0x0c2fe40007fbe0ff */
[-C--:B------:R-:W-:Y:S01]  /*1fd00*/  LEA.HI.X.SX32 R45, R2, R81.reuse, 0x1, P4 ;  /* 0x00000051022d7211 */ /* 0x080fe200020f0eff */
[C---:B------:R-:W-:Y:S01]  /*1fd10*/  IMAD R2, R0.reuse, 0x162, RZ ;  /* 0x0000016200027824 */ /* 0x040fe200078e02ff */
        /* <DEDUP_REMOVED lines=8> */
[C---:B-1----:R-:W-:Y:S01]  /*1fda0*/  IADD3 R40, P5, PT, R3.reuse, R80, RZ ;  /* 0x0000005003287210 */ /* 0x042fe20007fbe0ff */
[----:B------:R-:W-:Y:S02]  /*1fdb0*/  IMAD R2, R0, 0x17a, RZ ;  /* 0x0000017a00027824 */ /* 0x000fe400078e02ff */
[----:B------:R0:W2:Y:S01]  /*1fdc0*/  @P2 LDG.E.U8 R14, desc[UR8][R44.64] ;  /* 0x000000082c0e2981 */ /* 0x0000a2000c1e1100 */
[----:B------:R-:W-:-:S03]  /*1fdd0*/  LEA.HI.X.SX32 R41, R3, R81, 0x1, P5 ;  /* 0x0000005103297211 */ /* 0x000fc600028f0eff */
[----:B------:R0:W-:Y:S04]  /*1fde0*/  STL.64 [R1+0x988], R44 ;  /* 0x0009882c01007387 */ /* 0x0001e80000100a00 */
[----:B------:R1:W-:Y:S04]  /*1fdf0*/  STL.64 [R1+0x948], R40 ;  /* 0x0009482801007387 */ /* 0x0003e80000100a00 */
[----:B------:R1:W2:Y:S01]  /*1fe00*/  @P2 LDG.E.U8 R15, desc[UR8][R40.64] ;  /* 0x00000008280f2981 */ /* 0x0002a2000c1e1100 */
[-C--:B0-----:R-:W-:Y:S01]  /*1fe10*/  IADD3 R44, P4, PT, R73, R80.reuse, RZ ;  /* 0x00000050492c7210 */ /* 0x081fe20007f9e0ff */
[----:B------:R-:W-:Y:S01]  /*1fe20*/  IMAD R3, R0, 0x182, RZ ;  /* 0x0000018200037824 */ /* 0x000fe200078e02ff */
[----:B-1----:R-:W-:-:S02]  /*1fe30*/  IADD3 R40, P5, PT, R2, R80, RZ ;  /* 0x0000005002287210 */ /* 0x002fc40007fbe0ff */
[-C--:B------:R-:W-:Y:S02]  /*1fe40*/  LEA.HI.X.SX32 R45, R73, R81.reuse, 0x1, P4 ;  /* 0x00000051492d7211 */ /* 0x080fe400020f0eff */
[----:B------:R-:W-:Y:S01]  /*1fe50*/  LEA.HI.X.SX32 R41, R2, R81, 0x1, P5 ;  /* 0x0000005102297211 */ /* 0x000fe200028f0eff */
[----:B------:R-:W-:Y:S02]  /*1fe60*/  IMAD R2, R52, 0x1b0, RZ ;  /* 0x000001b034027824 */ /* 0x000fe400078e02ff */
[----:B------:R0:W-:Y:S04]  /*1fe70*/  STL.64 [R1+0x908], R44 ;  /* 0x0009082c01007387 */ /* 0x0001e80000100a00 */
[----:B------:R0:W2:Y:S04]  /*1fe80*/  @P2 LDG.E.U8 R12, desc[UR8][R44.64] ;  /* 0x000000082c0c2981 */ /* 0x0000a8000c1e1100 */
[----:B------:R1:W-:Y:S04]  /*1fe90*/  STL.64 [R1+0x8c8], R40 ;  /* 0x0008c82801007387 */ /* 0x0003e80000100a00 */
[----:B------:R1:W2:Y:S01]  /*1fea0*/  @P2 LDG.E.U8 R13, desc[UR8][R40.64] ;  /* 0x00000008280d2981 */ /* 0x0002a2000c1e1100 */
[----:B0-----:R-:W-:-:S04]  /*1feb0*/  IADD3 R44, P4, PT, R3, R80, RZ ;  /* 0x00000050032c7210 */ /* 0x001fc80007f9e0ff */
[----:B------:R-:W-:Y:S02]  /*1fec0*/  LEA.HI.X.SX32 R45, R3, R81, 0x1, P4 ;  /* 0x00000051032d7211 */ /* 0x000fe400020f0eff */
[----:B-1----:R-:W-:-:S03]  /*1fed0*/  IADD3 R40, P5, PT, R2, R80, RZ ;  /* 0x0000005002287210 */ /* 0x002fc60007fbe0ff */
[----:B------:R0:W2:Y:S01]  /*1fee0*/  @P2 LDG.E.U8 R10, desc[UR8][R44.64] ;  /* 0x000000082c0a2981 */ /* 0x0000a2000c1e1100 */
[----:B------:R-:W-:Y:S01]  /*1fef0*/  LEA.HI.X.SX32 R41, R2, R81, 0x1, P5 ;  /* 0x0000005102297211 */ /* 0x000fe200028f0eff */
[C---:B------:R-:W-:Y:S02]  /*1ff00*/  IMAD R2, R0.reuse, 0x18a, RZ ;  /* 0x0000018a00027824 */ /* 0x040fe400078e02ff */
[----:B------:R0:W-:Y:S01]  /*1ff10*/  STL.64 [R1+0x888], R44 ;  /* 0x0008882c01007387 */ /* 0x0001e20000100a00 */
[----:B------:R-:W-:-:S03]  /*1ff20*/  IMAD R3, R0, 0x192, RZ ;  /* 0x0000019200037824 */ /* 0x000fc600078e02ff */
[----:B------:R1:W-:Y:S04]  /*1ff30*/  STL.64 [R1+0x718], R40 ;  /* 0x0007182801007387 */ /* 0x0003e80000100a00 */
[----:B------:R1:W2:Y:S01]  /*1ff40*/  @P2 LDG.E.U8 R42, desc[UR8][R40.64] ;  /* 0x00000008282a2981 */ /* 0x0002a2000c1e1100 */
[----:B0-----:R-:W-:-:S04]  /*1ff50*/  IADD3 R44, P4, PT, R2, R80, RZ ;  /* 0x00000050022c7210 */ /* 0x001fc80007f9e0ff */
[-C--:B------:R-:W-:Y:S01]  /*1ff60*/  LEA.HI.X.SX32 R45, R2, R81.reuse, 0x1, P4 ;  /* 0x00000051022d7211 */ /* 0x080fe200020f0eff */
[C---:B------:R-:W-:Y:S01]  /*1ff70*/  IMAD R2, R0.reuse, 0x19a, RZ ;  /* 0x0000019a00027824 */ /* 0x040fe200078e02ff */
[CC--:B-1----:R-:W-:Y:S01]  /*1ff80*/  IADD3 R40, P5, PT, R3.reuse, R80.reuse, RZ ;  /* 0x0000005003287210 */ /* 0x0c2fe20007fbe0ff */
[----:B------:R-:W-:Y:S02]  /*1ff90*/  IMAD R73, R0, 0x1aa, RZ ;  /* 0x000001aa00497824 */ /* 0x000fe400078e02ff */
[----:B------:R0:W2:Y:S01]  /*1ffa0*/  @P2 LDG.E.U8 R11, desc[UR8][R44.64] ;  /* 0x000000082c0b2981 */ /* 0x0000a2000c1e1100 */
[-C--:B------:R-:W-:Y:S02]  /*1ffb0*/  LEA.HI.X.SX32 R41, R3, R81.reuse, 0x1, P5 ;  /* 0x0000005103297211 */ /* 0x080fe400028f0eff */
[----:B------:R-:W-:Y:S01]  /*1ffc0*/  IADD3 R46, P4, PT, R2, R80, RZ ;  /* 0x00000050022e7210 */ /* 0x000fe20007f9e0ff */
[----:B------:R-:W-:Y:S01]  /*1ffd0*/  IMAD R3, R0, 0x1a2, RZ ;  /* 0x000001a200037824 */ /* 0x000fe200078e02ff */
[----:B------:R0:W-:Y:S02]  /*1ffe0*/  STL.64 [R1+0x848], R44 ;  /* 0x0008482c01007387 */ /* 0x0001e40000100a00 */
[----:B------:R-:W-:-:S02]  /*1fff0*/  LEA.HI.X.SX32 R47, R2, R81, 0x1, P4 ;  /* 0x00000051022f7211 */ /* 0x000fc400020f0eff */
[----:B------:R1:W-:Y:S04]  /*20000*/  STL.64 [R1+0x808], R40 ;  /* 0x0008082801007387 */ /* 0x0003e80000100a00 */
[----:B------:R1:W2:Y:S01]  /*20010*/  @P2 LDG.E.U8 R8, desc[UR8][R40.64] ;  /* 0x0000000828082981 */ /* 0x0002a2000c1e1100 */
[-C--:B0-----:R-:W-:Y:S01]  /*20020*/  IADD3 R44, P5, PT, R3, R80.reuse, RZ ;  /* 0x00000050032c7210 */ /* 0x081fe20007fbe0ff */
[----:B------:R-:W-:Y:S02]  /*20030*/  IMAD R2, R76, 0x1ba, RZ ;  /* 0x000001ba4c027824 */ /* 0x000fe400078e02ff */
[----:B------:R-:W-:Y:S01]  /*20040*/  STL.64 [R1+0x7c8], R46 ;  /* 0x0007c82e01007387 */ /* 0x000fe20000100a00 */
[----:B------:R-:W0:Y:S01]  /*20050*/  LDC R76, c[0x0][0x3d8] ;  /* 0x0000f600ff4c7b82 */ /* 0x000e220000000800 */
[----:B-1----:R-:W-:-:S02]  /*20060*/  IADD3 R40, P4, PT, R73, R80, RZ ;  /* 0x0000005049287210 */ /* 0x002fc40007f9e0ff */
[----:B------:R-:W2:Y:S01]  /*20070*/  @P2 LDG.E.U8 R9, desc[UR8][R46.64] ;  /* 0x000000082e092981 */ /* 0x000ea2000c1e1100 */
[-C--:B------:R-:W-:Y:S02]  /*20080*/  LEA.HI.X.SX32 R45, R3, R81.reuse, 0x1, P5 ;  /* 0x00000051032d7211 */ /* 0x080fe400028f0eff */
[----:B------:R-:W-:Y:S02]  /*20090*/  LEA.HI.X.SX32 R41, R73, R81, 0x1, P4 ;  /* 0x0000005149297211 */ /* 0x000fe400020f0eff */
[----:B------:R-:W1:Y:S01]  /*200a0*/  LDC R73, c[0x0][0x3d8] ;  /* 0x0000f600ff497b82 */ /* 0x000e620000000800 */
[----:B------:R-:W-:Y:S01]  /*200b0*/  IMAD R3, R79, 0x1c2, RZ ;  /* 0x000001c24f037824 */ /* 0x000fe200078e02ff */
[----:B------:R3:W-:Y:S04]  /*200c0*/  STL.64 [R1+0x788], R44 ;  /* 0x0007882c01007387 */ /* 0x0007e80000100a00 */
[----:B------:R3:W2:Y:S02]  /*200d0*/  @P2 LDG.E.U8 R6, desc[UR8][R44.64] ;  /* 0x000000082c062981 */ /* 0x0006a4000c1e1100 */
[----:B------:R-:W0:Y:S02]  /*200e0*/  LDC R79, c[0x0][0x3d8] ;  /* 0x0000f600ff4f7b82 */ /* 0x000e240000000800 */
[----:B------:R4:W-:Y:S04]  /*200f0*/  STL.64 [R1+0x748], R40 ;  /* 0x0007482801007387 */ /* 0x0009e80000100a00 */
[----:B------:R4:W2:Y:S01]  /*20100*/  @P2 LDG.E.U8 R7, desc[UR8][R40.64] ;  /* 0x0000000828072981 */ /* 0x0008a2000c1e1100 */
[----:B---3--:R-:W-:-:S04]  /*20110*/  IADD3 R44, P4, PT, R2, R80, RZ ;  /* 0x00000050022c7210 */ /* 0x008fc80007f9e0ff */
[-C--:B------:R-:W-:Y:S02]  /*20120*/  LEA.HI.X.SX32 R45, R2, R81.reuse, 0x1, P4 ;  /* 0x00000051022d7211 */ /* 0x080fe400020f0eff */
[CC--:B----4-:R-:W-:Y:S01]  /*20130*/  IADD3 R40, P5, PT, R3.reuse, R80.reuse, RZ ;  /* 0x0000005003287210 */ /* 0x0d0fe20007fbe0ff */
[----:B------:R-:W-:Y:S02]  /*20140*/  IMAD R2, R92, 0x1ca, RZ ;  /* 0x000001ca5c027824 */ /* 0x000fe400078e02ff */
[----:B------:R3:W4:Y:S01]  /*20150*/  @P2 LDG.E.U8 R5, desc[UR8][R44.64] ;  /* 0x000000082c052981 */ /* 0x000722000c1e1100 */
[----:B------:R-:W-:Y:S01]  /*20160*/  LEA.HI.X.SX32 R41, R3, R81, 0x1, P5 ;  /* 0x0000005103297211 */ /* 0x000fe200028f0eff */
[----:B------:R-:W-:Y:S02]  /*20170*/  IMAD R3, R52, 0x1b1, RZ ;  /* 0x000001b134037824 */ /* 0x000fe400078e02ff */
[----:B------:R3:W-:Y:S04]  /*20180*/  STL.64 [R1+0x6c8], R44 ;  /* 0x0006c82c01007387 */ /* 0x0007e80000100a00 */
[----:B------:R1:W-:Y:S04]  /*20190*/  STL.64 [R1+0x688], R40 ;  /* 0x0006882801007387 */ /* 0x0003e80000100a00 */
[----:B------:R1:W2:Y:S01]  /*201a0*/  @P2 LDG.E.U8 R66, desc[UR8][R40.64] ;  /* 0x0000000828422981 */ /* 0x0002a2000c1e1100 */
[----:B---3--:R-:W-:-:S02]  /*201b0*/  IADD3 R44, P5, PT, R3, R80, RZ ;  /* 0x00000050032c7210 */ /* 0x008fc40007fbe0ff */
[CC--:B-1----:R-:W-:Y:S02]  /*201c0*/  IADD3 R40, P4, PT, R2.reuse, R80.reuse, RZ ;  /* 0x0000005002287210 */ /* 0x0c2fe40007f9e0ff */
[-C--:B------:R-:W-:Y:S02]  /*201d0*/  LEA.HI.X.SX32 R45, R3, R81.reuse, 0x1, P5 ;  /* 0x00000051032d7211 */ /* 0x080fe400028f0eff */
[-C--:B------:R-:W-:Y:S01]  /*201e0*/  LEA.HI.X.SX32 R41, R2, R81.reuse, 0x1, P4 ;  /* 0x0000005102297211 */ /* 0x080fe200020f0eff */
[----:B------:R-:W-:Y:S02]  /*201f0*/  IMAD R2, R73, 0x1d2, RZ ;  /* 0x000001d249027824 */ /* 0x000fe400078e02ff */
[----:B------:R-:W3:Y:S04]  /*20200*/  @P2 LDG.E.U8 R89, desc[UR8][R44.64] ;  /* 0x000000082c592981 */ /* 0x000ee8000c1e1100 */
[----:B------:R1:W-:Y:S04]  /*20210*/  STL.64 [R1+0x648], R40 ;  /* 0x0006482801007387 */ /* 0x0003e80000100a00 */
[----:B------:R1:W2:Y:S04]  /*20220*/  @P2 LDG.E.U8 R70, desc[UR8][R40.64] ;  /* 0x0000000828462981 */ /* 0x0002a8000c1e1100 */
[----:B------:R1:W-:Y:S01]  /*20230*/  STL.64 [R1+0x710], R44 ;  /* 0x0007102c01007387 */ /* 0x0003e20000100a00 */
[----:B0-----:R-:W-:Y:S01]  /*20240*/  IMAD R3, R76, 0x1da, RZ ;  /* 0x000001da4c037824 */ /* 0x001fe200078e02ff */
[C---:B-1----:R-:W-:Y:S01]  /*20250*/  IADD3 R40, P4, PT, R2.reuse, R80, RZ ;  /* 0x0000005002287210 */ /* 0x042fe20007f9e0ff */
[----:B------:R-:W0:Y:S03]  /*20260*/  LDC R44, c[0x0][0x3d8] ;  /* 0x0000f600ff2c7b82 */ /* 0x000e260000000800 */
[----:B------:R-:W-:Y:S01]  /*20270*/  LEA.HI.X.SX32 R41, R2, R81, 0x1, P4 ;  /* 0x0000005102297211 */ /* 0x000fe200020f0eff */
[----:B------:R-:W-:-:S04]  /*20280*/  IMAD R2, R79, 0x1e2, RZ ;  /* 0x000001e24f027824 */ /* 0x000fc800078e02ff */
[----:B------:R-:W1:Y:S01]  /*20290*/  LDC R45, c[0x0][0x3d8] ;  /* 0x0000f600ff2d7b82 */ /* 0x000e620000000800 */
[----:B------:R0:W-:Y:S01]  /*202a0*/  STL.64 [R1+0x608], R40 ;  /* 0x0006082801007387 */ /* 0x0001e20000100a00 */
[----:B------:R-:W-:-:S03]  /*202b0*/  IADD3 R46, P4, PT, R3, R80, RZ ;  /* 0x00000050032e7210 */ /* 0x000fc60007f9e0ff */
[----:B------:R0:W2:Y:S01]  /*202c0*/  @P2 LDG.E.U8 R86, desc[UR8][R40.64] ;  /* 0x0000000828562981 */ /* 0x0000a2000c1e1100 */
[-C--:B------:R-:W-:Y:S02]  /*202d0*/  LEA.HI.X.SX32 R47, R3, R81.reuse, 0x1, P4 ;  /* 0x00000051032f7211 */ /* 0x080fe400020f0eff */
[----:B------:R-:W-:Y:S02]  /*202e0*/  PRMT R92, RZ, 0x7610, R92 ;  /* 0x00007610ff5c7816 */ /* 0x000fe4000000005c */
[----:B------:R-:W-:Y:S02]  /*202f0*/  PRMT R79, RZ, 0x7610, R79 ;  /* 0x00007610ff4f7816 */ /* 0x000fe4000000004f */
[-C--:B0-----:R-:W-:Y:S01]  /*20300*/  IADD3 R40, P5, PT, R2, R80.reuse, RZ ;  /* 0x0000005002287210 */ /* 0x081fe20007fbe0ff */
[----:B------:R-:W-:Y:S01]  /*20310*/  IMAD R3, R48, 0x1ea, RZ ;  /* 0x000001ea30037824 */ /* 0x000fe200078e02ff */
[----:B------:R0:W-:Y:S02]  /*20320*/  STL.64 [R1+0x5c8], R46 ;  /* 0x0005c82e01007387 */ /* 0x0001e40000100a00 */
[----:B------:R-:W-:Y:S01]  /*20330*/  LEA.HI.X.SX32 R41, R2, R81, 0x1, P5 ;  /* 0x0000005102297211 */ /* 0x000fe200028f0eff */
[----:B------:R-:W-:Y:S01]  /*20340*/  IMAD R2, R43, 0x1f2, RZ ;  /* 0x000001f22b027824 */ /* 0x000fe200078e02ff */
[----:B------:R0:W2:Y:S01]  /*20350*/  @P2 LDG.E.U8 R92, desc[UR8][R46.64] ;  /* 0x000000082e5c2981 */ /* 0x0000a2000c1e1100 */
[----:B------:R-:W1:Y:S03]  /*20360*/  LDC R43, c[0x0][0x3d8] ;  /* 0x0000f600ff2b7b82 */ /* 0x000e660000000800 */
[----:B------:R0:W-:Y:S04]  /*20370*/  STL.64 [R1+0x588], R40 ;  /* 0x0005882801007387 */ /* 0x0001e80000100a00 */
[----:B------:R0:W2:Y:S02]  /*20380*/  @P2 LDG.E.U8 R79, desc[UR8][R40.64] ;  /* 0x00000008284f2981 */ /* 0x0000a4000c1e1100 */
[----:B0-----:R-:W-:Y:S01]  /*20390*/  IADD3 R46, P4, PT, R3, R80, RZ ;  /* 0x00000050032e7210 */ /* 0x001fe20007f9e0ff */
[----:B------:R-:W-:Y:S01]  /*203a0*/  IMAD R48, R44, 0x3, RZ ;  /* 0x000000032c307824 */ /* 0x000fe200078e02ff */
[----:B------:R-:W-:-:S02]  /*203b0*/  PRMT R76, RZ, 0x7610, R76 ;  /* 0x00007610ff4c7816 */ /* 0x000fc4000000004c */
[----:B------:R-:W-:Y:S02]  /*203c0*/  LEA.HI.X.SX32 R47, R3, R81, 0x1, P4 ;  /* 0x00000051032f7211 */ /* 0x000fe400020f0eff */
[----:B------:R-:W-:-:S03]  /*203d0*/  IADD3 R40, P5, PT, R2, R80, RZ ;  /* 0x0000005002287210 */ /* 0x000fc60007fbe0ff */
[----:B------:R0:W2:Y:S01]  /*203e0*/  @P2 LDG.E.U8 R76, desc[UR8][R46.64] ;  /* 0x000000082e4c2981 */ /* 0x0000a2000c1e1100 */
[-C--:B------:R-:W-:Y:S01]  /*203f0*/  LEA.HI.X.SX32 R41, R2, R81.reuse, 0x1, P5 ;  /* 0x0000005102297211 */ /* 0x080fe200028f0eff */
[----:B-1----:R-:W-:Y:S02]  /*20400*/  IMAD R2, R45, 0x1fa, RZ ;  /* 0x000001fa2d027824 */ /* 0x002fe400078e02ff */
[----:B------:R0:W-:Y:S01]  /*20410*/  STL.64 [R1+0x548], R46 ;  /* 0x0005482e01007387 */ /* 0x0001e20000100a00 */
[CC--:B------:R-:W-:Y:S02]  /*20420*/  IADD3 R44, P5, PT, R48.reuse, R80.reuse, RZ ;  /* 0x00000050302c7210 */ /* 0x0c0fe40007fbe0ff */
[----:B------:R-:W-:Y:S02]  /*20430*/  PRMT R3, RZ, 0x7610, R3 ;  /* 0x00007610ff037816 */ /* 0x000fe40000000003 */
[----:B------:R-:W-:Y:S01]  /*20440*/  LEA.HI.X.SX32 R45, R48, R81, 0x1, P5 ;  /* 0x00000051302d7211 */ /* 0x000fe200028f0eff */
[----:B------:R-:W-:Y:S01]  /*20450*/  IMAD.MOV.U32 R48, RZ, RZ, R50 ;  /* 0x000000ffff307224 */ /* 0x000fe200078e0032 */
[----:B0-----:R-:W-:Y:S01]  /*20460*/  IADD3 R46, P4, PT, R2, R80, RZ ;  /* 0x00000050022e7210 */ /* 0x001fe20007f9e0ff */
[----:B------:R-:W-:-:S03]  /*20470*/  IMAD.MOV.U32 R50, RZ, RZ, R55 ;  /* 0x000000ffff327224 */ /* 0x000fc600078e0037 */
[----:B------:R-:W-:Y:S01]  /*20480*/  LEA.HI.X.SX32 R47, R2, R81, 0x1, P4 ;  /* 0x00000051022f7211 */ /* 0x000fe200020f0eff */
[----:B------:R-:W-:Y:S02]  /*20490*/  IMAD R2, R49, 0xb, RZ ;  /* 0x0000000b31027824 */ /* 0x000fe400078e02ff */
[----:B------:R-:W-:Y:S01]  /*204a0*/  IMAD.MOV.U32 R55, RZ, RZ, R57 ;  /* 0x000000ffff377224 */ /* 0x000fe200078e0039 */
[----:B------:R-:W-:Y:S01]  /*204b0*/  STL.64 [R1+0x508], R40 ;  /* 0x0005082801007387 */ /* 0x000fe20000100a00 */
[----:B------:R-:W-:Y:S02]  /*204c0*/  IMAD.MOV.U32 R57, RZ, RZ, R59 ;  /* 0x000000ffff397224 */ /* 0x000fe400078e003b */
[----:B------:R-:W-:Y:S01]  /*204d0*/  IMAD.MOV.U32 R59, RZ, RZ, R61 ;  /* 0x000000ffff3b7224 */ /* 0x000fe200078e003d */
[----:B------:R0:W-:Y:S01]  /*204e0*/  STL.64 [R1+0x4c8], R46 ;  /* 0x0004c82e01007387 */ /* 0x0001e20000100a00 */
[----:B------:R-:W-:Y:S02]  /*204f0*/  IMAD.MOV.U32 R61, RZ, RZ, R74 ;  /* 0x000000ffff3d7224 */ /* 0x000fe400078e004a */
[----:B------:R-:W-:Y:S01]  /*20500*/  IMAD.MOV.U32 R51, RZ, RZ, R53 ;  /* 0x000000ffff337224 */ /* 0x000fe200078e0035 */
[----:B------:R0:W2:Y:S01]  /*20510*/  @P2 LDG.E.U8 R3, desc[UR8][R46.64] ;  /* 0x000000082e032981 */ /* 0x0000a2000c1e1100 */
[----:B------:R-:W-:-:S02]  /*20520*/  IMAD.MOV.U32 R74, RZ, RZ, R82 ;  /* 0x000000ffff4a7224 */ /* 0x000fc400078e0052 */
[----:B------:R-:W-:Y:S02]  /*20530*/  IMAD R49, R43, 0x13, RZ ;  /* 0x000000132b317824 */ /* 0x000fe400078e02ff */
[----:B------:R-:W-:Y:S01]  /*20540*/  IMAD.MOV.U32 R53, RZ, RZ, R54 ;  /* 0x000000ffff357224 */ /* 0x000fe200078e0036 */
[----:B------:R-:W-:Y:S01]  /*20550*/  PRMT R0, RZ, 0x7610, R0 ;  /* 0x00007610ff007816 */ /* 0x000fe20000000000 */
[----:B------:R-:W-:Y:S01]  /*20560*/  IMAD.MOV.U32 R82, RZ, RZ, R60 ;  /* 0x000000ffff527224 */ /* 0x000fe200078e003c */
[----:B------:R-:W-:Y:S01]  /*20570*/  STL.64 [R1+0x1480], R44 ;  /* 0x0014802c01007387 */ /* 0x000fe20000100a00 */
[CC--:B0-----:R-:W-:Y:S01]  /*20580*/  IADD3 R46, P4, PT, R2.reuse, R80.reuse, RZ ;  /* 0x00000050022e7210 */ /* 0x0c1fe20007f9e0ff */
[----:B------:R-:W-:Y:S01]  /*20590*/  IMAD.MOV.U32 R54, RZ, RZ, R56 ;  /* 0x000000ffff367224 */ /* 0x000fe200078e0038 */
[----:B------:R-:W-:Y:S01]  /*205a0*/  PRMT R73, RZ, 0x7610, R73 ;  /* 0x00007610ff497816 */ /* 0x000fe20000000049 */
[----:B------:R-:W-:Y:S01]  /*205b0*/  IMAD.MOV.U32 R60, RZ, RZ, R63 ;  /* 0x000000ffff3c7224 */ /* 0x000fe200078e003f */
[-C--:B------:R-:W-:Y:S01]  /*205c0*/  LEA.HI.X.SX32 R47, R2, R81.reuse, 0x1, P4 ;  /* 0x00000051022f7211 */ /* 0x080fe200020f0eff */
[----:B------:R-:W-:Y:S01]  /*205d0*/  IMAD.MOV.U32 R56, RZ, RZ, R58 ;  /* 0x000000ffff387224 */ /* 0x000fe200078e003a */
[----:B------:R-:W-:Y:S01]  /*205e0*/  PRMT R68, RZ, 0x7610, R68 ;  /* 0x00007610ff447816 */ /* 0x000fe20000000044 */
[----:B------:R-:W-:Y:S01]  /*205f0*/  IMAD.MOV.U32 R63, RZ, RZ, R64 ;  /* 0x000000ffff3f7224 */ /* 0x000fe200078e0040 */
[----:B------:R0:W2:Y:S01]  /*20600*/  @P2 LDG.E.U8 R73, desc[UR8][R40.64] ;  /* 0x0000000828492981 */ /* 0x0000a2000c1e1100 */
[----:B------:R-:W-:Y:S01]  /*20610*/  IMAD.MOV.U32 R58, RZ, RZ, R69 ;  /* 0x000000ffff3a7224 */ /* 0x000fe200078e0045 */
[----:B------:R-:W-:Y:S01]  /*20620*/  PRMT R87, RZ, 0x7610, R87 ;  /* 0x00007610ff577816 */ /* 0x000fe20000000057 */
[----:B------:R-:W-:Y:S01]  /*20630*/  IMAD.MOV.U32 R64, RZ, RZ, R90 ;  /* 0x000000ffff407224 */ /* 0x000fe200078e005a */
[CC--:B------:R-:W-:Y:S01]  /*20640*/  IADD3 R90, P4, PT, R49.reuse, R80.reuse, RZ ;  /* 0x00000050315a7210 */ /* 0x0c0fe20007f9e0ff */
[----:B------:R-:W-:Y:S01]  /*20650*/  IMAD.MOV.U32 R69, RZ, RZ, R77 ;  /* 0x000000ffff457224 */ /* 0x000fe200078e004d */
[----:B------:R-:W-:Y:S01]  /*20660*/  STL.64 [R1+0x1440], R46 ;  /* 0x0014402e01007387 */ /* 0x000fe20000100a00 */
[----:B------:R-:W-:Y:S01]  /*20670*/  IMAD.MOV.U32 R77, RZ, RZ, R93 ;  /* 0x000000ffff4d7224 */ /* 0x000fe200078e005d */
[----:B------:R-:W1:Y:S01]  /*20680*/  LDC R43, c[0x0][0x3d8] ;  /* 0x0000f600ff2b7b82 */ /* 0x000e620000000800 */
[----:B------:R-:W-:Y:S01]  /*20690*/  IMAD.MOV.U32 R93, RZ, RZ, R65 ;  /* 0x000000ffff5d7224 */ /* 0x000fe200078e0041 */
[----:B------:R0:W2:Y:S01]  /*206a0*/  @P2 LDG.E.U8 R68, desc[UR8][R46.64] ;  /* 0x000000082e442981 */ /* 0x0000a2000c1e1100 */
[----:B------:R-:W-:Y:S01]  /*206b0*/  IMAD.MOV.U32 R65, RZ, RZ, R91 ;  /* 0x000000ffff417224 */ /* 0x000fe200078e005b */
[----:B------:R-:W-:Y:S01]  /*206c0*/  LEA.HI.X.SX32 R91, R49, R81, 0x1, P4 ;  /* 0x00000051315b7211 */ /* 0x000fe200020f0eff */
[----:B------:R-:W-:Y:S01]  /*206d0*/  IMAD R2, R52, 0x1b2, RZ ;  /* 0x000001b234027824 */ /* 0x000fe200078e02ff */
[----:B------:R0:W2:Y:S02]  /*206e0*/  @P2 LDG.E.U8 R87, desc[UR8][R44.64] ;  /* 0x000000082c572981 */ /* 0x0000a4000c1e1100 */
[----:B0-----:R-:W0:Y:S02]  /*206f0*/  LDC R41, c[0x0][0x3d8] ;  /* 0x0000f600ff297b82 */ /* 0x001e240000000800 */
[----:B------:R1:W-:Y:S04]  /*20700*/  STL.64 [R1+0x1400], R90 ;  /* 0x0014005a01007387 */ /* 0x0003e80000100a00 */
[----:B------:R-:W2:Y:S02]  /*20710*/  @P2 LDG.E.U8 R0, desc[UR8][R90.64] ;  /* 0x000000085a002981 */ /* 0x000ea4000c1e1100 */
[----:B------:R-:W0:Y:S02]  /*20720*/  LDC R40, c[0x0][0x3d8] ;  /* 0x0000f600ff287b82 */ /* 0x000e240000000800 */
[----:B-1----:R-:W2:Y:S01]  /*20730*/  LDL.LU.64 R90, [R1+0x2db0] ;  /* 0x002db000015a7983 */ /* 0x002ea20000300a00 */
[----:B------:R-:W-:-:S05]  /*20740*/  IADD3 R46, P5, PT, R2, R80, RZ ;  /* 0x00000050022e7210 */ /* 0x000fca0007fbe0ff */
[----:B------:R-:W1:Y:S01]  /*20750*/  LDC R44, c[0x0][0x3d8] ;  /* 0x0000f600ff2c7b82 */ /* 0x000e620000000800 */
[----:B------:R-:W-:Y:S01]  /*20760*/  LEA.HI.X.SX32 R47, R2, R81, 0x1, P5 ;  /* 0x00000051022f7211 */ /* 0x000fe200028f0eff */
[----:B0-----:R-:W-:-:S06]  /*20770*/  IMAD R49, R41, 0x1b, RZ ;  /* 0x0000001b29317824 */ /* 0x001fcc00078e02ff */
[----:B------:R-:W0:Y:S01]  /*20780*/  LDC R45, c[0x0][0x3d8] ;  /* 0x0000f600ff2d7b82 */ /* 0x000e220000000800 */
[----:B------:R-:W-:Y:S01]  /*20790*/  IMAD R2, R40, 0x23, RZ ;  /* 0x0000002328027824 */ /* 0x000fe200078e02ff */
[----:B------:R-:W-:-:S04]  /*207a0*/  IADD3 R40, P4, PT, R49, R80, RZ ;  /* 0x0000005031287210 */ /* 0x000fc80007f9e0ff */
[----:B------:R-:W-:Y:S01]  /*207b0*/  LEA.HI.X.SX32 R41, R49, R81, 0x1, P4 ;  /* 0x0000005131297211 */ /* 0x000fe200020f0eff */
[----:B------:R-:W-:Y:S02]  /*207c0*/  IMAD.MOV.U32 R49, RZ, RZ, R48 ;  /* 0x000000ffff317224 */ /* 0x000fe400078e0030 */
[----:B------:R-:W-:Y:S02]  /*207d0*/  IMAD.MOV.U32 R48, RZ, RZ, R51 ;  /* 0x000000ffff307224 */ /* 0x000fe400078e0033 */
[----:B------:R-:W-:Y:S02]  /*207e0*/  IMAD.MOV.U32 R51, RZ, RZ, R50 ;  /* 0x000000ffff337224 */ /* 0x000fe400078e0032 */
[----:B------:R-:W-:Y:S02]  /*207f0*/  IMAD.MOV.U32 R50, RZ, RZ, R53 ;  /* 0x000000ffff327224 */ /* 0x000fe400078e0035 */
[----:B------:R-:W-:Y:S02]  /*20800*/  IMAD.MOV.U32 R53, RZ, RZ, R55 ;  /* 0x000000ffff357224 */ /* 0x000fe400078e0037 */
[----:B------:R-:W-:-:S02]  /*20810*/  IMAD.MOV.U32 R55, RZ, RZ, R54 ;  /* 0x000000ffff377224 */ /* 0x000fc400078e0036 */
        /* <DEDUP_REMOVED lines=11> */
[----:B------:R-:W4:Y:S01]  /*208d0*/  S2R R71, SR_TID.X ;  /* 0x0000000000477919 */ /* 0x000f220000002100 */
[----:B------:R-:W-:Y:S01]  /*208e0*/  PRMT R4, RZ, 0x7610, R4 ;  /* 0x00007610ff047816 */ /* 0x000fe20000000004 */
[----:B-1----:R-:W-:Y:S01]  /*208f0*/  IMAD R44, R44, 0x2b, RZ ;  /* 0x0000002b2c2c7824 */ /* 0x002fe200078e02ff */
[----:B------:R1:W-:Y:S04]  /*20900*/  STL.64 [R1+0x708], R46 ;  /* 0x0007082e01007387 */ /* 0x0003e80000100a00 */
[----:B------:R1:W3:Y:S01]  /*20910*/  @P2 LDG.E.U8 R4, desc[UR8][R46.64] ;  /* 0x000000082e042981 */ /* 0x0002e2000c1e1100 */
[----:B------:R-:W-:Y:S01]  /*20920*/  PRMT R85, RZ, 0x7610, R85 ;  /* 0x00007610ff557816 */ /* 0x000fe20000000055 */
[----:B------:R-:W-:-:S02]  /*20930*/  IMAD R43, R43, 0x3b, RZ ;  /* 0x0000003b2b2b7824 */ /* 0x000fc400078e02ff */
[----:B------:R-:W-:Y:S01]  /*20940*/  STL.64 [R1+0x13c0], R40 ;  /* 0x0013c02801007387 */ /* 0x000fe20000100a00 */
[----:B-1----:R-:W-:-:S04]  /*20950*/  IADD3 R46, P5, PT, R2, R80, RZ ;  /* 0x00000050022e7210 */ /* 0x002fc80007fbe0ff */
[----:B------:R-:W-:Y:S01]  /*20960*/  LEA.HI.X.SX32 R47, R2, R81, 0x1, P5 ;  /* 0x00000051022f7211 */ /* 0x000fe200028f0eff */
[----:B0-----:R-:W-:Y:S01]  /*20970*/  IMAD R2, R45, 0x33, RZ ;  /* 0x000000332d027824 */ /* 0x001fe200078e02ff */
[----:B------:R-:W-:-:S03]  /*20980*/  PRMT R84, RZ, 0x7610, R84 ;  /* 0x00007610ff547816 */ /* 0x000fc60000000054 */
[----:B------:R0:W-:Y:S04]  /*20990*/  STL.64 [R1+0x1380], R46 ;  /* 0x0013802e01007387 */ /* 0x0001e80000100a00 */
[----:B------:R0:W3:Y:S01]  /*209a0*/  @P2 LDG.E.U8 R85, desc[UR8][R46.64] ;  /* 0x000000082e552981 */ /* 0x0000e2000c1e1100 */
[----:B------:R-:W-:Y:S02]  /*209b0*/  PRMT R88, RZ, 0x7610, R88 ;  /* 0x00007610ff587816 */ /* 0x000fe40000000058 */
[----:B0-----:R-:W-:-:S04]  /*209c0*/  IADD3 R46, P5, PT, R2, R80, RZ ;  /* 0x00000050022e7210 */ /* 0x001fc80007fbe0ff */
[----:B------:R-:W-:Y:S02]  /*209d0*/  LEA.HI.X.SX32 R47, R2, R81, 0x1, P5 ;  /* 0x00000051022f7211 */ /* 0x000fe400028f0eff */
[----:B----4-:R-:W-:-:S05]  /*209e0*/  LOP3.LUT R2, R71, 0x7f, RZ, 0xc0, !PT ;  /* 0x0000007f47027812 */ /* 0x010fca00078ec0ff */
[----:B------:R-:W-:Y:S04]  /*209f0*/  STS.U8 [R2+UR4+0x4000], R62 ;  /* 0x0040003e02007988 */ /* 0x000fe80008000004 */
[----:B------:R-:W-:Y:S04]  /*20a00*/  STS.U8 [R2+UR4+0x4400], R65 ;  /* 0x0044004102007988 */ /* 0x000fe80008000004 */
[----:B------:R-:W-:Y:S04]  /*20a10*/  STS.U8 [R2+UR4+0x4800], R64 ;  /* 0x0048004002007988 */ /* 0x000fe80008000004 */
[----:B------:R-:W-:Y:S01]  /*20a20*/  STS.U8 [R2+UR4+0x4c00], R67 ;  /* 0x004c004302007988 */ /* 0x000fe20008000004 */
[----:B--2---:R-:W-:-:S06]  /*20a30*/  PRMT R91, RZ, 0x7610, R91 ;  /* 0x00007610ff5b7816 */ /* 0x004fcc000000005b */
[----:B------:R0:W2:Y:S02]  /*20a40*/  @P2 LDG.E.U8 R91, desc[UR8][R40.64] ;  /* 0x00000008285b2981 */ /* 0x0000a4000c1e1100 */
[----:B0-----:R-:W-:-:S04]  /*20a50*/  IADD3 R40, P4, PT, R44, R80, RZ ;  /* 0x000000502c287210 */ /* 0x001fc80007f9e0ff */
[----:B------:R-:W-:Y:S02]  /*20a60*/  LEA.HI.X.SX32 R41, R44, R81, 0x1, P4 ;  /* 0x000000512c297211 */ /* 0x000fe400020f0eff */
[----:B------:R-:W-:-:S03]  /*20a70*/  IADD3 R44, P4, PT, R43, R80, RZ ;  /* 0x000000502b2c7210 */ /* 0x000fc60007f9e0ff */
[----:B------:R-:W4:Y:S01]  /*20a80*/  @P2 LDG.E.U8 R84, desc[UR8][R40.64] ;  /* 0x0000000828542981 */ /* 0x000f22000c1e1100 */
[----:B------:R-:W-:-:S03]  /*20a90*/  LEA.HI.X.SX32 R45, R43, R81, 0x1, P4 ;  /* 0x000000512b2d7211 */ /* 0x000fc600020f0eff */
[----:B------:R0:W-:Y:S04]  /*20aa0*/  STL.64 [R1+0x1340], R40 ;  /* 0x0013402801007387 */ /* 0x0001e80000100a00 */
[----:B------:R-:W2:Y:S04]  /*20ab0*/  @P2 LDG.E.U8 R88, desc[UR8][R44.64] ;  /* 0x000000082c582981 */ /* 0x000ea8000c1e1100 */
[----:B0-----:R-:W2:Y:S04]  /*20ac0*/  LDL.LU.64 R40, [R1+0x2da8] ;  /* 0x002da80001287983 */ /* 0x001ea80000300a00 */
[----:B------:R-:W-:Y:S04]  /*20ad0*/  STL.64 [R1+0x1300], R46 ;  /* 0x0013002e01007387 */ /* 0x000fe80000100a00 */
[----:B------:R0:W-:Y:S04]  /*20ae0*/  STL.64 [R1+0x12c0], R44 ;  /* 0x0012c02c01007387 */ /* 0x0001e80000100a00 */
[----:B0-----:R-:W2:Y:S04]  /*20af0*/  LDL.LU R45, [R1+0x1b0] ;  /* 0x0001b000012d7983 */ /* 0x001ea80000300800 */
[----:B------:R-:W2:Y:S04]  /*20b00*/  LDL.LU R62, [R1+0x1a4] ;  /* 0x0001a400013e7983 */ /* 0x000ea80000300800 */
[----:B------:R-:W3:Y:S04]  /*20b10*/  LDL.LU R65, [R1+0x198] ;  /* 0x0001980001417983 */ /* 0x000ee80000300800 */
[----:B------:R-:W4:Y:S04]  /*20b20*/  LDL.LU R64, [R1+0x18c] ;  /* 0x00018c0001407983 */ /* 0x000f280000300800 */
[----:B------:R-:W4:Y:S01]  /*20b30*/  LDL.LU R67, [R1+0x180] ;  /* 0x0001800001437983 */ /* 0x000f220000300800 */
[----:B------:R-:W-:-:S03]  /*20b40*/  PRMT R90, RZ, 0x7610, R90 ;  /* 0x00007610ff5a7816 */ /* 0x000fc6000000005a */
[----:B------:R-:W4:Y:S04]  /*20b50*/  LDL.LU R44, [R1+0x174] ;  /* 0x00017400012c7983 */ /* 0x000f280000300800 */
[----:B------:R-:W4:Y:S04]  /*20b60*/  @P2 LDG.E.U8 R90, desc[UR8][R46.64] ;  /* 0x000000082e5a2981 */ /* 0x000f28000c1e1100 */
[----:B------:R0:W-:Y:S04]  /*20b70*/  STS.U8 [R2+UR4], R49 ;  /* 0x0000003102007988 */ /* 0x0001e80008000004 */
[----:B------:R1:W-:Y:S04]  /*20b80*/  STS.U8 [R2+UR4+0x400], R48 ;  /* 0x0004003002007988 */ /* 0x0003e80008000004 */
[----:B------:R-:W4:Y:S04]  /*20b90*/  LDL.LU R47, [R1+0x168] ;  /* 0x00016800012f7983 */ /* 0x000f280000300800 */
[----:B------:R-:W4:Y:S04]  /*20ba0*/  LDL.LU R46, [R1+0x15c] ;  /* 0x00015c00012e7983 */ /* 0x000f280000300800 */
[----:B0-----:R-:W4:Y:S04]  /*20bb0*/  LDL.LU R49, [R1+0x150] ;  /* 0x0001500001317983 */ /* 0x001f280000300800 */
[----:B-1----:R-:W4:Y:S04]  /*20bc0*/  LDL.LU R48, [R1+0x144] ;  /* 0x0001440001307983 */ /* 0x002f280000300800 */
[----:B------:R0:W-:Y:S04]  /*20bd0*/  STS.U8 [R2+UR4+0x800], R51 ;  /* 0x0008003302007988 */ /* 0x0001e80008000004 */
[----:B------:R1:W-:Y:S04]  /*20be0*/  STS.U8 [R2+UR4+0xc00], R50 ;  /* 0x000c003202007988 */ /* 0x0003e80008000004 */
[----:B------:R1:W-:Y:S04]  /*20bf0*/  STS.U8 [R2+UR4+0x1000], R53 ;  /* 0x0010003502007988 */ /* 0x0003e80008000004 */
[----:B0-----:R-:W4:Y:S04]  /*20c00*/  LDL.LU R51, [R1+0x138] ;  /* 0x0001380001337983 */ /* 0x001f280000300800 */
[----:B-1----:R-:W4:Y:S04]  /*20c10*/  LDL.LU R50, [R1+0x12c] ;  /* 0x00012c0001327983 */ /* 0x002f280000300800 */
        /* <DEDUP_REMOVED lines=28> */
[----:B-1----:R-:W4:Y:S04]  /*20de0*/  LDL.LU R63, [R1+0x78] ;  /* 0x00007800013f7983 */ /* 0x002f280000300800 */
[----:B--2---:R0:W-:Y:S04]  /*20df0*/  STS.U8 [R2+UR4+0x6000], R62 ;  /* 0x0060003e02007988 */ /* 0x0041e80008000004 */
[----:B---3--:R1:W-:Y:S04]  /*20e00*/  STS.U8 [R2+UR4+0x6400], R65 ;  /* 0x0064004102007988 */ /* 0x0083e80008000004 */
[----:B----4-:R2:W-:Y:S04]  /*20e10*/  STS.U8 [R2+UR4+0x6800], R64 ;  /* 0x0068004002007988 */ /* 0x0105e80008000004 */
[----:B0-----:R-:W3:Y:S04]  /*20e20*/  LDL.LU R62, [R1+0x6c] ;  /* 0x00006c00013e7983 */ /* 0x001ee80000300800 */
[----:B-1----:R-:W4:Y:S04]  /*20e30*/  LDL.LU R65, [R1+0x60] ;  /* 0x0000600001417983 */ /* 0x002f280000300800 */
[----:B------:R0:W-:Y:S04]  /*20e40*/  STS.U8 [R2+UR4+0x6c00], R67 ;  /* 0x006c004302007988 */ /* 0x0001e80008000004 */
[----:B--2---:R-:W2:Y:S04]  /*20e50*/  LDL.LU R64, [R1+0x54] ;  /* 0x0000540001407983 */ /* 0x004ea80000300800 */
[----:B0-----:R-:W2:Y:S04]  /*20e60*/  LDL.LU R67, [R1+0x48] ;  /* 0x0000480001437983 */ /* 0x001ea80000300800 */
[----:B------:R0:W-:Y:S04]  /*20e70*/  STS.U8 [R2+UR4+0x7000], R44 ;  /* 0x0070002c02007988 */ /* 0x0001e80008000004 */
[----:B------:R1:W-:Y:S04]  /*20e80*/  STS.U8 [R2+UR4+0x8000], R48 ;  /* 0x0080003002007988 */ /* 0x0003e80008000004 */
[----:B0-----:R-:W2:Y:S04]  /*20e90*/  LDL.LU R44, [R1+0x30] ;  /* 0x00003000012c7983 */ /* 0x001ea80000300800 */
[----:B-1----:R-:W2:Y:S04]  /*20ea0*/  LDL.LU R48, [R1+0x24] ;  /* 0x0000240001307983 */ /* 0x002ea80000300800 */
[----:B------:R0:W-:Y:S04]  /*20eb0*/  STS.U8 [R2+UR4+0x7400], R47 ;  /* 0x0074002f02007988 */ /* 0x0001e80008000004 */
[----:B------:R1:W-:Y:S04]  /*20ec0*/  STS.U8 [R2+UR4+0x7800], R46 ;  /* 0x0078002e02007988 */ /* 0x0003e80008000004 */
[----:B------:R1:W-:Y:S04]  /*20ed0*/  STS.U8 [R2+UR4+0x7c00], R49 ;  /* 0x007c003102007988 */ /* 0x0003e80008000004 */
[----:B0-----:R-:W2:Y:S04]  /*20ee0*/  LDL.LU R47, [R1+0x18] ;  /* 0x00001800012f7983 */ /* 0x001ea80000300800 */
[----:B-1----:R-:W2:Y:S04]  /*20ef0*/  LDL.LU R46, [R1+0xc] ;  /* 0x00000c00012e7983 */ /* 0x002ea80000300800 */
[----:B------:R-:W2:Y:S04]  /*20f00*/  LDL.LU R49, [R1] ;  /* 0x0000000001317983 */ /* 0x000ea80000300800 */
        /* <DEDUP_REMOVED lines=34> */
[----:B---3--:R0:W-:Y:S04]  /*21130*/  STS.U8 [R2+UR4+0xc800], R62 ;  /* 0x00c8003e02007988 */ /* 0x0081e80008000004 */
[----:B----4-:R1:W-:Y:S04]  /*21140*/  STS.U8 [R2+UR4+0xcc00], R65 ;  /* 0x00cc004102007988 */ /* 0x0103e80008000004 */
[----:B0-----:R-:W3:Y:S04]  /*21150*/  LDL.LU R62, [R1+0x1f4] ;  /* 0x0001f400013e7983 */ /* 0x001ee80000300800 */
[----:B--2---:R0:W-:Y:S04]  /*21160*/  STS.U8 [R2+UR4+0xd000], R64 ;  /* 0x00d0004002007988 */ /* 0x0041e80008000004 */
[----:B-1----:R-:W2:Y:S04]  /*21170*/  LDL.LU R65, [R1+0x1e8] ;  /* 0x0001e80001417983 */ /* 0x002ea80000300800 */
[----:B------:R1:W-:Y:S04]  /*21180*/  STS.U8 [R2+UR4+0xd400], R67 ;  /* 0x00d4004302007988 */ /* 0x0003e80008000004 */
[----:B0-----:R-:W4:Y:S04]  /*21190*/  LDL.LU R64, [R1+0x1dc] ;  /* 0x0001dc0001407983 */ /* 0x001f280000300800 */
[----:B-1----:R-:W4:Y:S04]  /*211a0*/  LDL.LU R67, [R1+0x1d0] ;  /* 0x0001d00001437983 */ /* 0x002f280000300800 */
[----:B------:R-:W-:Y:S04]  /*211b0*/  STS.U8 [R2+UR4+0xd800], R42 ;  /* 0x00d8002a02007988 */ /* 0x000fe80008000004 */
[----:B------:R-:W4:Y:S04]  /*211c0*/  LDL.LU R43, [R1+0x1c4] ;  /* 0x0001c400012b7983 */ /* 0x000f280000300800 */
[----:B------:R0:W-:Y:S04]  /*211d0*/  STS.U8 [R2+UR4+0xe000], R48 ;  /* 0x00e0003002007988 */ /* 0x0001e80008000004 */
[----:B------:R1:W-:Y:S04]  /*211e0*/  STS.U8 [R2+UR4+0x5c00], R45 ;  /* 0x005c002d02007988 */ /* 0x0003e80008000004 */
[----:B------:R-:W-:Y:S01]  /*211f0*/  STS.U8 [R2+UR4+0xf800], R75 ;  /* 0x00f8004b02007988 */ /* 0x000fe20008000004 */
[----:B0-----:R-:W0:Y:S03]  /*21200*/  S2R R48, SR_TID.X ;  /* 0x0000000000307919 */ /* 0x001e260000002100 */
[----:B------:R-:W4:Y:S04]  /*21210*/  LDL.LU R42, [R1+0x1b8] ;  /* 0x0001b800012a7983 */ /* 0x000f280000300800 */
[----:B------:R1:W-:Y:S04]  /*21220*/  STS.U8 [R2+UR4+0xdc00], R44 ;  /* 0x00dc002c02007988 */ /* 0x0003e80008000004 */
[----:B-1----:R-:W4:Y:S04]  /*21230*/  LDL.LU R45, [R1+0x1ac] ;  /* 0x0001ac00012d7983 */ /* 0x002f280000300800 */
[----:B------:R1:W-:Y:S04]  /*21240*/  STS.U8 [R2+UR4+0xe400], R47 ;  /* 0x00e4002f02007988 */ /* 0x0003e80008000004 */
[----:B------:R-:W4:Y:S04]  /*21250*/  LDL.LU R44, [R1+0x1a0] ;  /* 0x0001a000012c7983 */ /* 0x000f280000300800 */
[----:B------:R0:W-:Y:S04]  /*21260*/  STS.U8 [R2+UR4+0xe800], R46 ;  /* 0x00e8002e02007988 */ /* 0x0001e80008000004 */
[----:B-1----:R-:W4:Y:S01]  /*21270*/  LDL.LU R47, [R1+0x194] ;  /* 0x00019400012f7983 */ /* 0x002f220000300800 */
[----:B0-----:R-:W-:-:S03]  /*21280*/  LOP3.LUT R48, R48, 0x7f, RZ, 0xc0, !PT ;  /* 0x0000007f30307812 */ /* 0x001fc600078ec0ff */
[----:B------:R0:W-:Y:S01]  /*21290*/  STS.U8 [R2+UR4+0xec00], R49 ;  /* 0x00ec003102007988 */ /* 0x0001e20008000004 */
[----:B------:R-:W-:-:S03]  /*212a0*/  LOP3.LUT R75, R48, 0x10, RZ, 0x3c, !PT ;  /* 0x00000010304b7812 */ /* 0x000fc600078e3cff */
[----:B------:R-:W4:Y:S04]  /*212b0*/  LDL.LU R46, [R1+0x188] ;  /* 0x00018800012e7983 */ /* 0x000f280000300800 */
[----:B------:R-:W-:Y:S04]  /*212c0*/  STS.U8 [R2+UR4+0xf000], R83 ;  /* 0x00f0005302007988 */ /* 0x000fe80008000004 */
[----:B------:R-:W-:Y:S04]  /*212d0*/  STS.U8 [R2+UR4+0xf400], R78 ;  /* 0x00f4004e02007988 */ /* 0x000fe80008000004 */
[----:B------:R-:W-:Y:S04]  /*212e0*/  STS.U8 [R2+UR4+0xfc00], R72 ;  /* 0x00fc004802007988 */ /* 0x000fe80008000004 */
[----:B0-----:R-:W4:Y:S04]  /*212f0*/  LDL.LU R49, [R1+0x17c] ;  /* 0x00017c0001317983 */ /* 0x001f280000300800 */
        /* <DEDUP_REMOVED lines=35> */
[----:B---3--:R0:W-:Y:S04]  /*21530*/  STS.U8 [R75+UR4+0x4480], R62 ;  /* 0x0044803e4b007988 */ /* 0x0081e80008000004 */
[----:B--2---:R1:W-:Y:S04]  /*21540*/  STS.U8 [R75+UR4+0x4880], R65 ;  /* 0x004880414b007988 */ /* 0x0043e80008000004 */
[----:B0-----:R-:W2:Y:S04]  /*21550*/  LDL.LU R62, [R1+0x98] ;  /* 0x00009800013e7983 */ /* 0x001ea80000300800 */
[----:B----4-:R0:W-:Y:S04]  /*21560*/  STS.U8 [R75+UR4+0x4c80], R64 ;  /* 0x004c80404b007988 */ /* 0x0101e80008000004 */
[----:B-1----:R-:W3:Y:S04]  /*21570*/  LDL.LU R65, [R1+0x8c] ;  /* 0x00008c0001417983 */ /* 0x002ee80000300800 */
[----:B------:R1:W-:Y:S04]  /*21580*/  STS.U8 [R75+UR4+0x5080], R67 ;  /* 0x005080434b007988 */ /* 0x0003e80008000004 */
[----:B0-----:R-:W4:Y:S04]  /*21590*/  LDL.LU R64, [R1+0x80] ;  /* 0x0000800001407983 */ /* 0x001f280000300800 */
[----:B-1----:R-:W4:Y:S04]  /*215a0*/  LDL.LU R67, [R1+0x74] ;  /* 0x0000740001437983 */ /* 0x002f280000300800 */
[----:B------:R-:W4:Y:S04]  /*215b0*/  LDL.LU R72, [R1+0x68] ;  /* 0x0000680001487983 */ /* 0x000f280000300800 */
[----:B------:R-:W4:Y:S04]  /*215c0*/  LDL.LU R2, [R1+0x5c] ;  /* 0x00005c0001027983 */ /* 0x000f280000300800 */
[----:B------:R0:W-:Y:S04]  /*215d0*/  STS.U8 [R75+UR4+0x5480], R43 ;  /* 0x0054802b4b007988 */ /* 0x0001e80008000004 */
[----:B------:R1:W-:Y:S04]  /*215e0*/  STS.U8 [R75+UR4+0x5880], R42 ;  /* 0x0058802a4b007988 */ /* 0x0003e80008000004 */
[----:B0-----:R-:W4:Y:S04]  /*215f0*/  LDL.LU R43, [R1+0x2da4] ;  /* 0x002da400012b7983 */ /* 0x001f280000300800 */
[----:B-1----:R-:W4:Y:S04]  /*21600*/  LDL.LU R42, [R1+0x2da0] ;  /* 0x002da000012a7983 */ /* 0x002f280000300800 */
        /* <DEDUP_REMOVED lines=46> */
[----:B--2---:R0:W-:Y:S04]  /*218f0*/  STS.U8 [R75+UR4+0xb880], R62 ;  /* 0x00b8803e4b007988 */ /* 0x0041e80008000004 */
[----:B---3--:R1:W-:Y:S04]  /*21900*/  STS.U8 [R75+UR4+0xbc80], R65 ;  /* 0x00bc80414b007988 */ /* 0x0083e80008000004 */
[----:B0-----:R-:W2:Y:S04]  /*21910*/  LDL.LU R62, [R1+0x2d40] ;  /* 0x002d4000013e7983 */ /* 0x001ea80000300800 */
[----:B----4-:R0:W-:Y:S04]  /*21920*/  STS.U8 [R75+UR4+0xc080], R64 ;  /* 0x00c080404b007988 */ /* 0x0101e80008000004 */
[----:B-1----:R-:W3:Y:S04]  /*21930*/  LDL.LU R65, [R1+0x2d3c] ;  /* 0x002d3c0001417983 */ /* 0x002ee80000300800 */
[----:B------:R1:W-:Y:S04]  /*21940*/  STS.U8 [R75+UR4+0xc480], R67 ;  /* 0x00c480434b007988 */ /* 0x0003e80008000004 */
[----:B0-----:R-:W4:Y:S04]  /*21950*/  LDL.LU R64, [R1+0x2d38] ;  /* 0x002d380001407983 */ /* 0x001f280000300800 */
[----:B-1----:R-:W2:Y:S04]  /*21960*/  LDL.LU R67, [R1+0x2d34] ;  /* 0x002d340001437983 */ /* 0x002ea80000300800 */
[----:B------:R-:W-:Y:S04]  /*21970*/  STS.U8 [R75+UR4+0xc880], R72 ;  /* 0x00c880484b007988 */ /* 0x000fe80008000004 */
[----:B------:R0:W-:Y:S02]  /*21980*/  STS.U8 [R75+UR4+0xcc80], R2 ;  /* 0x00cc80024b007988 */ /* 0x0001e40008000004 */
[----:B0-----:R-:W0:Y:S02]  /*21990*/  LDC R2, c[0x0][0x3d8] ;  /* 0x0000f600ff027b82 */ /* 0x001e240000000800 */
[----:B0-----:R-:W-:Y:S01]  /*219a0*/  IMAD.SHL.U32 R2, R2, 0x4, RZ ;  /* 0x0000000402027824 */ /* 0x001fe200078e00ff */
[----:B--2---:R0:W-:Y:S04]  /*219b0*/  STS.U8 [R75+UR4+0xd080], R67 ;  /* 0x00d080434b007988 */ /* 0x0041e80008000004 */
[----:B----4-:R-:W-:Y:S04]  /*219c0*/  STS.U8 [R75+UR4+0xd480], R64 ;  /* 0x00d480404b007988 */ /* 0x010fe80008000004 */
[----:B------:R1:W-:Y:S04]  /*219d0*/  STS.U8 [R75+UR4+0xd880], R89 ;  /* 0x00d880594b007988 */ /* 0x0003e80008000004 */
[----:B0-----:R-:W2:Y:S01]  /*219e0*/  LDL.LU R67, [R1+0x2d30] ;  /* 0x002d300001437983 */ /* 0x001ea20000300800 */
[----:B-1----:R-:W0:Y:S03]  /*219f0*/  S2R R89, SR_TID.X ;  /* 0x0000000000597919 */ /* 0x002e260000002100 */
[----:B---3--:R1:W-:Y:S04]  /*21a00*/  STS.U8 [R75+UR4+0xdc80], R65 ;  /* 0x00dc80414b007988 */ /* 0x0083e80008000004 */
[----:B------:R-:W-:Y:S04]  /*21a10*/  STS.U8 [R75+UR4+0xe080], R62 ;  /* 0x00e0803e4b007988 */ /* 0x000fe80008000004 */
[----:B------:R-:W-:Y:S04]  /*21a20*/  STS.U8 [R75+UR4+0xe480], R63 ;  /* 0x00e4803f4b007988 */ /* 0x000fe80008000004 */
[----:B------:R-:W-:Y:S04]  /*21a30*/  STS.U8 [R75+UR4+0xe880], R60 ;  /* 0x00e8803c4b007988 */ /* 0x000fe80008000004 */
[----:B------:R-:W-:Y:S04]  /*21a40*/  STS.U8 [R75+UR4+0xec80], R93 ;  /* 0x00ec805d4b007988 */ /* 0x000fe80008000004 */
[----:B------:R-:W-:Y:S04]  /*21a50*/  STS.U8 [R75+UR4+0xf080], R82 ;  /* 0x00f080524b007988 */ /* 0x000fe80008000004 */
[----:B------:R-:W3:Y:S01]  /*21a60*/  LDL.LU R64, [R1+0x2d2c] ;  /* 0x002d2c0001407983 */ /* 0x000ee20000300800 */
[----:B0-----:R-:W-:-:S03]  /*21a70*/  LOP3.LUT R89, R89, 0x7f, RZ, 0xc0, !PT ;  /* 0x0000007f59597812 */ /* 0x001fc600078ec0ff */
[----:B------:R-:W-:Y:S01]  /*21a80*/  STS.U8 [R75+UR4+0xf480], R77 ;  /* 0x00f4804d4b007988 */ /* 0x000fe20008000004 */
[----:B------:R-:W-:-:S03]  /*21a90*/  LOP3.LUT R72, R89, 0x20, RZ, 0x3c, !PT ;  /* 0x0000002059487812 */ /* 0x000fc600078e3cff */
[----:B------:R-:W-:Y:S04]  /*21aa0*/  STS.U8 [R75+UR4+0xf880], R74 ;  /* 0x00f8804a4b007988 */ /* 0x000fe80008000004 */
[----:B------:R0:W-:Y:S04]  /*21ab0*/  STS.U8 [R75+UR4+0xfc80], R69 ;  /* 0x00fc80454b007988 */ /* 0x0001e80008000004 */
[----:B------:R4:W-:Y:S04]  /*21ac0*/  STS.U8 [R72+UR4+0x100], R61 ;  /* 0x0001003d48007988 */ /* 0x0009e80008000004 */
[----:B-1----:R-:W2:Y:S01]  /*21ad0*/  LDL.LU R65, [R1+0x2d28] ;  /* 0x002d280001417983 */ /* 0x002ea20000300800 */
[----:B------:R-:W-:Y:S01]  /*21ae0*/  LOP3.LUT R89, R89, 0x30, RZ, 0x3c, !PT ;  /* 0x0000003059597812 */ /* 0x000fe200078e3cff */
[----:B0-----:R-:W0:Y:S02]  /*21af0*/  LDC R75, c[0x0][0x3d8] ;  /* 0x0000f600ff4b7b82 */ /* 0x001e240000000800 */
[----:B------:R1:W-:Y:S04]  /*21b00*/  STS.U8 [R72+UR4+0x500], R58 ;  /* 0x0005003a48007988 */ /* 0x0003e80008000004 */
[----:B------:R0:W-:Y:S02]  /*21b10*/  STS.U8 [R72+UR4+0x900], R59 ;  /* 0x0009003b48007988 */ /* 0x0001e40008000004 */
[----:B------:R-:W0:Y:S02]  /*21b20*/  LDC R74, c[0x0][0x3d8] ;  /* 0x0000f600ff4a7b82 */ /* 0x000e240000000800 */
[----:B------:R0:W-:Y:S04]  /*21b30*/  STS.U8 [R72+UR4+0xd00], R56 ;  /* 0x000d003848007988 */ /* 0x0001e80008000004 */
[----:B------:R0:W-:Y:S02]  /*21b40*/  STS.U8 [R72+UR4+0x1100], R57 ;  /* 0x0011003948007988 */ /* 0x0001e40008000004 */
[----:B------:R-:W0:Y:S02]  /*21b50*/  LDC R69, c[0x0][0x3d8] ;  /* 0x0000f600ff457b82 */ /* 0x000e240000000800 */
[----:B------:R0:W-:Y:S04]  /*21b60*/  STS.U8 [R72+UR4+0x1500], R54 ;  /* 0x0015003648007988 */ /* 0x0001e80008000004 */
        /* <DEDUP_REMOVED lines=24> */
[----:B------:R-:W-:Y:S04]  /*21cf0*/  STS.U8 [R72+UR4+0x7900], R28 ;  /* 0x0079001c48007988 */ /* 0x000fe80008000004 */
[----:B------:R-:W2:Y:S04]  /*21d00*/  LDL.LU R62, [R1+0x2d24] ;  /* 0x002d2400013e7983 */ /* 0x000ea80000300800 */
[----:B------:R-:W-:Y:S04]  /*21d10*/  STS.U8 [R72+UR4+0x7d00], R29 ;  /* 0x007d001d48007988 */ /* 0x000fe80008000004 */
[----:B------:R-:W2:Y:S04]  /*21d20*/  LDL.LU R63, [R1+0x2d20] ;  /* 0x002d2000013f7983 */ /* 0x000ea80000300800 */
[----:B------:R-:W-:Y:S04]  /*21d30*/  STS.U8 [R72+UR4+0x8100], R26 ;  /* 0x0081001a48007988 */ /* 0x000fe80008000004 */
[----:B------:R-:W2:Y:S04]  /*21d40*/  LDL.LU R60, [R1+0x2d1c] ;  /* 0x002d1c00013c7983 */ /* 0x000ea80000300800 */
[----:B------:R-:W-:Y:S04]  /*21d50*/  STS.U8 [R72+UR4+0x8500], R27 ;  /* 0x0085001b48007988 */ /* 0x000fe80008000004 */
[----:B----4-:R-:W4:Y:S04]  /*21d60*/  LDL.LU R61, [R1+0x2d18] ;  /* 0x002d1800013d7983 */ /* 0x010f280000300800 */
[----:B------:R-:W-:Y:S04]  /*21d70*/  STS.U8 [R72+UR4+0x8900], R24 ;  /* 0x0089001848007988 */ /* 0x000fe80008000004 */
[----:B-1----:R-:W2:Y:S04]  /*21d80*/  LDL.LU R58, [R1+0x2d14] ;  /* 0x002d1400013a7983 */ /* 0x002ea80000300800 */
[----:B------:R-:W-:Y:S04]  /*21d90*/  STS.U8 [R72+UR4+0x8d00], R25 ;  /* 0x008d001948007988 */ /* 0x000fe80008000004 */
[----:B0-----:R-:W2:Y:S04]  /*21da0*/  LDL.LU R59, [R1+0x2d10] ;  /* 0x002d1000013b7983 */ /* 0x001ea80000300800 */
[----:B------:R-:W-:Y:S04]  /*21db0*/  STS.U8 [R72+UR4+0x9100], R22 ;  /* 0x0091001648007988 */ /* 0x000fe80008000004 */
[----:B------:R-:W2:Y:S04]  /*21dc0*/  LDL.LU R56, [R1+0x2d0c] ;  /* 0x002d0c0001387983 */ /* 0x000ea80000300800 */
        /* <DEDUP_REMOVED lines=48> */
[----:B------:R0:W-:Y:S04]  /*220d0*/  STS.U8 [R72+UR4+0xf500], R76 ;  /* 0x00f5004c48007988 */ /* 0x0001e80008000004 */
[----:B------:R-:W2:Y:S04]  /*220e0*/  LDL.LU R30, [R1+0x2ca8] ;  /* 0x002ca800011e7983 */ /* 0x000ea80000300800 */
[----:B------:R1:W-:Y:S04]  /*220f0*/  STS.U8 [R72+UR4+0xf900], R73 ;  /* 0x00f9004948007988 */ /* 0x0003e80008000004 */
[----:B------:R-:W2:Y:S04]  /*22100*/  LDL.LU R31, [R1+0x2ca4] ;  /* 0x002ca400011f7983 */ /* 0x000ea80000300800 */
[----:B------:R3:W-:Y:S01]  /*22110*/  STS.U8 [R72+UR4+0xfd00], R3 ;  /* 0x00fd000348007988 */ /* 0x0007e20008000004 */
[----:B0-----:R-:W-:Y:S01]  /*22120*/  PRMT R76, RZ, 0x7610, R76 ;  /* 0x00007610ff4c7816 */ /* 0x001fe2000000004c */
[----:B-1----:R-:W0:Y:S02]  /*22130*/  LDC R73, c[0x0][0x3d8] ;  /* 0x0000f600ff497b82 */ /* 0x002e240000000800 */
[----:B------:R-:W2:Y:S04]  /*22140*/  LDL.LU R28, [R1+0x2ca0] ;  /* 0x002ca000011c7983 */ /* 0x000ea80000300800 */
[----:B------:R-:W-:Y:S01]  /*22150*/  STS.U8 [R89+UR4+0x180], R87 ;  /* 0x0001805759007988 */ /* 0x000fe20008000004 */
[----:B---3--:R-:W-:Y:S01]  /*22160*/  IMAD R3, R75, 0x5, RZ ;  /* 0x000000054b037824 */ /* 0x008fe200078e02ff */
[----:B------:R-:W1:Y:S02]  /*22170*/  LDC R72, c[0x0][0x3d8] ;  /* 0x0000f600ff487b82 */ /* 0x000e640000000800 */
[----:B------:R-:W3:Y:S04]  /*22180*/  LDL.LU R29, [R1+0x2c9c] ;  /* 0x002c9c00011d7983 */ /* 0x000ee80000300800 */
[----:B------:R-:W-:Y:S04]  /*22190*/  STS.U8 [R89+UR4+0x580], R68 ;  /* 0x0005804459007988 */ /* 0x000fe80008000004 */
[----:B------:R-:W2:Y:S04]  /*221a0*/  LDL.LU R26, [R1+0x2c98] ;  /* 0x002c9800011a7983 */ /* 0x000ea80000300800 */
[----:B------:R0:W-:Y:S04]  /*221b0*/  STS.U8 [R89+UR4+0x980], R0 ;  /* 0x0009800059007988 */ /* 0x0001e80008000004 */
[----:B------:R-:W2:Y:S04]  /*221c0*/  LDL.LU R27, [R1+0x2c94] ;  /* 0x002c9400011b7983 */ /* 0x000ea80000300800 */
[----:B------:R-:W-:Y:S01]  /*221d0*/  STS.U8 [R89+UR4+0xd80], R91 ;  /* 0x000d805b59007988 */ /* 0x000fe20008000004 */
[----:B------:R-:W-:Y:S01]  /*221e0*/  PRMT R75, RZ, 0x7610, R75 ;  /* 0x00007610ff4b7816 */ /* 0x000fe2000000004b */
[----:B------:R-:W-:Y:S01]  /*221f0*/  IMAD R69, R69, 0xc, RZ ;  /* 0x0000000c45457824 */ /* 0x000fe200078e02ff */
[----:B0-----:R-:W0:Y:S01]  /*22200*/  LDC R0, c[0x0][0x3d8] ;  /* 0x0000f600ff007b82 */ /* 0x001e220000000800 */
[----:B------:R-:W2:Y:S04]  /*22210*/  LDL.LU R24, [R1+0x2c90] ;  /* 0x002c900001187983 */ /* 0x000ea80000300800 */
[----:B------:R-:W-:Y:S04]  /*22220*/  STS.U8 [R89+UR4+0x1180], R85 ;  /* 0x0011805559007988 */ /* 0x000fe80008000004 */
[----:B------:R-:W2:Y:S04]  /*22230*/  LDL.LU R25, [R1+0x2c8c] ;  /* 0x002c8c0001197983 */ /* 0x000ea80000300800 */
[----:B------:R1:W-:Y:S04]  /*22240*/  STS.U8 [R89+UR4+0x1580], R84 ;  /* 0x0015805459007988 */ /* 0x0003e80008000004 */
[----:B------:R-:W2:Y:S04]  /*22250*/  LDL.LU R22, [R1+0x2c88] ;  /* 0x002c880001167983 */ /* 0x000ea80000300800 */
[----:B------:R-:W2:Y:S01]  /*22260*/  LDL.LU R23, [R1+0x2c84] ;  /* 0x002c840001177983 */ /* 0x000ea20000300800 */
[----:B-1----:R-:W-:-:S03]  /*22270*/  IADD3 R84, P4, PT, R2, R80, RZ ;  /* 0x0000005002547210 */ /* 0x002fc60007f9e0ff */
[----:B------:R-:W2:Y:S01]  /*22280*/  LDL.LU R20, [R1+0x2c80] ;  /* 0x002c800001147983 */ /* 0x000ea20000300800 */
[----:B------:R-:W-:-:S03]  /*22290*/  LEA.HI.X.SX32 R85, R2, R81, 0x1, P4 ;  /* 0x0000005102557211 */ /* 0x000fc600020f0eff */
[----:B------:R-:W2:Y:S04]  /*222a0*/  LDL.LU R21, [R1+0x2c7c] ;  /* 0x002c7c0001157983 */ /* 0x000ea80000300800 */
[----:B------:R-:W2:Y:S04]  /*222b0*/  LDL.LU R18, [R1+0x2c78] ;  /* 0x002c780001127983 */ /* 0x000ea80000300800 */
[----:B------:R-:W2:Y:S04]  /*222c0*/  LDL.LU R19, [R1+0x2c74] ;  /* 0x002c740001137983 */ /* 0x000ea80000300800 */
[----:B------:R-:W2:Y:S04]  /*222d0*/  LDL.LU R16, [R1+0x2c70] ;  /* 0x002c700001107983 */ /* 0x000ea80000300800 */
[----:B------:R-:W2:Y:S04]  /*222e0*/  LDL.LU R17, [R1+0x2c6c] ;  /* 0x002c6c0001117983 */ /* 0x000ea80000300800 */
[----:B------:R-:W2:Y:S04]  /*222f0*/  LDL.LU R14, [R1+0x2c68] ;  /* 0x002c6800010e7983 */ /* 0x000ea80000300800 */
[----:B------:R-:W2:Y:S04]  /*22300*/  LDL.LU R15, [R1+0x2c64] ;  /* 0x002c6400010f7983 */ /* 0x000ea80000300800 */
[----:B------:R1:W2:Y:S04]  /*22310*/  @P2 LDG.E.U8 R75, desc[UR8][R84.64] ;  /* 0x00000008544b2981 */ /* 0x0002a8000c1e1100 */
        /* <DEDUP_REMOVED lines=8> */
[----:B------:R-:W-:-:S03]  /*223a0*/  IMAD R2, R74, 0x6, RZ ;  /* 0x000000064a027824 */ /* 0x000fc600078e02ff */
[----:B------:R-:W3:Y:S04]  /*223b0*/  LDL.LU R4, [R1+0x2c40] ;  /* 0x002c400001047983 */ /* 0x000ee80000300800 */
[----:B------:R-:W3:Y:S04]  /*223c0*/  LDL.LU R5, [R1+0x2c3c] ;  /* 0x002c3c0001057983 */ /* 0x000ee80000300800 */
[----:B------:R-:W3:Y:S04]  /*223d0*/  LDL.LU R66, [R1+0x2c38] ;  /* 0x002c380001427983 */ /* 0x000ee80000300800 */
[----:B------:R-:W3:Y:S04]  /*223e0*/  LDL.LU R70, [R1+0x2c34] ;  /* 0x002c340001467983 */ /* 0x000ee80000300800 */
[----:B------:R-:W-:Y:S04]  /*223f0*/  STS.U8 [R89+UR4+0x1980], R90 ;  /* 0x0019805a59007988 */ /* 0x000fe80008000004 */
[----:B------:R-:W3:Y:S04]  /*22400*/  LDL.LU R86, [R1+0x2c30] ;  /* 0x002c300001567983 */ /* 0x000ee80000300800 */
[----:B------:R0:W-:Y:S01]  /*22410*/  STS.U8 [R89+UR4+0x1d80], R88 ;  /* 0x001d805859007988 */ /* 0x0001e20008000004 */
[----:B------:R-:W-:-:S03]  /*22420*/  PRMT R74, RZ, 0x7610, R74 ;  /* 0x00007610ff4a7816 */ /* 0x000fc6000000004a */
[----:B------:R-:W3:Y:S04]  /*22430*/  LDL.LU R87, [R1+0x2c2c] ;  /* 0x002c2c0001577983 */ /* 0x000ee80000300800 */
[----:B------:R-:W4:Y:S01]  /*22440*/  LDL.LU R68, [R1+0x2c28] ;  /* 0x002c280001447983 */ /* 0x000f220000300800 */
[----:B0-----:R-:W-:-:S03]  /*22450*/  IADD3 R88, P4, PT, R3, R80, RZ ;  /* 0x0000005003587210 */ /* 0x001fc60007f9e0ff */
[----:B------:R1:W-:Y:S01]  /*22460*/  STL.64 [R1+0x1478], R84 ;  /* 0x0014785401007387 */ /* 0x0003e20000100a00 */
[----:B------:R-:W-:-:S05]  /*22470*/  LEA.HI.X.SX32 R89, R3, R81, 0x1, P4 ;  /* 0x0000005103597211 */ /* 0x000fca00020f0eff */
[----:B------:R0:W4:Y:S01]  /*22480*/  @P2 LDG.E.U8 R74, desc[UR8][R88.64] ;  /* 0x00000008584a2981 */ /* 0x000122000c1e1100 */
[----:B-1----:R-:W-:-:S04]  /*22490*/  IADD3 R84, P5, PT, R2, R80, RZ ;  /* 0x0000005002547210 */ /* 0x002fc80007fbe0ff */
[----:B------:R-:W-:-:S05]  /*224a0*/  LEA.HI.X.SX32 R85, R2, R81, 0x1, P5 ;  /* 0x0000005102557211 */ /* 0x000fca00028f0eff */
[----:B------:R-:W4:Y:S01]  /*224b0*/  @P2 LDG.E.U8 R76, desc[UR8][R84.64] ;  /* 0x00000008544c2981 */ /* 0x000f22000c1e1100 */
[----:B------:R-:W-:Y:S01]  /*224c0*/  IMAD R2, R72, 0x7, RZ ;  /* 0x0000000748027824 */ /* 0x000fe200078e02ff */
[-C--:B------:R-:W-:Y:S01]  /*224d0*/  IADD3 R90, P5, PT, R69, R80.reuse, RZ ;  /* 0x00000050455a7210 */ /* 0x080fe20007fbe0ff */
[----:B------:R-:W-:Y:S01]  /*224e0*/  IMAD R3, R73, 0xd, RZ ;  /* 0x0000000d49037824 */ /* 0x000fe200078e02ff */
[----:B------:R-:W-:Y:S01]  /*224f0*/  PRMT R73, RZ, 0x7610, R73 ;  /* 0x00007610ff497816 */ /* 0x000fe20000000049 */
[----:B------:R-:W1:Y:S01]  /*22500*/  LDC R72, c[0x0][0x3d8] ;  /* 0x0000f600ff487b82 */ /* 0x000e620000000800 */
[----:B------:R-:W-:Y:S02]  /*22510*/  LEA.HI.X.SX32 R91, R69, R81, 0x1, P5 ;  /* 0x00000051455b7211 */ /* 0x000fe400028f0eff */
[----:B------:R-:W-:Y:S01]  /*22520*/  PRMT R69, RZ, 0x7610, R69 ;  /* 0x00007610ff457816 */ /* 0x000fe20000000045 */
[----:B--2---:R2:W-:Y:S04]  /*22530*/  STL [R1+0x1b0], R75 ;  /* 0x0001b04b01007387 */ /* 0x0045e80000100800 */
[----:B--2---:R-:W2:Y:S01]  /*22540*/  LDC R75, c[0x0][0x3d8] ;  /* 0x0000f600ff4b7b82 */ /* 0x004ea20000000800 */
[----:B------:R0:W-:Y:S02]  /*22550*/  STL.64 [R1+0x1470], R88 ;  /* 0x0014705801007387 */ /* 0x0001e40000100a00 */
[----:B0-----:R-:W-:-:S04]  /*22560*/  IADD3 R88, P4, PT, R2, R80, RZ ;  /* 0x0000005002587210 */ /* 0x001fc80007f9e0ff */
[----:B------:R-:W-:-:S05]  /*22570*/  LEA.HI.X.SX32 R89, R2, R81, 0x1, P4 ;  /* 0x0000005102597211 */ /* 0x000fca00020f0eff */
[----:B------:R-:W4:Y:S01]  /*22580*/  @P2 LDG.E.U8 R73, desc[UR8][R88.64] ;  /* 0x0000000858492981 */ /* 0x000f22000c1e1100 */
[----:B--2---:R-:W-:Y:S01]  /*22590*/  IMAD R2, R75, 0xe, RZ ;  /* 0x0000000e4b027824 */ /* 0x004fe200078e02ff */
[----:B---3--:R-:W-:Y:S02]  /*225a0*/  PRMT R87, RZ, 0x7610, R87 ;  /* 0x00007610ff577816 */ /* 0x008fe40000000057 */
[----:B------:R-:W-:-:S04]  /*225b0*/  PRMT R86, RZ, 0x7610, R86 ;  /* 0x00007610ff567816 */ /* 0x000fc80000000056 */
[----:B------:R0:W2:Y:S04]  /*225c0*/  @P2 LDG.E.U8 R87, desc[UR8][R90.64] ;  /* 0x000000085a572981 */ /* 0x0000a8000c1e1100 */
[----:B----4-:R3:W-:Y:S04]  /*225d0*/  STL [R1+0x1ac], R74 ;  /* 0x0001ac4a01007387 */ /* 0x0107e80000100800 */
[----:B------:R4:W-:Y:S01]  /*225e0*/  STL.64 [R1+0x1468], R84 ;  /* 0x0014685401007387 */ /* 0x0009e20000100a00 */
[----:B---3--:R-:W3:Y:S03]  /*225f0*/  LDC R74, c[0x0][0x3d8] ;  /* 0x0000f600ff4a7b82 */ /* 0x008ee60000000800 */
[----:B------:R0:W-:Y:S01]  /*22600*/  STL [R1+0x3b8], R76 ;  /* 0x0003b84c01007387 */ /* 0x0001e20000100800 */
[----:B----4-:R-:W-:-:S03]  /*22610*/  IADD3 R84, P4, PT, R3, R80, RZ ;  /* 0x0000005003547210 */ /* 0x010fc60007f9e0ff */
[----:B------:R4:W-:Y:S01]  /*22620*/  STL.64 [R1+0x1460], R88 ;  /* 0x0014605801007387 */ /* 0x0009e20000100a00 */
[----:B------:R-:W-:Y:S01]  /*22630*/  LEA.HI.X.SX32 R85, R3, R81, 0x1, P4 ;  /* 0x0000005103557211 */ /* 0x000fe200020f0eff */
[----:B0-----:R-:W0:Y:S04]  /*22640*/  LDC R76, c[0x0][0x3d8] ;  /* 0x0000f600ff4c7b82 */ /* 0x001e280000000800 */
[----:B------:R0:W2:Y:S04]  /*22650*/  @P2 LDG.E.U8 R69, desc[UR8][R84.64] ;  /* 0x0000000854452981 */ /* 0x0000a8000c1e1100 */
[----:B----4-:R-:W4:Y:S04]  /*22660*/  LDL.LU.64 R88, [R1+0x2c20] ;  /* 0x002c200001587983 */ /* 0x010f280000300a00 */
[----:B------:R1:W-:Y:S02]  /*22670*/  STL.64 [R1+0x1438], R90 ;  /* 0x0014385a01007387 */ /* 0x0003e40000100a00 */
[----:B-1----:R-:W-:-:S04]  /*22680*/  IADD3 R90, P4, PT, R2, R80, RZ ;  /* 0x00000050025a7210 */ /* 0x002fc80007f9e0ff */
[----:B------:R-:W-:-:S05]  /*22690*/  LEA.HI.X.SX32 R91, R2, R81, 0x1, P4 ;  /* 0x00000051025b7211 */ /* 0x000fca00020f0eff */
[----:B------:R-:W4:Y:S01]  /*226a0*/  @P2 LDG.E.U8 R86, desc[UR8][R90.64] ;  /* 0x000000085a562981 */ /* 0x000f22000c1e1100 */
[----:B---3--:R-:W-:-:S03]  /*226b0*/  IMAD R3, R74, 0xf, RZ ;  /* 0x0000000f4a037824 */ /* 0x008fc600078e02ff */
[----:B------:R0:W-:Y:S01]  /*226c0*/  STL.64 [R1+0x1430], R84 ;  /* 0x0014305401007387 */ /* 0x0001e20000100a00 */
[----:B------:R-:W-:Y:S01]  /*226d0*/  PRMT R75, RZ, 0x7610, R75 ;  /* 0x00007610ff4b7816 */ /* 0x000fe2000000004b */
[----:B------:R-:W-:Y:S01]  /*226e0*/  IMAD R2, R72, 0x14, RZ ;  /* 0x0000001448027824 */ /* 0x000fe200078e02ff */
[----:B------:R-:W1:Y:S01]  /*226f0*/  LDC R74, c[0x0][0x3d8] ;  /* 0x0000f600ff4a7b82 */ /* 0x000e620000000800 */
[----:B0-----:R-:W-:-:S04]  /*22700*/  IADD3 R84, P5, PT, R3, R80, RZ ;  /* 0x0000005003547210 */ /* 0x001fc80007fbe0ff */
[----:B------:R-:W-:-:S05]  /*22710*/  LEA.HI.X.SX32 R85, R3, R81, 0x1, P5 ;  /* 0x0000005103557211 */ /* 0x000fca00028f0eff */
[----:B------:R0:W3:Y:S01]  /*22720*/  @P2 LDG.E.U8 R75, desc[UR8][R84.64] ;  /* 0x00000008544b2981 */ /* 0x0000e2000c1e1100 */
[----:B------:R-:W-:Y:S01]  /*22730*/  IMAD R3, R76, 0x15, RZ ;  /* 0x000000154c037824 */ /* 0x000fe200078e02ff */
[----:B------:R-:W-:Y:S02]  /*22740*/  PRMT R72, RZ, 0x7610, R72 ;  /* 0x00007610ff487816 */ /* 0x000fe40000000048 */
[----:B------:R-:W-:Y:S01]  /*22750*/  PRMT R76, RZ, 0x7610, R76 ;  /* 0x00007610ff4c7816 */ /* 0x000fe2000000004c */
[----:B------:R0:W-:Y:S02]  /*22760*/  STL [R1+0x2380], R73 ;  /* 0x0023804901007387 */ /* 0x0001e40000100800 */
[----:B0-----:R-:W0:Y:S02]  /*22770*/  LDC R73, c[0x0][0x3d8] ;  /* 0x0000f600ff497b82 */ /* 0x001e240000000800 */
[----:B--2---:R2:W-:Y:S04]  /*22780*/  STL [R1+0x1a8], R69 ;  /* 0x0001a84501007387 */ /* 0x0045e80000100800 */
[----:B------:R-:W-:Y:S02]  /*22790*/  STL.64 [R1+0x1428], R90 ;  /* 0x0014285a01007387 */ /* 0x000fe40000100a00 */
[----:B--2---:R-:W2:Y:S02]  /*227a0*/  LDC R69, c[0x0][0x3d8] ;  /* 0x0000f600ff457b82 */ /* 0x004ea40000000800 */
[----:B----4-:R4:W-:Y:S04]  /*227b0*/  STL [R1+0x3b4], R86 ;  /* 0x0003b45601007387 */ /* 0x0109e80000100800 */
[----:B------:R0:W-:Y:S04]  /*227c0*/  STL [R1+0x178], R87 ;  /* 0x0001785701007387 */ /* 0x0001e80000100800 */
[----:B------:R1:W-:Y:S01]  /*227d0*/  STL.64 [R1+0x1420], R84 ;  /* 0x0014205401007387 */ /* 0x0003e20000100a00 */
[----:B----4-:R-:W-:-:S04]  /*227e0*/  IADD3 R86, P4, PT, R2, R80, RZ ;  /* 0x0000005002567210 */ /* 0x010fc80007f9e0ff */
[----:B0-----:R-:W-:-:S05]  /*227f0*/  LEA.HI.X.SX32 R87, R2, R81, 0x1, P4 ;  /* 0x0000005102577211 */ /* 0x001fca00020f0eff */
[----:B------:R0:W4:Y:S01]  /*22800*/  @P2 LDG.E.U8 R72, desc[UR8][R86.64] ;  /* 0x0000000856482981 */ /* 0x000122000c1e1100 */
[----:B-1----:R-:W-:-:S04]  /*22810*/  IADD3 R84, P5, PT, R3, R80, RZ ;  /* 0x0000005003547210 */ /* 0x002fc80007fbe0ff */
[----:B------:R-:W-:-:S05]  /*22820*/  LEA.HI.X.SX32 R85, R3, R81, 0x1, P5 ;  /* 0x0000005103557211 */ /* 0x000fca00028f0eff */
[----:B------:R-:W4:Y:S04]  /*22830*/  @P2 LDG.E.U8 R76, desc[UR8][R84.64] ;  /* 0x00000008544c2981 */ /* 0x000f28000c1e1100 */
[----:B---3--:R1:W-:Y:S02]  /*22840*/  STL [R1+0x237c], R75 ;  /* 0x00237c4b01007387 */ /* 0x0083e40000100800 */
[----:B-1----:R-:W1:Y:S01]  /*22850*/  LDC R75, c[0x0][0x3d8] ;  /* 0x0000f600ff4b7b82 */ /* 0x002e620000000800 */
[----:B------:R-:W-:Y:S02]  /*22860*/  IMAD R2, R73, 0x16, RZ ;  /* 0x0000001649027824 */ /* 0x000fe400078e02ff */
[----:B--2---:R-:W-:Y:S01]  /*22870*/  IMAD R69, R69, 0x17, RZ ;  /* 0x0000001745457824 */ /* 0x004fe200078e02ff */
[----:B------:R0:W-:Y:S01]  /*22880*/  STL.64 [R1+0x13f8], R86 ;  /* 0x0013f85601007387 */ /* 0x0001e20000100a00 */
[----:B------:R-:W-:Y:S01]  /*22890*/  IMAD R3, R74, 0x1c, RZ ;  /* 0x0000001c4a037824 */ /* 0x000fe200078e02ff */
[----:B------:R-:W-:-:S02]  /*228a0*/  PRMT R74, RZ, 0x7610, R74 ;  /* 0x00007610ff4a7816 */ /* 0x000fc4000000004a */
[CC--:B------:R-:W-:Y:S01]  /*228b0*/  IADD3 R90, P5, PT, R69.reuse, R80.reuse, RZ ;  /* 0x00000050455a7210 */ /* 0x0c0fe20007fbe0ff */
[----:B------:R-:W2:Y:S01]  /*228c0*/  LDC R73, c[0x0][0x3d8] ;  /* 0x0000f600ff497b82 */ /* 0x000ea20000000800 */
[----:B------:R-:W-:Y:S02]  /*228d0*/  PRMT R89, RZ, 0x7610, R89 ;  /* 0x00007610ff597816 */ /* 0x000fe40000000059 */
[C---:B0-----:R-:W-:Y:S02]  /*228e0*/  IADD3 R86, P4, PT, R2.reuse, R80, RZ ;  /* 0x0000005002567210 */ /* 0x041fe40007f9e0ff */
[-C--:B------:R-:W-:Y:S02]  /*228f0*/  LEA.HI.X.SX32 R91, R69, R81.reuse, 0x1, P5 ;  /* 0x00000051455b7211 */ /* 0x080fe400028f0eff */
[----:B------:R-:W-:-:S03]  /*22900*/  LEA.HI.X.SX32 R87, R2, R81, 0x1, P4 ;  /* 0x0000005102577211 */ /* 0x000fc600020f0eff */
[----:B------:R0:W3:Y:S01]  /*22910*/  @P2 LDG.E.U8 R89, desc[UR8][R90.64] ;  /* 0x000000085a592981 */ /* 0x0000e2000c1e1100 */
[----:B-1----:R-:W-:-:S03]  /*22920*/  IMAD R2, R75, 0x1d, RZ ;  /* 0x0000001d4b027824 */ /* 0x002fc600078e02ff */
[----:B------:R-:W3:Y:S01]  /*22930*/  @P2 LDG.E.U8 R74, desc[UR8][R86.64] ;  /* 0x00000008564a2981 */ /* 0x000ee2000c1e1100 */
[----:B------:R-:W-:Y:S02]  /*22940*/  PRMT R69, RZ, 0x7610, R69 ;  /* 0x00007610ff457816 */ /* 0x000fe40000000045 */
[----:B------:R-:W-:Y:S01]  /*22950*/  PRMT R88, RZ, 0x7610, R88 ;  /* 0x00007610ff587816 */ /* 0x000fe20000000058 */
[----:B----4-:R1:W-:Y:S04]  /*22960*/  STL [R1+0x174], R72 ;  /* 0x0001744801007387 */ /* 0x0103e80000100800 */
[----:B------:R4:W-:Y:S04]  /*22970*/  STL.64 [R1+0x13f0], R84 ;  /* 0x0013f05401007387 */ /* 0x0009e80000100a00 */
[----:B------:R0:W-:Y:S01]  /*22980*/  STL [R1+0x1a4], R76 ;  /* 0x0001a44c01007387 */ /* 0x0001e20000100800 */
[----:B-1----:R-:W1:Y:S03]  /*22990*/  LDC R72, c[0x0][0x3d8] ;  /* 0x0000f600ff487b82 */ /* 0x002e660000000800 */
[----:B------:R2:W-:Y:S01]  /*229a0*/  STL.64 [R1+0x13e8], R86 ;  /* 0x0013e85601007387 */ /* 0x0005e20000100a00 */
[----:B----4-:R-:W-:-:S04]  /*229b0*/  IADD3 R84, P4, PT, R3, R80, RZ ;  /* 0x0000005003547210 */ /* 0x010fc80007f9e0ff */
[----:B------:R-:W-:Y:S01]  /*229c0*/  LEA.HI.X.SX32 R85, R3, R81, 0x1, P4 ;  /* 0x0000005103557211 */ /* 0x000fe200020f0eff */
[----:B0-----:R-:W0:Y:S04]  /*229d0*/  LDC R76, c[0x0][0x3d8] ;  /* 0x0000f600ff4c7b82 */ /* 0x001e280000000800 */
[----:B------:R4:W3:Y:S04]  /*229e0*/  @P2 LDG.E.U8 R69, desc[UR8][R84.64] ;  /* 0x0000000854452981 */ /* 0x0008e8000c1e1100 */
[----:B--2---:R-:W2:Y:S04]  /*229f0*/  LDL.LU.64 R86, [R1+0x2c18] ;  /* 0x002c180001567983 */ /* 0x004ea80000300a00 */
[----:B------:R4:W-:Y:S02]  /*22a00*/  STL.64 [R1+0x13e0], R90 ;  /* 0x0013e05a01007387 */ /* 0x0009e40000100a00 */
[----:B----4-:R-:W-:-:S04]  /*22a10*/  IADD3 R90, P4, PT, R2, R80, RZ ;  /* 0x00000050025a7210 */ /* 0x010fc80007f9e0ff */
[----:B------:R-:W-:-:S05]  /*22a20*/  LEA.HI.X.SX32 R91, R2, R81, 0x1, P4 ;  /* 0x00000051025b7211 */ /* 0x000fca00020f0eff */
[----:B------:R-:W4:Y:S01]  /*22a30*/  @P2 LDG.E.U8 R88, desc[UR8][R90.64] ;  /* 0x000000085a582981 */ /* 0x000f22000c1e1100 */
[----:B-1----:R-:W-:-:S03]  /*22a40*/  IMAD R3, R72, 0x1e, RZ ;  /* 0x0000001e48037824 */ /* 0x002fc600078e02ff */
[----:B------:R1:W-:Y:S01]  /*22a50*/  STL.64 [R1+0x13b8], R84 ;  /* 0x0013b85401007387 */ /* 0x0003e20000100a00 */
[----:B------:R-:W-:Y:S01]  /*22a60*/  PRMT R75, RZ, 0x7610, R75 ;  /* 0x00007610ff4b7816 */ /* 0x000fe2000000004b */
[----:B------:R-:W-:Y:S01]  /*22a70*/  IMAD R2, R73, 0x1f, RZ ;  /* 0x0000001f49027824 */ /* 0x000fe200078e02ff */
[----:B------:R-:W2:Y:S01]  /*22a80*/  LDC R72, c[0x0][0x3d8] ;  /* 0x0000f600ff487b82 */ /* 0x000ea20000000800 */
[----:B-1----:R-:W-:-:S04]  /*22a90*/  IADD3 R84, P5, PT, R3, R80, RZ ;  /* 0x0000005003547210 */ /* 0x002fc80007fbe0ff */
[----:B------:R-:W-:-:S05]  /*22aa0*/  LEA.HI.X.SX32 R85, R3, R81, 0x1, P5 ;  /* 0x0000005103557211 */ /* 0x000fca00028f0eff */
[----:B------:R1:W2:Y:S01]  /*22ab0*/  @P2 LDG.E.U8 R75, desc[UR8][R84.64] ;  /* 0x00000008544b2981 */ /* 0x0002a2000c1e1100 */
[----:B0-----:R-:W-:-:S03]  /*22ac0*/  IMAD R3, R76, 0x24, RZ ;  /* 0x000000244c037824 */ /* 0x001fc600078e02ff */
[----:B---3--:R0:W-:Y:S01]  /*22ad0*/  STL [R1+0x3b0], R74 ;  /* 0x0003b04a01007387 */ /* 0x0081e20000100800 */
[----:B------:R-:W-:Y:S02]  /*22ae0*/  PRMT R73, RZ, 0x7610, R73 ;  /* 0x00007610ff497816 */ /* 0x000fe40000000049 */
[----:B------:R-:W-:Y:S01]  /*22af0*/  PRMT R76, RZ, 0x7610, R76 ;  /* 0x00007610ff4c7816 */ /* 0x000fe2000000004c */
[----:B0-----:R-:W0:Y:S01]  /*22b00*/  LDC R74, c[0x0][0x3d8] ;  /* 0x0000f600ff4a7b82 */ /* 0x001e220000000800 */
[----:B------:R3:W-:Y:S04]  /*22b10*/  STL [R1+0x170], R69 ;  /* 0x0001704501007387 */ /* 0x0007e80000100800 */
[----:B------:R-:W-:Y:S03]  /*22b20*/  STL.64 [R1+0x13b0], R90 ;  /* 0x0013b05a01007387 */ /* 0x000fe60000100a00 */
[----:B---3--:R-:W3:Y:S01]  /*22b30*/  LDC R69, c[0x0][0x3d8] ;  /* 0x0000f600ff457b82 */ /* 0x008ee20000000800 */
        /* <DEDUP_REMOVED lines=9> */
[----:B--2---:R1:W-:Y:S02]  /*22bd0*/  STL [R1+0x3ac], R75 ;  /* 0x0003ac4b01007387 */ /* 0x0043e40000100800 */
[----:B-1----:R-:W1:Y:S01]  /*22be0*/  LDC R75, c[0x0][0x3d8] ;  /* 0x0000f600ff4b7b82 */ /* 0x002e620000000800 */
[----:B------:R-:W-:Y:S02]  /*22bf0*/  IMAD R2, R74, 0x25, RZ ;  /* 0x000000254a027824 */ /* 0x000fe400078e02ff */
[----:B---3--:R-:W-:Y:S01]  /*22c00*/  IMAD R69, R69, 0x26, RZ ;  /* 0x0000002645457824 */ /* 0x008fe200078e02ff */
        /* <DEDUP_REMOVED lines=34> */
[----:B------:R-:W-:Y:S01]  /*22e30*/  LEA.HI.X.SX32 R85, R3, R81, 0x1, P5 ;  /* 0x0000005103557211 */ /* 0x000fe200028f0eff */
[----:B---3--:R1:W-:Y:S04]  /*22e40*/  STL [R1+0x248], R72 ;  /* 0x0002484801007387 */ /* 0x0083e80000100800 */
[----:B------:R3:W2:Y:S01]  /*22e50*/  @P2 LDG.E.U8 R75, desc[UR8][R84.64] ;  /* 0x00000008544b2981 */ /* 0x0006a2000c1e1100 */
[----:B------:R-:W-:Y:S01]  /*22e60*/  PRMT R74, RZ, 0x7610, R74 ;  /* 0x00007610ff4a7816 */ /* 0x000fe2000000004a */
[----:B0-----:R-:W-:Y:S01]  /*22e70*/  IMAD R3, R76, 0x2f, RZ ;  /* 0x0000002f4c037824 */ /* 0x001fe200078e02ff */
[----:B------:R-:W-:Y:S01]  /*22e80*/  PRMT R76, RZ, 0x7610, R76 ;  /* 0x00007610ff4c7816 */ /* 0x000fe2000000004c */
[----:B-1----:R-:W0:Y:S01]  /*22e90*/  LDC R72, c[0x0][0x3d8] ;  /* 0x0000f600ff487b82 */ /* 0x002e220000000800 */
[----:B------:R1:W-:Y:S04]  /*22ea0*/  STL [R1+0x21c8], R69 ;  /* 0x0021c84501007387 */ /* 0x0003e80000100800 */
[----:B------:R-:W-:Y:S03]  /*22eb0*/  STL.64 [R1+0x1338], R90 ;  /* 0x0013385a01007387 */ /* 0x000fe60000100a00 */
[----:B-1----:R-:W1:Y:S01]  /*22ec0*/  LDC R69, c[0x0][0x3d8] ;  /* 0x0000f600ff457b82 */ /* 0x002e620000000800 */
[----:B----4-:R4:W-:Y:S04]  /*22ed0*/  STL [R1+0x168], R86 ;  /* 0x0001685601007387 */ /* 0x0109e80000100800 */
[----:B------:R0:W-:Y:S01]  /*22ee0*/  STL [R1+0x3a8], R87 ;  /* 0x0003a85701007387 */ /* 0x0001e20000100800 */
[----:B----4-:R-:W-:-:S04]  /*22ef0*/  IADD3 R86, P4, PT, R2, R80, RZ ;  /* 0x0000005002567210 */ /* 0x010fc80007f9e0ff */
[----:B0-----:R-:W-:Y:S01]  /*22f00*/  LEA.HI.X.SX32 R87, R2, R81, 0x1, P4 ;  /* 0x0000005102577211 */ /* 0x001fe200020f0eff */
[----:B------:R3:W-:Y:S04]  /*22f10*/  STL.64 [R1+0x1330], R84 ;  /* 0x0013305401007387 */ /* 0x0007e80000100a00 */
[----:B------:R-:W4:Y:S01]  /*22f20*/  @P2 LDG.E.U8 R74, desc[UR8][R86.64] ;  /* 0x00000008564a2981 */ /* 0x000f22000c1e1100 */
[----:B---3--:R-:W-:-:S04]  /*22f30*/  IADD3 R84, P5, PT, R3, R80, RZ ;  /* 0x0000005003547210 */ /* 0x008fc80007fbe0ff */
[----:B------:R-:W-:-:S05]  /*22f40*/  LEA.HI.X.SX32 R85, R3, R81, 0x1, P5 ;  /* 0x0000005103557211 */ /* 0x000fca00028f0eff */
[----:B------:R0:W3:Y:S04]  /*22f50*/  @P2 LDG.E.U8 R76, desc[UR8][R84.64] ;  /* 0x00000008544c2981 */ /* 0x0000e8000c1e1100 */
[----:B--2---:R2:W-:Y:S02]  /*22f60*/  STL [R1+0x244], R75 ;  /* 0x0002444b01007387 */ /* 0x0045e40000100800 */
[----:B--2---:R-:W2:Y:S01]  /*22f70*/  LDC R75, c[0x0][0x3d8] ;  /* 0x0000f600ff4b7b82 */ /* 0x004ea20000000800 */
[----:B------:R-:W-:Y:S01]  /*22f80*/  IMAD R2, R72, 0x34, RZ ;  /* 0x0000003448027824 */ /* 0x000fe200078e02ff */
[----:B------:R-:W-:Y:S01]  /*22f90*/  STL.64 [R1+0x1328], R86 ;  /* 0x0013285601007387 */ /* 0x000fe20000100a00 */
[----:B-1----:R-:W-:Y:S02]  /*22fa0*/  IMAD R69, R69, 0x35, RZ ;  /* 0x0000003545457824 */ /* 0x002fe400078e02ff */
[----:B------:R-:W-:Y:S01]  /*22fb0*/  IMAD R3, R73, 0x36, RZ ;  /* 0x0000003649037824 */ /* 0x000fe200078e02ff */
[----:B------:R-:W-:-:S02]  /*22fc0*/  PRMT R73, RZ, 0x7610, R73 ;  /* 0x00007610ff497816 */ /* 0x000fc40000000049 */
[C---:B------:R-:W-:Y:S01]  /*22fd0*/  IADD3 R90, P5, PT, R69.reuse, R80, RZ ;  /* 0x00000050455a7210 */ /* 0x040fe20007fbe0ff */
[----:B------:R-:W1:Y:S01]  /*22fe0*/  LDC R72, c[0x0][0x3d8] ;  /* 0x0000f600ff487b82 */ /* 0x000e620000000800 */
[----:B------:R-:W-:Y:S02]  /*22ff0*/  PRMT R89, RZ, 0x7610, R89 ;  /* 0x00007610ff597816 */ /* 0x000fe40000000059 */
[----:B------:R-:W-:Y:S02]  /*23000*/  LEA.HI.X.SX32 R91, R69, R81, 0x1, P5 ;  /* 0x00000051455b7211 */ /* 0x000fe400028f0eff */
[----:B------:R-:W-:-:S03]  /*23010*/  PRMT R69, RZ, 0x7610, R69 ;  /* 0x00007610ff457816 */ /* 0x000fc60000000045 */
[----:B------:R0:W3:Y:S01]  /*23020*/  @P2 LDG.E.U8 R89, desc[UR8][R90.64] ;  /* 0x000000085a592981 */ /* 0x0000e2000c1e1100 */
[----:B------:R-:W-:-:S03]  /*23030*/  PRMT R88, RZ, 0x7610, R88 ;  /* 0x00007610ff587816 */ /* 0x000fc60000000058 */
[----:B----4-:R4:W-:Y:S04]  /*23040*/  STL [R1+0x3a4], R74 ;  /* 0x0003a44a01007387 */ /* 0x0109e80000100800 */
[----:B------:R0:W-:Y:S01]  /*23050*/  STL.64 [R1+0x1320], R84 ;  /* 0x0013205401007387 */ /* 0x0001e20000100a00 */
[----:B----4-:R-:W4:Y:S01]  /*23060*/  LDC R74, c[0x0][0x3d8] ;  /* 0x0000f600ff4a7b82 */ /* 0x010f220000000800 */
[----:B0-----:R-:W-:-:S04]  /*23070*/  IADD3 R84, P4, PT, R2, R80, RZ ;  /* 0x0000005002547210 */ /* 0x001fc80007f9e0ff */
[-C--:B------:R-:W-:Y:S01]  /*23080*/  LEA.HI.X.SX32 R85, R2, R81.reuse, 0x1, P4 ;  /* 0x0000005102557211 */ /* 0x080fe200020f0eff */
[----:B--2---:R-:W-:Y:S01]  /*23090*/  IMAD R2, R75, 0x37, RZ ;  /* 0x000000374b027824 */ /* 0x004fe200078e02ff */
[C---:B------:R-:W-:Y:S01]  /*230a0*/  IADD3 R86, P4, PT, R3.reuse, R80, RZ ;  /* 0x0000005003567210 */ /* 0x040fe20007f9e0ff */
[----:B---3--:R0:W-:Y:S04]  /*230b0*/  STL [R1+0x21c4], R76 ;  /* 0x0021c44c01007387 */ /* 0x0081e80000100800 */
[----:B------:R2:W-:Y:S01]  /*230c0*/  STL.64 [R1+0x12f8], R84 ;  /* 0x0012f85401007387 */ /* 0x0005e20000100a00 */
[----:B------:R-:W-:-:S03]  /*230d0*/  LEA.HI.X.SX32 R87, R3, R81, 0x1, P4 ;  /* 0x0000005103577211 */ /* 0x000fc600020f0eff */
[----:B------:R-:W3:Y:S01]  /*230e0*/  @P2 LDG.E.U8 R73, desc[UR8][R84.64] ;  /* 0x0000000854492981 */ /* 0x000ee2000c1e1100 */
[----:B0-----:R-:W0:Y:S03]  /*230f0*/  LDC R76, c[0x0][0x3d8] ;  /* 0x0000f600ff4c7b82 */ /* 0x001e260000000800 */
[----:B------:R0:W3:Y:S04]  /*23100*/  @P2 LDG.E.U8 R69, desc[UR8][R86.64] ;  /* 0x0000000856452981 */ /* 0x0000e8000c1e1100 */
[----:B--2---:R-:W2:Y:S04]  /*23110*/  LDL.LU.64 R84, [R1+0x2c08] ;  /* 0x002c080001547983 */ /* 0x004ea80000300a00 */
[----:B------:R1:W-:Y:S02]  /*23120*/  STL.64 [R1+0x12f0], R90 ;  /* 0x0012f05a01007387 */ /* 0x0003e40000100a00 */
[----:B-1----:R-:W-:-:S04]  /*23130*/  IADD3 R90, P4, PT, R2, R80, RZ ;  /* 0x00000050025a7210 */ /* 0x002fc80007f9e0ff */
[----:B------:R-:W-:-:S05]  /*23140*/  LEA.HI.X.SX32 R91, R2, R81, 0x1, P4 ;  /* 0x00000051025b7211 */ /* 0x000fca00020f0eff */
[----:B------:R-:W2:Y:S01]  /*23150*/  @P2 LDG.E.U8 R88, desc[UR8][R90.64] ;  /* 0x000000085a582981 */ /* 0x000ea2000c1e1100 */
[----:B----4-:R-:W-:Y:S02]  /*23160*/  IMAD R3, R74, 0x3c, RZ ;  /* 0x0000003c4a037824 */ /* 0x010fe400078e02ff */
[----:B------:R-:W-:Y:S01]  /*23170*/  IMAD R2, R72, 0x3d, RZ ;  /* 0x0000003d48027824 */ /* 0x000fe200078e02ff */
[----:B------:R0:W-:Y:S01]  /*23180*/  STL.64 [R1+0x12e8], R86 ;  /* 0x0012e85601007387 */ /* 0x0001e20000100a00 */
[----:B------:R-:W-:Y:S01]  /*23190*/  PRMT R75, RZ, 0x7610, R75 ;  /* 0x00007610ff4b7816 */ /* 0x000fe2000000004b */
[----:B------:R-:W1:Y:S01]  /*231a0*/  LDC R74, c[0x0][0x3d8] ;  /* 0x0000f600ff4a7b82 */ /* 0x000e620000000800 */
[----:B------:R-:W-:Y:S02]  /*231b0*/  PRMT R72, RZ, 0x7610, R72 ;  /* 0x00007610ff487816 */ /* 0x000fe40000000048 */
[----:B0-----:R-:W-:-:S04]  /*231c0*/  IADD3 R86, P5, PT, R3, R80, RZ ;  /* 0x0000005003567210 */ /* 0x001fc80007fbe0ff */
[----:B------:R-:W-:Y:S01]  /*231d0*/  LEA.HI.X.SX32 R87, R3, R81, 0x1, P5 ;  /* 0x0000005103577211 */ /* 0x000fe200028f0eff */
[----:B------:R-:W-:-:S04]  /*231e0*/  IMAD R3, R76, 0x3e, RZ ;  /* 0x0000003e4c037824 */ /* 0x000fc800078e02ff */
[----:B------:R0:W4:Y:S01]  /*231f0*/  @P2 LDG.E.U8 R75, desc[UR8][R86.64] ;  /* 0x00000008564b2981 */ /* 0x000122000c1e1100 */
[----:B------:R-:W-:-:S03]  /*23200*/  PRMT R76, RZ, 0x7610, R76 ;  /* 0x00007610ff4c7816 */ /* 0x000fc6000000004c */
[----:B---3--:R3:W-:Y:S04]  /*23210*/  STL [R1+0x164], R73 ;  /* 0x0001644901007387 */ /* 0x0087e80000100800 */
[----:B------:R0:W-:Y:S04]  /*23220*/  STL [R1+0x3a0], R69 ;  /* 0x0003a04501007387 */ /* 0x0001e80000100800 */
[----:B------:R-:W-:Y:S01]  /*23230*/  STL.64 [R1+0x12e0], R90 ;  /* 0x0012e05a01007387 */ /* 0x000fe20000100a00 */
[----:B---3--:R-:W3:Y:S08]  /*23240*/  LDC R73, c[0x0][0x3d8] ;  /* 0x0000f600ff497b82 */ /* 0x008ef00000000800 */
[----:B0-----:R-:W0:Y:S01]  /*23250*/  LDC R69, c[0x0][0x3d8] ;  /* 0x0000f600ff457b82 */ /* 0x001e220000000800 */
[----:B--2---:R2:W-:Y:S04]  /*23260*/  STL [R1+0x21c0], R88 ;  /* 0x0021c05801007387 */ /* 0x0045e80000100800 */
[----:B------:R1:W-:Y:S01]  /*23270*/  STL [R1+0x240], R89 ;  /* 0x0002405901007387 */ /* 0x0003e20000100800 */
[----:B--2---:R-:W-:-:S04]  /*23280*/  IADD3 R88, P4, PT, R2, R80, RZ ;  /* 0x0000005002587210 */ /* 0x004fc80007f9e0ff */
[----:B-1----:R-:W-:Y:S01]  /*23290*/  LEA.HI.X.SX32 R89, R2, R81, 0x1, P4 ;  /* 0x0000005102597211 */ /* 0x002fe200020f0eff */
[----:B------:R1:W-:Y:S04]  /*232a0*/  STL.64 [R1+0x12b8], R86 ;  /* 0x0012b85601007387 */ /* 0x0003e80000100a00 */
[----:B------:R-:W2:Y:S01]  /*232b0*/  @P2 LDG.E.U8 R72, desc[UR8][R88.64] ;  /* 0x0000000858482981 */ /* 0x000ea2000c1e1100 */
[----:B-1----:R-:W-:-:S04]  /*232c0*/  IADD3 R86, P5, PT, R3, R80, RZ ;  /* 0x0000005003567210 */ /* 0x002fc80007fbe0ff */
[----:B------:R-:W-:-:S05]  /*232d0*/  LEA.HI.X.SX32 R87, R3, R81, 0x1, P5 ;  /* 0x0000005103577211 */ /* 0x000fca00028f0eff */
[----:B------:R1:W2:Y:S01]  /*232e0*/  @P2 LDG.E.U8 R76, desc[UR8][R86.64] ;  /* 0x00000008564c2981 */ /* 0x0002a2000c1e1100 */
[----:B---3--:R-:W-:-:S03]  /*232f0*/  IMAD R2, R73, 0x3f, RZ ;  /* 0x0000003f49027824 */ /* 0x008fc600078e02ff */
[----:B----4-:R3:W-:Y:S01]  /*23300*/  STL [R1+0x160], R75 ;  /* 0x0001604b01007387 */ /* 0x0107e20000100800 */
[----:B------:R-:W-:Y:S01]  /*23310*/  IMAD R3, R74, 0x44, RZ ;  /* 0x000000444a037824 */ /* 0x000fe200078e02ff */
[----:B------:R-:W4:Y:S02]  /*23320*/  LDC R73, c[0x0][0x3d8] ;  /* 0x0000f600ff497b82 */ /* 0x000f240000000800 */
[----:B------:R-:W-:Y:S01]  /*23330*/  STL.64 [R1+0x12b0], R88 ;  /* 0x0012b05801007387 */ /* 0x000fe20000100a00 */
[----:B------:R-:W-:-:S05]  /*23340*/  PRMT R74, RZ, 0x7610, R74 ;  /* 0x00007610ff4a7816 */ /* 0x000fca000000004a */
[----:B---3--:R-:W3:Y:S01]  /*23350*/  LDC R75, c[0x0][0x3d8] ;  /* 0x0000f600ff4b7b82 */ /* 0x008ee20000000800 */
[----:B--2---:R2:W-:Y:S04]  /*23360*/  STL [R1+0x23c], R72 ;  /* 0x00023c4801007387 */ /* 0x0045e80000100800 */
[----:B------:R1:W-:Y:S03]  /*23370*/  STL.64 [R1+0x12a8], R86 ;  /* 0x0012a85601007387 */ /* 0x0003e60000100a00 */
[----:B--2---:R-:W2:Y:S01]  /*23380*/  LDC R72, c[0x0][0x3d8] ;  /* 0x0000f600ff487b82 */ /* 0x004ea20000000800 */
[----:B-1----:R-:W-:-:S04]  /*23390*/  IADD3 R86, P4, PT, R2, R80, RZ ;  /* 0x0000005002567210 */ /* 0x002fc80007f9e0ff */
[----:B------:R-:W-:Y:S01]  /*233a0*/  LEA.HI.X.SX32 R87, R2, R81, 0x1, P4 ;  /* 0x0000005102577211 */ /* 0x000fe200020f0eff */
[----:B------:R1:W-:Y:S04]  /*233b0*/  STL [R1+0x39c], R76 ;  /* 0x00039c4c01007387 */ /* 0x0003e80000100800 */
[----:B------:R4:W-:Y:S04]  /*233c0*/  STL.64 [R1+0x12a0], R86 ;  /* 0x0012a05601007387 */ /* 0x0009e80000100a00 */
[----:B------:R-:W2:Y:S01]  /*233d0*/  @P2 LDG.E.U8 R74, desc[UR8][R86.64] ;  /* 0x00000008564a2981 */ /* 0x000ea2000c1e1100 */
[----:B0-----:R-:W-:Y:S01]  /*233e0*/  IMAD R69, R69, 0x43, RZ ;  /* 0x0000004345457824 */ /* 0x001fe200078e02ff */
[----:B------:R-:W-:-:S02]  /*233f0*/  IADD3 R88, P4, PT, R3, R80, RZ ;  /* 0x0000005003587210 */ /* 0x000fc40007f9e0ff */
[----:B------:R-:W-:Y:S01]  /*23400*/  PRMT R5, RZ, 0x7610, R5 ;  /* 0x00007610ff057816 */ /* 0x000fe20000000005 */
[----:B---3--:R-:W-:Y:S01]  /*23410*/  IMAD R2, R75, 0x45, RZ ;  /* 0x000000454b027824 */ /* 0x008fe200078e02ff */
[----:B------:R-:W-:Y:S01]  /*23420*/  PRMT R63, RZ, 0x7610, R63 ;  /* 0x00007610ff3f7816 */ /* 0x000fe2000000003f */
[----:B-1----:R-:W0:Y:S01]  /*23430*/  LDC R76, c[0x0][0x3d8] ;  /* 0x0000f600ff4c7b82 */ /* 0x002e220000000800 */
[----:B----4-:R-:W3:Y:S01]  /*23440*/  LDL.LU.64 R86, [R1+0x2c00] ;  /* 0x002c000001567983 */ /* 0x010ee20000300a00 */
[----:B------:R-:W-:Y:S02]  /*23450*/  IADD3 R90, P5, PT, R69, R80, RZ ;  /* 0x00000050455a7210 */ /* 0x000fe40007fbe0ff */
[-C--:B------:R-:W-:Y:S02]  /*23460*/  LEA.HI.X.SX32 R89, R3, R81.reuse, 0x1, P4 ;  /* 0x0000005103597211 */ /* 0x080fe400020f0eff */
[----:B------:R-:W-:Y:S01]  /*23470*/  LEA.HI.X.SX32 R91, R69, R81, 0x1, P5 ;  /* 0x00000051455b7211 */ /* 0x000fe200028f0eff */
[----:B--2---:R-:W-:Y:S01]  /*23480*/  IMAD R3, R72, 0x46, RZ ;  /* 0x0000004648037824 */ /* 0x004fe200078e02ff */
[----:B------:R-:W-:Y:S01]  /*23490*/  PRMT R4, RZ, 0x7610, R4 ;  /* 0x00007610ff047816 */ /* 0x000fe20000000004 */
[----:B------:R1:W2:Y:S01]  /*234a0*/  @P2 LDG.E.U8 R5, desc[UR8][R88.64] ;  /* 0x0000000858052981 */ /* 0x0002a2000c1e1100 */
[----:B------:R-:W4:Y:S03]  /*234b0*/  LDC R69, c[0x0][0x3d8] ;  /* 0x0000f600ff457b82 */ /* 0x000f260000000800 */
[----:B------:R-:W-:Y:S04]  /*234c0*/  STL.64 [R1+0x1280], R90 ;  /* 0x0012805a01007387 */ /* 0x000fe80000100a00 */
[----:B------:R1:W-:Y:S01]  /*234d0*/  STL.64 [R1+0x1278], R88 ;  /* 0x0012785801007387 */ /* 0x0003e20000100a00 */
[----:B------:R-:W-:Y:S01]  /*234e0*/  PRMT R85, RZ, 0x7610, R85 ;  /* 0x00007610ff557816 */ /* 0x000fe20000000055 */
[----:B------:R-:W0:Y:S02]  /*234f0*/  LDC R72, c[0x0][0x3d8] ;  /* 0x0000f600ff487b82 */ /* 0x000e240000000800 */
[----:B------:R1:W2:Y:S01]  /*23500*/  @P2 LDG.E.U8 R63, desc[UR8][R90.64] ;  /* 0x000000085a3f2981 */ /* 0x0002a2000c1e1100 */
[----:B------:R-:W-:-:S02]  /*23510*/  PRMT R57, RZ, 0x7610, R57 ;  /* 0x00007610ff397816 */ /* 0x000fc40000000039 */
[----:B------:R-:W-:-:S03]  /*23520*/  PRMT R51, RZ, 0x7610, R51 ;  /* 0x00007610ff337816 */ /* 0x000fc60000000033 */
[----:B------:R-:W0:Y:S01]  /*23530*/  LDC R75, c[0x0][0x3d8] ;  /* 0x0000f600ff4b7b82 */ /* 0x000e220000000800 */
[CC--:B-1----:R-:W-:Y:S02]  /*23540*/  IADD3 R88, P4, PT, R2.reuse, R80.reuse, RZ ;  /* 0x0000005002587210 */ /* 0x0c2fe40007f9e0ff */
[C---:B------:R-:W-:Y:S02]  /*23550*/  IADD3 R90, P5, PT, R3.reuse, R80, RZ ;  /* 0x00000050035a7210 */ /* 0x040fe40007fbe0ff */
[-C--:B------:R-:W-:Y:S02]  /*23560*/  LEA.HI.X.SX32 R89, R2, R81.reuse, 0x1, P4 ;  /* 0x0000005102597211 */ /* 0x080fe400020f0eff */
[----:B------:R-:W-:Y:S01]  /*23570*/  LEA.HI.X.SX32 R91, R3, R81, 0x1, P5 ;  /* 0x00000051035b7211 */ /* 0x000fe200028f0eff */
[----:B------:R-:W-:-:S04]  /*23580*/  IMAD R2, R73, 0x47, RZ ;  /* 0x0000004749027824 */ /* 0x000fc800078e02ff */
[----:B------:R-:W2:Y:S01]  /*23590*/  @P2 LDG.E.U8 R4, desc[UR8][R90.64] ;  /* 0x000000085a042981 */ /* 0x000ea2000c1e1100 */
[----:B------:R-:W-:Y:S02]  /*235a0*/  PRMT R73, RZ, 0x7610, R73 ;  /* 0x00007610ff497816 */ /* 0x000fe40000000049 */
[----:B---3--:R-:W-:-:S06]  /*235b0*/  PRMT R86, RZ, 0x7610, R86 ;  /* 0x00007610ff567816 */ /* 0x008fcc0000000056 */
[----:B------:R1:W3:Y:S04]  /*235c0*/  @P2 LDG.E.U8 R86, desc[UR8][R88.64] ;  /* 0x0000000858562981 */ /* 0x0002e8000c1e1100 */
[----:B------:R-:W-:Y:S04]  /*235d0*/  STL [R1+0x21bc], R74 ;  /* 0x0021bc4a01007387 */ /* 0x000fe80000100800 */
[----:B------:R1:W-:Y:S01]  /*235e0*/  STL.64 [R1+0x1270], R88 ;  /* 0x0012705801007387 */ /* 0x0003e20000100a00 */
[----:B0-----:R-:W-:Y:S02]  /*235f0*/  IMAD R3, R76, 0x4b, RZ ;  /* 0x0000004b4c037824 */ /* 0x001fe400078e02ff */
[----:B----4-:R-:W-:Y:S01]  /*23600*/  IMAD R69, R69, 0x4d, RZ ;  /* 0x0000004d45457824 */ /* 0x010fe200078e02ff */
[----:B------:R-:W0:Y:S01]  /*23610*/  LDC R76, c[0x0][0x3d8] ;  /* 0x0000f600ff4c7b82 */ /* 0x000e220000000800 */
[----:B-1----:R-:W-:-:S07]  /*23620*/  IADD3 R88, P4, PT, R2, R80, RZ ;  /* 0x0000005002587210 */ /* 0x002fce0007f9e0ff */
[----:B------:R-:W1:Y:S01]  /*23630*/  LDC R74, c[0x0][0x3d8] ;  /* 0x0000f600ff4a7b82 */ /* 0x000e620000000800 */
[----:B------:R-:W-:-:S05]  /*23640*/  LEA.HI.X.SX32 R89, R2, R81, 0x1, P4 ;  /* 0x0000005102597211 */ /* 0x000fca00020f0eff */
[----:B------:R-:W4:Y:S01]  /*23650*/  @P2 LDG.E.U8 R73, desc[UR8][R88.64] ;  /* 0x0000000858492981 */ /* 0x000f22000c1e1100 */
[----:B-1----:R-:W-:Y:S02]  /*23660*/  IMAD R2, R74, 0x4c, RZ ;  /* 0x0000004c4a027824 */ /* 0x002fe400078e02ff */
[----:B------:R-:W1:Y:S01]  /*23670*/  LDC R74, c[0x0][0x3d8] ;  /* 0x0000f600ff4a7b82 */ /* 0x000e620000000800 */
[----:B---3--:R-:W-:Y:S04]  /*23680*/  STL [R1+0x27d8], R86 ;  /* 0x0027d85601007387 */ /* 0x008fe80000100800 */
[----:B------:R-:W-:Y:S04]  /*23690*/  STL.64 [R1+0x1268], R90 ;  /* 0x0012685a01007387 */ /* 0x000fe80000100a00 */
[----:B--2---:R2:W-:Y:S04]  /*236a0*/  STL [R1+0x398], R4 ;  /* 0x0003980401007387 */ /* 0x0045e80000100800 */
[----:B------:R3:W-:Y:S01]  /*236b0*/  STL [R1+0x158], R5 ;  /* 0x0001580501007387 */ /* 0x0007e20000100800 */
[----:B--2---:R-:W-:-:S04]  /*236c0*/  IADD3 R4, P5, PT, R3, R80, RZ ;  /* 0x0000005003047210 */ /* 0x004fc80007fbe0ff */
[-C--:B---3--:R-:W-:Y:S02]  /*236d0*/  LEA.HI.X.SX32 R5, R3, R81.reuse, 0x1, P5 ;  /* 0x0000005103057211 */ /* 0x088fe400028f0eff */
[C---:B------:R-:W-:Y:S01]  /*236e0*/  IADD3 R90, P5, PT, R69.reuse, R80, RZ ;  /* 0x00000050455a7210 */ /* 0x040fe20007fbe0ff */
[----:B------:R-:W-:Y:S03]  /*236f0*/  STL.64 [R1+0x1260], R88 ;  /* 0x0012605801007387 */ /* 0x000fe60000100a00 */
[----:B------:R-:W-:Y:S01]  /*23700*/  LEA.HI.X.SX32 R91, R69, R81, 0x1, P5 ;  /* 0x00000051455b7211 */ /* 0x000fe200028f0eff */
[----:B----4-:R2:W-:Y:S01]  /*23710*/  STL [R1+0x21b8], R73 ;  /* 0x0021b84901007387 */ /* 0x0105e20000100800 */
[----:B------:R-:W-:Y:S01]  /*23720*/  IMAD R3, R72, 0x4e, RZ ;  /* 0x0000004e48037824 */ /* 0x000fe200078e02ff */
[----:B------:R-:W-:Y:S01]  /*23730*/  PRMT R45, RZ, 0x7610, R45 ;  /* 0x00007610ff2d7816 */ /* 0x000fe2000000002d */
[----:B------:R-:W3:Y:S01]  /*23740*/  LDC R72, c[0x0][0x3d8] ;  /* 0x0000f600ff487b82 */ /* 0x000ee20000000800 */
[----:B------:R-:W4:Y:S04]  /*23750*/  @P2 LDG.E.U8 R85, desc[UR8][R90.64] ;  /* 0x000000085a552981 */ /* 0x000f28000c1e1100 */
[----:B------:R0:W-:Y:S03]  /*23760*/  STL.64 [R1+0x1240], R4 ;  /* 0x0012400401007387 */ /* 0x0001e60000100a00 */
[----:B--2---:R-:W2:Y:S01]  /*23770*/  LDC R73, c[0x0][0x3d8] ;  /* 0x0000f600ff497b82 */ /* 0x004ea20000000800 */
[----:B------:R0:W3:Y:S01]  /*23780*/  @P2 LDG.E.U8 R57, desc[UR8][R4.64] ;  /* 0x0000000804392981 */ /* 0x0000e2000c1e1100 */
[----:B------:R-:W-:-:S02]  /*23790*/  PRMT R47, RZ, 0x7610, R47 ;  /* 0x00007610ff2f7816 */ /* 0x000fc4000000002f */
[----:B------:R-:W-:-:S04]  /*237a0*/  PRMT R43, RZ, 0x7610, R43 ;  /* 0x00007610ff2b7816 */ /* 0x000fc8000000002b */
[----:B------:R-:W1:Y:S01]  /*237b0*/  LDC R69, c[0x0][0x3d8] ;  /* 0x0000f600ff457b82 */ /* 0x000e620000000800 */
[----:B0-----:R-:W-:-:S04]  /*237c0*/  IADD3 R4, P4, PT, R2, R80, RZ ;  /* 0x0000005002047210 */ /* 0x001fc80007f9e0ff */
[----:B------:R-:W-:-:S05]  /*237d0*/  LEA.HI.X.SX32 R5, R2, R81, 0x1, P4 ;  /* 0x0000005102057211 */ /* 0x000fca00020f0eff */
[----:B------:R0:W-:Y:S04]  /*237e0*/  STL.64 [R1+0x1238], R4 ;  /* 0x0012380401007387 */ /* 0x0001e80000100a00 */
[----:B------:R-:W3:Y:S04]  /*237f0*/  @P2 LDG.E.U8 R51, desc[UR8][R4.64] ;  /* 0x0000000804332981 */ /* 0x000ee8000c1e1100 */
[----:B0-----:R-:W3:Y:S01]  /*23800*/  LDL.LU.64 R4, [R1+0x2bf8] ;  /* 0x002bf80001047983 */ /* 0x001ee20000300a00 */
[----:B------:R-:W-:Y:S01]  /*23810*/  IADD3 R88, P4, PT, R3, R80, RZ ;  /* 0x0000005003587210 */ /* 0x000fe20007f9e0ff */
[----:B------:R-:W-:-:S02]  /*23820*/  IMAD R2, R75, 0x4f, RZ ;  /* 0x0000004f4b027824 */ /* 0x000fc400078e02ff */
[----:B------:R0:W-:Y:S01]  /*23830*/  STL.64 [R1+0x1230], R90 ;  /* 0x0012305a01007387 */ /* 0x0001e20000100a00 */
[----:B------:R-:W-:Y:S01]  /*23840*/  LEA.HI.X.SX32 R89, R3, R81, 0x1, P4 ;  /* 0x0000005103597211 */ /* 0x000fe200020f0eff */
[----:B--2---:R-:W-:Y:S01]  /*23850*/  IMAD R3, R73, 0x53, RZ ;  /* 0x0000005349037824 */ /* 0x004fe200078e02ff */
[----:B------:R-:W2:Y:S03]  /*23860*/  LDC R75, c[0x0][0x3d8] ;  /* 0x0000f600ff4b7b82 */ /* 0x000ea60000000800 */
[----:B------:R1:W2:Y:S05]  /*23870*/  @P2 LDG.E.U8 R45, desc[UR8][R88.64] ;  /* 0x00000008582d2981 */ /* 0x0002aa000c1e1100 */
[----:B------:R-:W2:Y:S01]  /*23880*/  LDC R73, c[0x0][0x3d8] ;  /* 0x0000f600ff497b82 */ /* 0x000ea20000000800 */
[----:B0-----:R-:W-:-:S04]  /*23890*/  IADD3 R90, P4, PT, R2, R80, RZ ;  /* 0x00000050025a7210 */ /* 0x001fc80007f9e0ff */
[----:B------:R-:W-:Y:S01]  /*238a0*/  LEA.HI.X.SX32 R91, R2, R81, 0x1, P4 ;  /* 0x00000051025b7211 */ /* 0x000fe200020f0eff */
[----:B-1----:R-:W-:Y:S02]  /*238b0*/  IMAD R2, R74, 0x54, RZ ;  /* 0x000000544a027824 */ /* 0x002fe400078e02ff */
[----:B------:R-:W0:Y:S02]  /*238c0*/  LDC R74, c[0x0][0x3d8] ;  /* 0x0000f600ff4a7b82 */ /* 0x000e240000000800 */
[----:B------:R1:W2:Y:S04]  /*238d0*/  @P2 LDG.E.U8 R43, desc[UR8][R90.64] ;  /* 0x000000085a2b2981 */ /* 0x0002a8000c1e1100 */
[----:B----4-:R-:W-:Y:S04]  /*238e0*/  STL [R1+0x27dc], R85 ;  /* 0x0027dc5501007387 */ /* 0x010fe80000100800 */
[----:B------:R4:W-:Y:S04]  /*238f0*/  STL.64 [R1+0x1228], R88 ;  /* 0x0012285801007387 */ /* 0x0009e80000100a00 */
[----:B------:R1:W-:Y:S01]  /*23900*/  STL.64 [R1+0x1220], R90 ;  /* 0x0012205a01007387 */ /* 0x0003e20000100a00 */
[----:B----4-:R-:W-:-:S04]  /*23910*/  IADD3 R88, P5, PT, R3, R80, RZ ;  /* 0x0000005003587210 */ /* 0x010fc80007fbe0ff */
[-C--:B------:R-:W-:Y:S01]  /*23920*/  LEA.HI.X.SX32 R89, R3, R81.reuse, 0x1, P5 ;  /* 0x0000005103597211 */ /* 0x080fe200028f0eff */
[----:B------:R-:W-:Y:S01]  /*23930*/  IMAD R3, R76, 0x55, RZ ;  /* 0x000000554c037824 */ /* 0x000fe200078e02ff */
[C---:B-1----:R-:W-:Y:S01]  /*23940*/  IADD3 R90, P4, PT, R2.reuse, R80, RZ ;  /* 0x00000050025a7210 */ /* 0x042fe20007f9e0ff */
[----:B------:R-:W1:Y:S02]  /*23950*/  LDC R76, c[0x0][0x3d8] ;  /* 0x0000f600ff4c7b82 */ /* 0x000e640000000800 */
[----:B------:R4:W-:Y:S04]  /*23960*/  STL.64 [R1+0x1200], R88 ;  /* 0x0012005801007387 */ /* 0x0009e80000100a00 */
[----:B------:R4:W2:Y:S01]  /*23970*/  @P2 LDG.E.U8 R47, desc[UR8][R88.64] ;  /* 0x00000008582f2981 */ /* 0x0008a2000c1e1100 */
[----:B------:R-:W-:-:S02]  /*23980*/  LEA.HI.X.SX32 R91, R2, R81, 0x1, P4 ;  /* 0x00000051025b7211 */ /* 0x000fc400020f0eff */
[C---:B----4-:R-:W-:Y:S02]  /*23990*/  IADD3 R88, P5, PT, R3.reuse, R80, RZ ;  /* 0x0000005003587210 */ /* 0x050fe40007fbe0ff */
[----:B---3--:R-:W-:Y:S02]  /*239a0*/  PRMT R4, RZ, 0x7610, R4 ;  /* 0x00007610ff047816 */ /* 0x008fe40000000004 */
[----:B------:R-:W-:Y:S02]  /*239b0*/  LEA.HI.X.SX32 R89, R3, R81, 0x1, P5 ;  /* 0x0000005103597211 */ /* 0x000fe400028f0eff */
[----:B------:R-:W-:-:S03]  /*239c0*/  PRMT R5, RZ, 0x7610, R5 ;  /* 0x00007610ff057816 */ /* 0x000fc60000000005 */
[----:B------:R-:W3:Y:S04]  /*239d0*/  @P2 LDG.E.U8 R4, desc[UR8][R88.64] ;  /* 0x0000000858042981 */ /* 0x000ee8000c1e1100 */
[----:B------:R4:W3:Y:S01]  /*239e0*/  @P2 LDG.E.U8 R5, desc[UR8][R90.64] ;  /* 0x000000085a052981 */ /* 0x0008e2000c1e1100 */
[----:B------:R-:W-:Y:S02]  /*239f0*/  IMAD R2, R72, 0x56, RZ ;  /* 0x0000005648027824 */ /* 0x000fe400078e02ff */
[----:B------:R-:W0:Y:S01]  /*23a00*/  LDC R72, c[0x0][0x3d8] ;  /* 0x0000f600ff487b82 */ /* 0x000e220000000800 */
[----:B------:R4:W-:Y:S01]  /*23a10*/  STL.64 [R1+0x11f8], R90 ;  /* 0x0011f85a01007387 */ /* 0x0009e20000100a00 */
[----:B------:R-:W-:-:S03]  /*23a20*/  IMAD R69, R69, 0x57, RZ ;  /* 0x0000005745457824 */ /* 0x000fc600078e02ff */
[----:B------:R-:W-:Y:S01]  /*23a30*/  STL [R1+0x150], R51 ;  /* 0x0001503301007387 */ /* 0x000fe20000100800 */
[----:B--2---:R-:W-:Y:S01]  /*23a40*/  IMAD R3, R73, 0x5b, RZ ;  /* 0x0000005b49037824 */ /* 0x004fe200078e02ff */
[----:B------:R-:W-:Y:S01]  /*23a50*/  PRMT R41, RZ, 0x7610, R41 ;  /* 0x00007610ff297816 */ /* 0x000fe20000000029 */
[----:B------:R-:W2:Y:S01]  /*23a60*/  LDC R73, c[0x0][0x3d8] ;  /* 0x0000f600ff497b82 */ /* 0x000ea20000000800 */
[----:B------:R-:W-:Y:S04]  /*23a70*/  STL.64 [R1+0x11f0], R88 ;  /* 0x0011f05801007387 */ /* 0x000fe80000100a00 */
[----:B------:R-:W-:Y:S01]  /*23a80*/  STL [R1+0x394], R45 ;  /* 0x0003942d01007387 */ /* 0x000fe20000100800 */
[----:B----4-:R-:W-:Y:S02]  /*23a90*/  IADD3 R90, P5, PT, R69, R80, RZ ;  /* 0x00000050455a7210 */ /* 0x010fe40007fbe0ff */
[----:B------:R-:W-:-:S02]  /*23aa0*/  PRMT R35, RZ, 0x7610, R35 ;  /* 0x00007610ff237816 */ /* 0x000fc40000000023 */
[----:B------:R-:W-:Y:S02]  /*23ab0*/  LEA.HI.X.SX32 R91, R69, R81, 0x1, P5 ;  /* 0x00000051455b7211 */ /* 0x000fe400028f0eff */
[----:B------:R-:W-:Y:S01]  /*23ac0*/  PRMT R55, RZ, 0x7610, R55 ;  /* 0x00007610ff377816 */ /* 0x000fe20000000037 */
[----:B------:R-:W4:Y:S02]  /*23ad0*/  LDC R69, c[0x0][0x3d8] ;  /* 0x0000f600ff457b82 */ /* 0x000f240000000800 */
[----:B------:R0:W2:Y:S01]  /*23ae0*/  @P2 LDG.E.U8 R35, desc[UR8][R90.64] ;  /* 0x000000085a232981 */ /* 0x0000a2000c1e1100 */
[----:B------:R-:W-:Y:S02]  /*23af0*/  PRMT R31, RZ, 0x7610, R31 ;  /* 0x00007610ff1f7816 */ /* 0x000fe4000000001f */
[----:B------:R-:W-:Y:S02]  /*23b00*/  PRMT R33, RZ, 0x7610, R33 ;  /* 0x00007610ff217816 */ /* 0x000fe40000000021 */
[----:B------:R-:W-:-:S02]  /*23b10*/  PRMT R10, RZ, 0x7610, R10 ;  /* 0x00007610ff0a7816 */ /* 0x000fc4000000000a */
[----:B------:R-:W-:Y:S01]  /*23b20*/  PRMT R11, RZ, 0x7610, R11 ;  /* 0x00007610ff0b7816 */ /* 0x000fe2000000000b */
[----:B---3--:R3:W-:Y:S04]  /*23b30*/  STL [R1+0x230], R4 ;  /* 0x0002300401007387 */ /* 0x0087e80000100800 */
[----:B------:R0:W-:Y:S01]  /*23b40*/  STL [R1+0x148], R5 ;  /* 0x0001480501007387 */ /* 0x0001e20000100800 */
[----:B---3--:R-:W-:-:S04]  /*23b50*/  IADD3 R4, P4, PT, R2, R80, RZ ;  /* 0x0000005002047210 */ /* 0x008fc80007f9e0ff */
[-C--:B0-----:R-:W-:Y:S02]  /*23b60*/  LEA.HI.X.SX32 R5, R2, R81.reuse, 0x1, P4 ;  /* 0x0000005102057211 */ /* 0x081fe400020f0eff */
[-C--:B------:R-:W-:Y:S01]  /*23b70*/  IADD3 R88, P4, PT, R3, R80.reuse, RZ ;  /* 0x0000005003587210 */ /* 0x080fe20007f9e0ff */
[----:B------:R-:W-:Y:S02]  /*23b80*/  IMAD R2, R75, 0x5c, RZ ;  /* 0x0000005c4b027824 */ /* 0x000fe400078e02ff */
[----:B------:R0:W-:Y:S01]  /*23b90*/  STL.64 [R1+0x11e8], R4 ;  /* 0x0011e80401007387 */ /* 0x0001e20000100a00 */
[----:B------:R-:W-:Y:S01]  /*23ba0*/  LEA.HI.X.SX32 R89, R3, R81, 0x1, P4 ;  /* 0x0000005103597211 */ /* 0x000fe200020f0eff */
[----:B------:R-:W-:Y:S01]  /*23bb0*/  IMAD R3, R74, 0x5d, RZ ;  /* 0x0000005d4a037824 */ /* 0x000fe200078e02ff */
[----:B------:R-:W-:Y:S01]  /*23bc0*/  PRMT R59, RZ, 0x7610, R59 ;  /* 0x00007610ff3b7816 */ /* 0x000fe2000000003b */
[----:B------:R-:W3:Y:S01]  /*23bd0*/  @P2 LDG.E.U8 R41, desc[UR8][R4.64] ;  /* 0x0000000804292981 */ /* 0x000ee2000c1e1100 */
[----:B------:R-:W2:Y:S03]  /*23be0*/  LDC R74, c[0x0][0x3d8] ;  /* 0x0000f600ff4a7b82 */ /* 0x000ea60000000800 */
[----:B------:R1:W3:Y:S05]  /*23bf0*/  @P2 LDG.E.U8 R55, desc[UR8][R88.64] ;  /* 0x0000000858372981 */ /* 0x0002ea000c1e1100 */
[----:B------:R-:W2:Y:S01]  /*23c00*/  LDC R75, c[0x0][0x3d8] ;  /* 0x0000f600ff4b7b82 */ /* 0x000ea20000000800 */
[----:B0-----:R-:W3:Y:S04]  /*23c10*/  LDL.LU.64 R4, [R1+0x2bf0] ;  /* 0x002bf00001047983 */ /* 0x001ee80000300a00 */
[----:B------:R-:W-:Y:S04]  /*23c20*/  STL [R1+0x49c], R43 ;  /* 0x00049c2b01007387 */ /* 0x000fe80000100800 */
[----:B------:R0:W-:Y:S04]  /*23c30*/  STL.64 [R1+0x11e0], R90 ;  /* 0x0011e05a01007387 */ /* 0x0001e80000100a00 */
[----:B------:R1:W-:Y:S01]  /*23c40*/  STL.64 [R1+0x11c0], R88 ;  /* 0x0011c05801007387 */ /* 0x0003e20000100a00 */
[----:B0-----:R-:W-:-:S02]  /*23c50*/  IADD3 R90, P4, PT, R2, R80, RZ ;  /* 0x00000050025a7210 */ /* 0x001fc40007f9e0ff */
[CC--:B-1----:R-:W-:Y:S02]  /*23c60*/  IADD3 R88, P5, PT, R3.reuse, R80.reuse, RZ ;  /* 0x0000005003587210 */ /* 0x0c2fe40007fbe0ff */
[-C--:B------:R-:W-:Y:S02]  /*23c70*/  LEA.HI.X.SX32 R91, R2, R81.reuse, 0x1, P4 ;  /* 0x00000051025b7211 */ /* 0x080fe400020f0eff */
[----:B------:R-:W-:Y:S01]  /*23c80*/  LEA.HI.X.SX32 R89, R3, R81, 0x1, P5 ;  /* 0x0000005103597211 */ /* 0x000fe200028f0eff */
[----:B------:R-:W-:Y:S02]  /*23c90*/  IMAD R3, R76, 0x5f, RZ ;  /* 0x0000005f4c037824 */ /* 0x000fe400078e02ff */
[----:B------:R-:W-:Y:S01]  /*23ca0*/  IMAD R2, R72, 0x5e, RZ ;  /* 0x0000005e48027824 */ /* 0x000fe200078e02ff */
[----:B------:R-:W-:Y:S01]  /*23cb0*/  STL.64 [R1+0x11b8], R90 ;  /* 0x0011b85a01007387 */ /* 0x000fe20000100a00 */
[----:B------:R-:W0:Y:S03]  /*23cc0*/  LDC R72, c[0x0][0x3d8] ;  /* 0x0000f600ff487b82 */ /* 0x000e260000000800 */
[----:B------:R1:W-:Y:S04]  /*23cd0*/  STL.64 [R1+0x11b0], R88 ;  /* 0x0011b05801007387 */ /* 0x0003e80000100a00 */
[----:B------:R1:W3:Y:S01]  /*23ce0*/  @P2 LDG.E.U8 R31, desc[UR8][R88.64] ;  /* 0x00000008581f2981 */ /* 0x0002e2000c1e1100 */
[----:B------:R-:W0:Y:S03]  /*23cf0*/  LDC R76, c[0x0][0x3d8] ;  /* 0x0000f600ff4c7b82 */ /* 0x000e260000000800 */
[----:B------:R2:W3:Y:S01]  /*23d00*/  @P2 LDG.E.U8 R33, desc[UR8][R90.64] ;  /* 0x000000085a212981 */ /* 0x0004e2000c1e1100 */
[----:B-1----:R-:W-:-:S02]  /*23d10*/  IADD3 R88, P5, PT, R3, R80, RZ ;  /* 0x0000005003587210 */ /* 0x002fc40007fbe0ff */
[C---:B--2---:R-:W-:Y:S02]  /*23d20*/  IADD3 R90, P4, PT, R2.reuse, R80, RZ ;  /* 0x00000050025a7210 */ /* 0x044fe40007f9e0ff */
[-C--:B------:R-:W-:Y:S02]  /*23d30*/  LEA.HI.X.SX32 R89, R3, R81.reuse, 0x1, P5 ;  /* 0x0000005103597211 */ /* 0x080fe400028f0eff */
[----:B------:R-:W-:-:S03]  /*23d40*/  LEA.HI.X.SX32 R91, R2, R81, 0x1, P4 ;  /* 0x00000051025b7211 */ /* 0x000fc600020f0eff */
[----:B------:R1:W2:Y:S04]  /*23d50*/  @P2 LDG.E.U8 R10, desc[UR8][R88.64] ;  /* 0x00000008580a2981 */ /* 0x0002a8000c1e1100 */
[----:B------:R-:W2:Y:S01]  /*23d60*/  @P2 LDG.E.U8 R11, desc[UR8][R90.64] ;  /* 0x000000085a0b2981 */ /* 0x000ea2000c1e1100 */
[----:B------:R-:W-:Y:S02]  /*23d70*/  IMAD R2, R73, 0x63, RZ ;  /* 0x0000006349027824 */ /* 0x000fe400078e02ff */
[----:B------:R-:W-:Y:S01]  /*23d80*/  IMAD R3, R74, 0x65, RZ ;  /* 0x000000654a037824 */ /* 0x000fe200078e02ff */
[----:B------:R-:W-:Y:S01]  /*23d90*/  STL.64 [R1+0x11a8], R90 ;  /* 0x0011a85a01007387 */ /* 0x000fe20000100a00 */
[----:B----4-:R-:W-:Y:S01]  /*23da0*/  IMAD R69, R69, 0x64, RZ ;  /* 0x0000006445457824 */ /* 0x010fe200078e02ff */
[----:B------:R-:W-:Y:S01]  /*23db0*/  PRMT R29, RZ, 0x7610, R29 ;  /* 0x00007610ff1d7816 */ /* 0x000fe2000000001d */
[----:B------:R-:W4:Y:S01]  /*23dc0*/  LDC R73, c[0x0][0x3d8] ;  /* 0x0000f600ff497b82 */ /* 0x000f220000000800 */
[----:B------:R-:W-:-:S02]  /*23dd0*/  PRMT R9, RZ, 0x7610, R9 ;  /* 0x00007610ff097816 */ /* 0x000fc40000000009 */
[----:B------:R-:W-:Y:S02]  /*23de0*/  PRMT R53, RZ, 0x7610, R53 ;  /* 0x00007610ff357816 */ /* 0x000fe40000000035 */
[----:B------:R-:W-:-:S03]  /*23df0*/  PRMT R87, RZ, 0x7610, R87 ;  /* 0x00007610ff577816 */ /* 0x000fc60000000057 */
[----:B------:R-:W0:Y:S01]  /*23e00*/  LDC R74, c[0x0][0x3d8] ;  /* 0x0000f600ff4a7b82 */ /* 0x000e220000000800 */
[----:B---3--:R-:W-:Y:S04]  /*23e10*/  STL [R1+0x390], R41 ;  /* 0x0003902901007387 */ /* 0x008fe80000100800 */
[----:B------:R1:W-:Y:S04]  /*23e20*/  STL.64 [R1+0x11a0], R88 ;  /* 0x0011a05801007387 */ /* 0x0003e80000100a00 */
[----:B------:R-:W-:Y:S01]  /*23e30*/  STL [R1+0x494], R35 ;  /* 0x0004942301007387 */ /* 0x000fe20000100800 */
[----:B-1----:R-:W-:-:S04]  /*23e40*/  IADD3 R88, P4, PT, R2, R80, RZ ;  /* 0x0000005002587210 */ /* 0x002fc80007f9e0ff */
[----:B------:R-:W-:-:S05]  /*23e50*/  LEA.HI.X.SX32 R89, R2, R81, 0x1, P4 ;  /* 0x0000005102597211 */ /* 0x000fca00020f0eff */
[----:B------:R1:W3:Y:S04]  /*23e60*/  @P2 LDG.E.U8 R59, desc[UR8][R88.64] ;  /* 0x00000008583b2981 */ /* 0x0002e8000c1e1100 */
[----:B--2---:R-:W-:Y:S04]  /*23e70*/  STL [R1+0x490], R10 ;  /* 0x0004900a01007387 */ /* 0x004fe80000100800 */
[----:B------:R-:W-:Y:S04]  /*23e80*/  STL [R1+0x38c], R11 ;  /* 0x00038c0b01007387 */ /* 0x000fe80000100800 */
[----:B------:R2:W-:Y:S04]  /*23e90*/  STL.64 [R1+0x1180], R88 ;  /* 0x0011805801007387 */ /* 0x0005e80000100a00 */
[----:B--2---:R-:W1:Y:S01]  /*23ea0*/  LDL.LU.64 R88, [R1+0x2be8] ;  /* 0x002be80001587983 */ /* 0x004e620000300a00 */
[----:B------:R-:W-:-:S04]  /*23eb0*/  IADD3 R10, P4, PT, R3, R80, RZ ;  /* 0x00000050030a7210 */ /* 0x000fc80007f9e0ff */
[----:B------:R-:W-:Y:S02]  /*23ec0*/  LEA.HI.X.SX32 R11, R3, R81, 0x1, P4 ;  /* 0x00000051030b7211 */ /* 0x000fe400020f0eff */
[----:B------:R-:W-:Y:S02]  /*23ed0*/  IADD3 R90, P5, PT, R69, R80, RZ ;  /* 0x00000050455a7210 */ /* 0x000fe40007fbe0ff */
[----:B-1----:R-:W-:-:S06]  /*23ee0*/  PRMT R88, RZ, 0x7610, R88 ;  /* 0x00007610ff587816 */ /* 0x002fcc0000000058 */
[----:B------:R-:W2:Y:S01]  /*23ef0*/  @P2 LDG.E.U8 R88, desc[UR8][R10.64] ;  /* 0x000000080a582981 */ /* 0x000ea2000c1e1100 */
[----:B------:R-:W-:Y:S01]  /*23f00*/  LEA.HI.X.SX32 R91, R69, R81, 0x1, P5 ;  /* 0x00000051455b7211 */ /* 0x000fe200028f0eff */
[----:B------:R-:W-:Y:S01]  /*23f10*/  IMAD R2, R75, 0x66, RZ ;  /* 0x000000664b027824 */ /* 0x000fe200078e02ff */
[----:B------:R-:W-:Y:S01]  /*23f20*/  PRMT R5, RZ, 0x7610, R5 ;  /* 0x00007610ff057816 */ /* 0x000fe20000000005 */
[----:B0-----:R-:W-:Y:S01]  /*23f30*/  IMAD R3, R72, 0x67, RZ ;  /* 0x0000006748037824 */ /* 0x001fe200078e02ff */
[----:B------:R-:W-:Y:S01]  /*23f40*/  STL [R1+0x140], R33 ;  /* 0x0001402101007387 */ /* 0x000fe20000100800 */
[----:B------:R-:W-:Y:S01]  /*23f50*/  PRMT R4, RZ, 0x7610, R4 ;  /* 0x00007610ff047816 */ /* 0x000fe20000000004 */
[----:B------:R-:W0:Y:S02]  /*23f60*/  LDC R69, c[0x0][0x3d8] ;  /* 0x0000f600ff457b82 */ /* 0x000e240000000800 */
[----:B------:R1:W-:Y:S04]  /*23f70*/  STL.64 [R1+0x1178], R90 ;  /* 0x0011785a01007387 */ /* 0x0003e80000100a00 */
[----:B------:R-:W-:Y:S02]  /*23f80*/  STL [R1+0x22c], R31 ;  /* 0x00022c1f01007387 */ /* 0x000fe40000100800 */
[----:B------:R-:W0:Y:S02]  /*23f90*/  LDC R72, c[0x0][0x3d8] ;  /* 0x0000f600ff487b82 */ /* 0x000e240000000800 */
[----:B------:R1:W3:Y:S04]  /*23fa0*/  @P2 LDG.E.U8 R29, desc[UR8][R90.64] ;  /* 0x000000085a1d2981 */ /* 0x0002e8000c1e1100 */
[----:B------:R4:W-:Y:S02]  /*23fb0*/  STL.64 [R1+0x1170], R10 ;  /* 0x0011700a01007387 */ /* 0x0009e40000100a00 */
[----:B------:R-:W0:Y:S01]  /*23fc0*/  LDC R75, c[0x0][0x3d8] ;  /* 0x0000f600ff4b7b82 */ /* 0x000e220000000800 */
[----:B-1----:R-:W-:-:S02]  /*23fd0*/  IADD3 R90, P4, PT, R2, R80, RZ ;  /* 0x00000050025a7210 */ /* 0x002fc40007f9e0ff */
[C---:B----4-:R-:W-:Y:S02]  /*23fe0*/  IADD3 R10, P5, PT, R3.reuse, R80, RZ ;  /* 0x00000050030a7210 */ /* 0x050fe40007fbe0ff */
[-C--:B------:R-:W-:Y:S02]  /*23ff0*/  LEA.HI.X.SX32 R91, R2, R81.reuse, 0x1, P4 ;  /* 0x00000051025b7211 */ /* 0x080fe400020f0eff */
[----:B------:R-:W-:Y:S01]  /*24000*/  LEA.HI.X.SX32 R11, R3, R81, 0x1, P5 ;  /* 0x00000051030b7211 */ /* 0x000fe200028f0eff */
[----:B------:R-:W-:Y:S01]  /*24010*/  IMAD R3, R76, 0x6c, RZ ;  /* 0x0000006c4c037824 */ /* 0x000fe200078e02ff */
[----:B--2---:R-:W-:Y:S01]  /*24020*/  STL [R1+0x27e0], R88 ;  /* 0x0027e05801007387 */ /* 0x004fe20000100800 */
[----:B------:R-:W-:Y:S01]  /*24030*/  IMAD R2, R73, 0x6b, RZ ;  /* 0x0000006b49027824 */ /* 0x000fe200078e02ff */
[----:B------:R-:W-:Y:S01]  /*24040*/  PRMT R7, RZ, 0x7610, R7 ;  /* 0x00007610ff077816 */ /* 0x000fe20000000007 */
[----:B------:R-:W1:Y:S01]  /*24050*/  LDC R73, c[0x0][0x3d8] ;  /* 0x0000f600ff497b82 */ /* 0x000e620000000800 */
[----:B------:R-:W-:Y:S04]  /*24060*/  STL.64 [R1+0x1168], R90 ;  /* 0x0011685a01007387 */ /* 0x000fe80000100a00 */
[----:B------:R2:W-:Y:S01]  /*24070*/  STL.64 [R1+0x1160], R10 ;  /* 0x0011600a01007387 */ /* 0x0005e20000100a00 */
[----:B------:R-:W-:-:S02]  /*24080*/  PRMT R6, RZ, 0x7610, R6 ;  /* 0x00007610ff067816 */ /* 0x000fc40000000006 */
[----:B------:R-:W-:Y:S01]  /*24090*/  PRMT R60, RZ, 0x7610, R60 ;  /* 0x00007610ff3c7816 */ /* 0x000fe2000000003c */
[----:B------:R2:W4:Y:S01]  /*240a0*/  @P2 LDG.E.U8 R5, desc[UR8][R10.64] ;  /* 0x000000080a052981 */ /* 0x000522000c1e1100 */
[----:B------:R-:W1:Y:S03]  /*240b0*/  LDC R76, c[0x0][0x3d8] ;  /* 0x0000f600ff4c7b82 */ /* 0x000e660000000800 */
[----:B------:R0:W4:Y:S01]  /*240c0*/  @P2 LDG.E.U8 R9, desc[UR8][R90.64] ;  /* 0x000000085a092981 */ /* 0x000122000c1e1100 */
[----:B--2---:R-:W-:-:S04]  /*240d0*/  IADD3 R10, P5, PT, R3, R80, RZ ;  /* 0x00000050030a7210 */ /* 0x004fc80007fbe0ff */
[----:B------:R-:W-:-:S05]  /*240e0*/  LEA.HI.X.SX32 R11, R3, R81, 0x1, P5 ;  /* 0x00000051030b7211 */ /* 0x000fca00028f0eff */
[----:B------:R-:W2:Y:S01]  /*240f0*/  @P2 LDG.E.U8 R4, desc[UR8][R10.64] ;  /* 0x000000080a042981 */ /* 0x000ea2000c1e1100 */
[----:B0-----:R-:W-:-:S04]  /*24100*/  IADD3 R90, P4, PT, R2, R80, RZ ;  /* 0x00000050025a7210 */ /* 0x001fc80007f9e0ff */
[-C--:B------:R-:W-:Y:S01]  /*24110*/  LEA.HI.X.SX32 R91, R2, R81.reuse, 0x1, P4 ;  /* 0x00000051025b7211 */ /* 0x080fe200020f0eff */
[----:B------:R-:W-:Y:S02]  /*24120*/  IMAD R2, R69, 0x6d, RZ ;  /* 0x0000006d45027824 */ /* 0x000fe400078e02ff */
[----:B------:R-:W-:Y:S02]  /*24130*/  IMAD R3, R72, 0x6e, RZ ;  /* 0x0000006e48037824 */ /* 0x000fe400078e02ff */
[----:B------:R0:W-:Y:S04]  /*24140*/  STL.64 [R1+0x1140], R90 ;  /* 0x0011405a01007387 */ /* 0x0001e80000100a00 */
[----:B------:R0:W4:Y:S01]  /*24150*/  @P2 LDG.E.U8 R53, desc[UR8][R90.64] ;  /* 0x000000085a352981 */ /* 0x000122000c1e1100 */
[----:B------:R-:W-:Y:S01]  /*24160*/  IMAD R69, R74, 0x6f, RZ ;  /* 0x0000006f4a457824 */ /* 0x000fe200078e02ff */
[----:B------:R-:W1:Y:S02]  /*24170*/  LDC R72, c[0x0][0x3d8] ;  /* 0x0000f600ff487b82 */ /* 0x000e640000000800 */
[----:B---3--:R-:W-:Y:S04]  /*24180*/  STL [R1+0x138], R29 ;  /* 0x0001381d01007387 */ /* 0x008fe80000100800 */
[----:B------:R-:W-:Y:S01]  /*24190*/  STL.64 [R1+0x1138], R10 ;  /* 0x0011380a01007387 */ /* 0x000fe20000100a00 */
[CC--:B0-----:R-:W-:Y:S01]  /*241a0*/  IADD3 R90, P5, PT, R3.reuse, R80.reuse, RZ ;  /* 0x00000050035a7210 */ /* 0x0c1fe20007fbe0ff */
[----:B------:R-:W0:Y:S03]  /*241b0*/  LDC R74, c[0x0][0x3d8] ;  /* 0x0000f600ff4a7b82 */ /* 0x000e260000000800 */
[----:B------:R-:W-:Y:S01]  /*241c0*/  LEA.HI.X.SX32 R91, R3, R81, 0x1, P5 ;  /* 0x00000051035b7211 */ /* 0x000fe200028f0eff */
[----:B--2---:R2:W-:Y:S04]  /*241d0*/  STL [R1+0x130], R4 ;  /* 0x0001300401007387 */ /* 0x0045e80000100800 */
[----:B----4-:R3:W-:Y:S01]  /*241e0*/  STL [R1+0x48c], R5 ;  /* 0x00048c0501007387 */ /* 0x0107e20000100800 */
[----:B--2---:R-:W-:-:S04]  /*241f0*/  IADD3 R4, P4, PT, R2, R80, RZ ;  /* 0x0000005002047210 */ /* 0x004fc80007f9e0ff */
[----:B---3--:R-:W-:Y:S02]  /*24200*/  LEA.HI.X.SX32 R5, R2, R81, 0x1, P4 ;  /* 0x0000005102057211 */ /* 0x008fe400020f0eff */
[----:B------:R-:W-:-:S03]  /*24210*/  PRMT R2, RZ, 0x7610, R2 ;  /* 0x00007610ff027816 */ /* 0x000fc60000000002 */
[----:B------:R-:W2:Y:S04]  /*24220*/  @P2 LDG.E.U8 R87, desc[UR8][R4.64] ;  /* 0x0000000804572981 */ /* 0x000ea8000c1e1100 */
[----:B------:R-:W3:Y:S01]  /*24230*/  @P2 LDG.E.U8 R2, desc[UR8][R90.64] ;  /* 0x000000085a022981 */ /* 0x000ee2000c1e1100 */
[----:B------:R-:W-:-:S03]  /*24240*/  IADD3 R10, P4, PT, R69, R80, RZ ;  /* 0x00000050450a7210 */ /* 0x000fc60007f9e0ff */
[----:B------:R4:W-:Y:S01]  /*24250*/  STL.64 [R1+0x1130], R4 ;  /* 0x0011300401007387 */ /* 0x0009e20000100a00 */
[----:B------:R-:W-:Y:S01]  /*24260*/  LEA.HI.X.SX32 R11, R69, R81, 0x1, P4 ;  /* 0x00000051450b7211 */ /* 0x000fe200020f0eff */
[----:B-1----:R-:W-:Y:S01]  /*24270*/  IMAD R3, R73, 0x74, RZ ;  /* 0x0000007449037824 */ /* 0x002fe200078e02ff */
[----:B------:R-:W1:Y:S01]  /*24280*/  LDC R69, c[0x0][0x3d8] ;  /* 0x0000f600ff457b82 */ /* 0x000e620000000800 */
[----:B------:R-:W-:Y:S04]  /*24290*/  STL [R1+0x388], R9 ;  /* 0x0003880901007387 */ /* 0x000fe80000100800 */
[----:B------:R0:W3:Y:S03]  /*242a0*/  @P2 LDG.E.U8 R7, desc[UR8][R10.64] ;  /* 0x000000080a072981 */ /* 0x0000e6000c1e1100 */
[----:B------:R-:W0:Y:S01]  /*242b0*/  LDC R73, c[0x0][0x3d8] ;  /* 0x0000f600ff497b82 */ /* 0x000e220000000800 */
[----:B----4-:R-:W4:Y:S04]  /*242c0*/  LDL.LU.64 R4, [R1+0x2be0] ;  /* 0x002be00001047983 */ /* 0x010f280000300a00 */
[----:B------:R-:W-:Y:S04]  /*242d0*/  STL.64 [R1+0x1128], R90 ;  /* 0x0011285a01007387 */ /* 0x000fe80000100a00 */
[----:B--2---:R-:W-:Y:S04]  /*242e0*/  STL [R1+0x27e4], R87 ;  /* 0x0027e45701007387 */ /* 0x004fe80000100800 */
[----:B---3--:R2:W-:Y:S04]  /*242f0*/  STL [R1+0x384], R2 ;  /* 0x0003840201007387 */ /* 0x0085e80000100800 */
[----:B------:R0:W-:Y:S01]  /*24300*/  STL.64 [R1+0x1120], R10 ;  /* 0x0011200a01007387 */ /* 0x0001e20000100a00 */
[----:B--2---:R-:W-:Y:S01]  /*24310*/  IMAD R2, R75, 0x73, RZ ;  /* 0x000000734b027824 */ /* 0x004fe200078e02ff */
[----:B------:R-:W-:Y:S01]  /*24320*/  PRMT R61, RZ, 0x7610, R61 ;  /* 0x00007610ff3d7816 */ /* 0x000fe2000000003d */
[----:B------:R-:W2:Y:S01]  /*24330*/  LDC R75, c[0x0][0x3d8] ;  /* 0x0000f600ff4b7b82 */ /* 0x000ea20000000800 */
[----:B0-----:R-:W-:-:S02]  /*24340*/  IADD3 R10, P5, PT, R3, R80, RZ ;  /* 0x00000050030a7210 */ /* 0x001fc40007fbe0ff */
[C---:B------:R-:W-:Y:S02]  /*24350*/  IADD3 R90, P4, PT, R2.reuse, R80, RZ ;  /* 0x00000050025a7210 */ /* 0x040fe40007f9e0ff */
[-C--:B------:R-:W-:Y:S02]  /*24360*/  LEA.HI.X.SX32 R11, R3, R81.reuse, 0x1, P5 ;  /* 0x00000051030b7211 */ /* 0x080fe400028f0eff */
[----:B------:R-:W-:-:S03]  /*24370*/  LEA.HI.X.SX32 R91, R2, R81, 0x1, P4 ;  /* 0x00000051025b7211 */ /* 0x000fc600020f0eff */
[----:B------:R-:W3:Y:S04]  /*24380*/  @P2 LDG.E.U8 R6, desc[UR8][R10.64] ;  /* 0x000000080a062981 */ /* 0x000ee8000c1e1100 */
[----:B------:R0:W-:Y:S04]  /*24390*/  STL.64 [R1+0x1100], R90 ;  /* 0x0011005a01007387 */ /* 0x0001e80000100a00 */
[----:B------:R0:W2:Y:S04]  /*243a0*/  @P2 LDG.E.U8 R60, desc[UR8][R90.64] ;  /* 0x000000085a3c2981 */ /* 0x0000a8000c1e1100 */
[----:B0-----:R-:W2:Y:S01]  /*243b0*/  LDL.LU.64 R90, [R1+0x2bd8] ;  /* 0x002bd800015a7983 */ /* 0x001ea20000300a00 */
[----:B------:R-:W-:-:S02]  /*243c0*/  IMAD R2, R72, 0x75, RZ ;  /* 0x0000007548027824 */ /* 0x000fc400078e02ff */
[----:B------:R-:W-:Y:S01]  /*243d0*/  IMAD R3, R76, 0x76, RZ ;  /* 0x000000764c037824 */ /* 0x000fe200078e02ff */
[----:B------:R-:W-:Y:S01]  /*243e0*/  STL.64 [R1+0x10f8], R10 ;  /* 0x0010f80a01007387 */ /* 0x000fe20000100a00 */
[----:B----4-:R-:W-:Y:S01]  /*243f0*/  PRMT R4, RZ, 0x7610, R4 ;  /* 0x00007610ff047816 */ /* 0x010fe20000000004 */
[----:B------:R-:W0:Y:S01]  /*24400*/  LDC R72, c[0x0][0x3d8] ;  /* 0x0000f600ff487b82 */ /* 0x000e220000000800 */
[----:B------:R-:W-:Y:S02]  /*24410*/  PRMT R5, RZ, 0x7610, R5 ;  /* 0x00007610ff057816 */ /* 0x000fe40000000005 */
[----:B------:R-:W-:-:S05]  /*24420*/  PRMT R8, RZ, 0x7610, R8 ;  /* 0x00007610ff087816 */ /* 0x000fca0000000008 */
[----:B------:R-:W4:Y:S01]  /*24430*/  LDC R76, c[0x0][0x3d8] ;  /* 0x0000f600ff4c7b82 */ /* 0x000f220000000800 */
[----:B---3--:R3:W-:Y:S04]  /*24440*/  STL [R1+0x128], R6 ;  /* 0x0001280601007387 */ /* 0x0087e80000100800 */
[----:B------:R0:W-:Y:S01]  /*24450*/  STL [R1+0x488], R7 ;  /* 0x0004880701007387 */ /* 0x0001e20000100800 */
[----:B---3--:R-:W-:-:S04]  /*24460*/  IADD3 R6, P4, PT, R2, R80, RZ ;  /* 0x0000005002067210 */ /* 0x008fc80007f9e0ff */
[----:B0-----:R-:W-:Y:S02]  /*24470*/  LEA.HI.X.SX32 R7, R2, R81, 0x1, P4 ;  /* 0x0000005102077211 */ /* 0x001fe400020f0eff */
[----:B--2---:R-:W-:-:S06]  /*24480*/  PRMT R91, RZ, 0x7610, R91 ;  /* 0x00007610ff5b7816 */ /* 0x004fcc000000005b */
[----:B------:R0:W2:Y:S01]  /*24490*/  @P2 LDG.E.U8 R91, desc[UR8][R6.64] ;  /* 0x00000008065b2981 */ /* 0x0000a2000c1e1100 */
[----:B-1----:R-:W-:Y:S01]  /*244a0*/  IMAD R2, R69, 0x77, RZ ;  /* 0x0000007745027824 */ /* 0x002fe200078e02ff */
[C---:B------:R-:W-:Y:S01]  /*244b0*/  IADD3 R10, P5, PT, R3.reuse, R80, RZ ;  /* 0x00000050030a7210 */ /* 0x040fe20007fbe0ff */
[----:B------:R-:W1:Y:S01]  /*244c0*/  LDC R69, c[0x0][0x3d8] ;  /* 0x0000f600ff457b82 */ /* 0x000e620000000800 */
[----:B------:R0:W-:Y:S02]  /*244d0*/  STL.64 [R1+0x10f0], R6 ;  /* 0x0010f00601007387 */ /* 0x0001e40000100a00 */
[----:B------:R-:W-:-:S05]  /*244e0*/  LEA.HI.X.SX32 R11, R3, R81, 0x1, P5 ;  /* 0x00000051030b7211 */ /* 0x000fca00028f0eff */
[----:B------:R3:W3:Y:S01]  /*244f0*/  @P2 LDG.E.U8 R5, desc[UR8][R10.64] ;  /* 0x000000080a052981 */ /* 0x0006e2000c1e1100 */
[----:B0-----:R-:W-:-:S04]  /*24500*/  IADD3 R6, P4, PT, R2, R80, RZ ;  /* 0x0000005002067210 */ /* 0x001fc80007f9e0ff */
[----:B------:R-:W-:-:S05]  /*24510*/  LEA.HI.X.SX32 R7, R2, R81, 0x1, P4 ;  /* 0x0000005102077211 */ /* 0x000fca00020f0eff */
[----:B------:R-:W3:Y:S04]  /*24520*/  @P2 LDG.E.U8 R4, desc[UR8][R6.64] ;  /* 0x0000000806042981 */ /* 0x000ee8000c1e1100 */
[----:B--2---:R-:W-:Y:S04]  /*24530*/  STL [R1+0x27e8], R91 ;  /* 0x0027e85b01007387 */ /* 0x004fe80000100800 */
[----:B------:R-:W-:Y:S04]  /*24540*/  STL.64 [R1+0x10e8], R10 ;  /* 0x0010e80a01007387 */ /* 0x000fe80000100a00 */
[----:B------:R0:W-:Y:S04]  /*24550*/  STL.64 [R1+0x10e0], R6 ;  /* 0x0010e00601007387 */ /* 0x0001e80000100a00 */
[----:B0-----:R-:W2:Y:S01]  /*24560*/  LDL.LU R6, [R1+0x2bd0] ;  /* 0x002bd00001067983 */ /* 0x001ea20000300800 */
[----:B------:R-:W-:-:S02]  /*24570*/  IMAD R3, R73, 0x7b, RZ ;  /* 0x0000007b49037824 */ /* 0x000fc400078e02ff */
[----:B------:R-:W-:Y:S01]  /*24580*/  IMAD R2, R74, 0x7c, RZ ;  /* 0x0000007c4a027824 */ /* 0x000fe200078e02ff */
[----:B------:R-:W0:Y:S02]  /*24590*/  LDC R73, c[0x0][0x3d8] ;  /* 0x0000f600ff497b82 */ /* 0x000e240000000800 */
[CC--:B---3--:R-:W-:Y:S01]  /*245a0*/  IADD3 R10, P4, PT, R3.reuse, R80.reuse, RZ ;  /* 0x00000050030a7210 */ /* 0x0c8fe20007f9e0ff */
[----:B------:R3:W-:Y:S03]  /*245b0*/  STL [R1+0x484], R4 ;  /* 0x0004840401007387 */ /* 0x0007e60000100800 */
[----:B------:R-:W-:Y:S01]  /*245c0*/  LEA.HI.X.SX32 R11, R3, R81, 0x1, P4 ;  /* 0x00000051030b7211 */ /* 0x000fe200020f0eff */
[----:B------:R-:W-:Y:S01]  /*245d0*/  IMAD R3, R72, 0x7d, RZ ;  /* 0x0000007d48037824 */ /* 0x000fe200078e02ff */
[----:B------:R1:W-:Y:S01]  /*245e0*/  STL [R1+0x380], R5 ;  /* 0x0003800501007387 */ /* 0x0003e20000100800 */
[----:B---3--:R-:W-:-:S03]  /*245f0*/  IADD3 R4, P5, PT, R2, R80, RZ ;  /* 0x0000005002047210 */ /* 0x008fc60007fbe0ff */
[----:B------:R3:W-:Y:S04]  /*24600*/  STL.64 [R1+0x10c0], R10 ;  /* 0x0010c00a01007387 */ /* 0x0007e80000100a00 */
[----:B------:R3:W4:Y:S01]  /*24610*/  @P2 LDG.E.U8 R61, desc[UR8][R10.64] ;  /* 0x000000080a3d2981 */ /* 0x000722000c1e1100 */
[----:B-1----:R-:W-:Y:S02]  /*24620*/  LEA.HI.X.SX32 R5, R2, R81, 0x1, P5 ;  /* 0x0000005102057211 */ /* 0x002fe400028f0eff */
[----:B---3--:R-:W-:-:S04]  /*24630*/  IADD3 R10, P4, PT, R3, R80, RZ ;  /* 0x00000050030a7210 */ /* 0x008fc80007f9e0ff */
[----:B------:R-:W-:Y:S01]  /*24640*/  LEA.HI.X.SX32 R11, R3, R81, 0x1, P4 ;  /* 0x00000051030b7211 */ /* 0x000fe200020f0eff */
[----:B------:R1:W-:Y:S04]  /*24650*/  STL.64 [R1+0x10b8], R4 ;  /* 0x0010b80401007387 */ /* 0x0003e80000100a00 */
[----:B------:R-:W3:Y:S01]  /*24660*/  @P2 LDG.E.U8 R8, desc[UR8][R10.64] ;  /* 0x000000080a082981 */ /* 0x000ee2000c1e1100 */
[----:B--2---:R-:W-:-:S06]  /*24670*/  PRMT R6, RZ, 0x7610, R6 ;  /* 0x00007610ff067816 */ /* 0x004fcc0000000006 */
[----:B------:R-:W2:Y:S04]  /*24680*/  @P2 LDG.E.U8 R6, desc[UR8][R4.64] ;  /* 0x0000000804062981 */ /* 0x000ea8000c1e1100 */
[----:B-1----:R-:W3:Y:S01]  /*24690*/  LDL.LU.64 R4, [R1+0x2bc8] ;  /* 0x002bc80001047983 */ /* 0x002ee20000300a00 */
[----:B----4-:R-:W-:Y:S02]  /*246a0*/  IMAD R3, R76, 0x7f, RZ ;  /* 0x0000007f4c037824 */ /* 0x010fe400078e02ff */
[----:B------:R-:W-:Y:S01]  /*246b0*/  IMAD R2, R75, 0x7e, RZ ;  /* 0x0000007e4b027824 */ /* 0x000fe200078e02ff */
[----:B--2---:R1:W-:Y:S04]  /*246c0*/  STL [R1+0x120], R6 ;  /* 0x0001200601007387 */ /* 0x0043e80000100800 */
[----:B------:R2:W-:Y:S01]  /*246d0*/  STL.64 [R1+0x10b0], R10 ;  /* 0x0010b00a01007387 */ /* 0x0005e20000100a00 */
[----:B-1----:R-:W-:-:S03]  /*246e0*/  IADD3 R6, P5, PT, R2, R80, RZ ;  /* 0x0000005002067210 */ /* 0x002fc60007fbe0ff */
[----:B--2---:R-:W2:Y:S04]  /*246f0*/  LDL.LU R10, [R1+0x2bc4] ;  /* 0x002bc400010a7983 */ /* 0x004ea80000300800 */
[----:B---3--:R1:W-:Y:S01]  /*24700*/  STL [R1+0x21c], R8 ;  /* 0x00021c0801007387 */ /* 0x0083e20000100800 */
[----:B------:R-:W-:Y:S02]  /*24710*/  PRMT R4, RZ, 0x7610, R4 ;  /* 0x00007610ff047816 */ /* 0x000fe40000000004 */
[----:B------:R-:W-:Y:S02]  /*24720*/  LEA.HI.X.SX32 R7, R2, R81, 0x1, P5 ;  /* 0x0000005102077211 */ /* 0x000fe400028f0eff */
[----:B-1----:R-:W-:-:S04]  /*24730*/  IADD3 R8, P4, PT, R3, R80, RZ ;  /* 0x0000005003087210 */ /* 0x002fc80007f9e0ff */
[----:B------:R-:W-:Y:S02]  /*24740*/  LEA.HI.X.SX32 R9, R3, R81, 0x1, P4 ;  /* 0x0000005103097211 */ /* 0x000fe400020f0eff */
[----:B------:R-:W-:Y:S01]  /*24750*/  PRMT R5, RZ, 0x7610, R5 ;  /* 0x00007610ff057816 */ /* 0x000fe20000000005 */
[----:B------:R-:W-:Y:S04]  /*24760*/  STL.64 [R1+0x10a8], R6 ;  /* 0x0010a80601007387 */ /* 0x000fe80000100a00 */
[----:B------:R-:W3:Y:S04]  /*24770*/  @P2 LDG.E.U8 R4, desc[UR8][R8.64] ;  /* 0x0000000808042981 */ /* 0x000ee8000c1e1100 */
[----:B------:R1:W-:Y:S04]  /*24780*/  STL.64 [R1+0x10a0], R8 ;  /* 0x0010a00801007387 */ /* 0x0003e80000100a00 */
[----:B------:R4:W2:Y:S04]  /*24790*/  @P2 LDG.E.U8 R5, desc[UR8][R6.64] ;  /* 0x0000000806052981 */ /* 0x0008a8000c1e1100 */
[----:B-1----:R-:W2:Y:S01]  /*247a0*/  LDL.LU R8, [R1+0x2bc0] ;  /* 0x002bc00001087983 */ /* 0x002ea20000300800 */
[----:B0-----:R-:W-:-:S02]  /*247b0*/  IMAD R3, R73, 0x84, RZ ;  /* 0x0000008449037824 */ /* 0x001fc400078e02ff */
[----:B------:R-:W-:Y:S01]  /*247c0*/  IMAD R2, R69, 0x83, RZ ;  /* 0x0000008345027824 */ /* 0x000fe200078e02ff */
[----:B------:R-:W-:-:S04]  /*247d0*/  PRMT R64, RZ, 0x7610, R64 ;  /* 0x00007610ff407816 */ /* 0x000fc80000000040 */
[----:B----4-:R-:W-:-:S04]  /*247e0*/  IADD3 R6, P5, PT, R2, R80, RZ ;  /* 0x0000005002067210 */ /* 0x010fc80007fbe0ff */
[----:B------:R-:W-:Y:S01]  /*247f0*/  LEA.HI.X.SX32 R7, R2, R81, 0x1, P5 ;  /* 0x0000005102077211 */ /* 0x000fe200028f0eff */
[----:B------:R-:W-:-:S04]  /*24800*/  IMAD R2, R0, 0x85, RZ ;  /* 0x0000008500027824 */ /* 0x000fc800078e02ff */
[----:B------:R0:W4:Y:S01]  /*24810*/  @P2 LDG.E.U8 R64, desc[UR8][R6.64] ;  /* 0x0000000806402981 */ /* 0x000122000c1e1100 */
[----:B------:R-:W-:-:S03]  /*24820*/  PRMT R84, RZ, 0x7610, R84 ;  /* 0x00007610ff547816 */ /* 0x000fc60000000054 */
[----:B---3--:R1:W-:Y:S02]  /*24830*/  STL [R1+0x480], R4 ;  /* 0x0004800401007387 */ /* 0x0083e40000100800 */
[CC--:B-1----:R-:W-:Y:S02]  /*24840*/  IADD3 R4, P4, PT, R3.reuse, R80.reuse, RZ ;  /* 0x0000005003047210 */ /* 0x0c2fe40007f9e0ff */
[----:B--2---:R1:W-:Y:S01]  /*24850*/  STL [R1+0x37c], R5 ;  /* 0x00037c0501007387 */ /* 0x0043e20000100800 */
[----:B------:R-:W-:Y:S02]  /*24860*/  PRMT R8, RZ, 0x7610, R8 ;  /* 0x00007610ff087816 */ /* 0x000fe40000000008 */
[----:B-1----:R-:W-:Y:S01]  /*24870*/  LEA.HI.X.SX32 R5, R3, R81, 0x1, P4 ;  /* 0x0000005103057211 */ /* 0x002fe200020f0eff */
[----:B------:R0:W-:Y:S04]  /*24880*/  STL.64 [R1+0x1080], R6 ;  /* 0x0010800601007387 */ /* 0x0001e80000100a00 */
[----:B------:R-:W2:Y:S04]  /*24890*/  @P2 LDG.E.U8 R8, desc[UR8][R4.64] ;  /* 0x0000000804082981 */ /* 0x000ea8000c1e1100 */
[----:B------:R1:W-:Y:S01]  /*248a0*/  STL.64 [R1+0x1078], R4 ;  /* 0x0010780401007387 */ /* 0x0003e20000100a00 */
[----:B0-----:R-:W-:-:S04]  /*248b0*/  IADD3 R6, P5, PT, R2, R80, RZ ;  /* 0x0000005002067210 */ /* 0x001fc80007fbe0ff */
[----:B------:R-:W-:Y:S01]  /*248c0*/  LEA.HI.X.SX32 R7, R2, R81, 0x1, P5 ;  /* 0x0000005102077211 */ /* 0x000fe200028f0eff */
[----:B-1----:R-:W3:Y:S04]  /*248d0*/  LDL.LU.64 R4, [R1+0x2bb8] ;  /* 0x002bb80001047983 */ /* 0x002ee80000300a00 */
[----:B------:R0:W4:Y:S01]  /*248e0*/  @P2 LDG.E.U8 R84, desc[UR8][R6.64] ;  /* 0x0000000806542981 */ /* 0x000122000c1e1100 */
[C---:B------:R-:W-:Y:S02]  /*248f0*/  IMAD R2, R0.reuse, 0x87, RZ ;  /* 0x0000008700027824 */ /* 0x040fe400078e02ff */
[----:B------:R-:W-:Y:S01]  /*24900*/  IMAD R3, R0, 0x86, RZ ;  /* 0x0000008600037824 */ /* 0x000fe200078e02ff */
[----:B--2---:R1:W-:Y:S04]  /*24910*/  STL [R1+0x118], R8 ;  /* 0x0001180801007387 */ /* 0x0043e80000100800 */
[----:B------:R0:W-:Y:S01]  /*24920*/  STL.64 [R1+0x1070], R6 ;  /* 0x0010700601007387 */ /* 0x0001e20000100a00 */
[----:B-1----:R-:W-:-:S02]  /*24930*/  IADD3 R8, P4, PT, R3, R80, RZ ;  /* 0x0000005003087210 */ /* 0x002fc40007f9e0ff */
[C---:B0-----:R-:W-:Y:S02]  /*24940*/  IADD3 R6, P5, PT, R2.reuse, R80, RZ ;  /* 0x0000005002067210 */ /* 0x041fe40007fbe0ff */
[----:B---3--:R-:W-:Y:S02]  /*24950*/  PRMT R4, RZ, 0x7610, R4 ;  /* 0x00007610ff047816 */ /* 0x008fe40000000004 */
[-C--:B------:R-:W-:Y:S02]  /*24960*/  LEA.HI.X.SX32 R7, R2, R81.reuse, 0x1, P5 ;  /* 0x0000005102077211 */ /* 0x080fe400028f0eff */
[----:B------:R-:W-:Y:S02]  /*24970*/  LEA.HI.X.SX32 R9, R3, R81, 0x1, P4 ;  /* 0x0000005103097211 */ /* 0x000fe400020f0eff */
[----:B------:R-:W-:Y:S01]  /*24980*/  PRMT R5, RZ, 0x7610, R5 ;  /* 0x00007610ff057816 */ /* 0x000fe20000000005 */
[----:B------:R-:W2:Y:S04]  /*24990*/  @P2 LDG.E.U8 R4, desc[UR8][R6.64] ;  /* 0x0000000806042981 */ /* 0x000ea8000c1e1100 */
[----:B----4-:R-:W-:Y:S04]  /*249a0*/  STL [R1+0x27ec], R84 ;  /* 0x0027ec5401007387 */ /* 0x010fe80000100800 */
[----:B------:R-:W-:Y:S04]  /*249b0*/  STL.64 [R1+0x1068], R8 ;  /* 0x0010680801007387 */ /* 0x000fe80000100a00 */
[----:B------:R0:W-:Y:S04]  /*249c0*/  STL.64 [R1+0x1060], R6 ;  /* 0x0010600601007387 */ /* 0x0001e80000100a00 */
[----:B------:R1:W3:Y:S04]  /*249d0*/  @P2 LDG.E.U8 R5, desc[UR8][R8.64] ;  /* 0x0000000808052981 */ /* 0x0002e8000c1e1100 */
[----:B0-----:R-:W4:Y:S01]  /*249e0*/  LDL.LU R6, [R1+0x2bb0] ;  /* 0x002bb00001067983 */ /* 0x001f220000300800 */
        /* <DEDUP_REMOVED lines=8> */
[----:B0-----:R-:W-:Y:S01]  /*24a70*/  LEA.HI.X.SX32 R5, R2, R81, 0x1, P5 ;  /* 0x0000005102057211 */ /* 0x001fe200028f0eff */
[----:B------:R-:W-:Y:S04]  /*24a80*/  STL.64 [R1+0x1040], R8 ;  /* 0x0010400801007387 */ /* 0x000fe80000100a00 */
[----:B------:R-:W2:Y:S04]  /*24a90*/  @P2 LDG.E.U8 R6, desc[UR8][R4.64] ;  /* 0x0000000804062981 */ /* 0x000ea8000c1e1100 */
[----:B------:R0:W-:Y:S04]  /*24aa0*/  STL.64 [R1+0x1038], R4 ;  /* 0x0010380401007387 */ /* 0x0001e80000100a00 */
[----:B0-----:R-:W3:Y:S01]  /*24ab0*/  LDL.LU.64 R4, [R1+0x2ba8] ;  /* 0x002ba80001047983 */ /* 0x001ee20000300a00 */
[----:B------:R-:W-:Y:S01]  /*24ac0*/  PRMT R65, RZ, 0x7610, R65 ;  /* 0x00007610ff417816 */ /* 0x000fe20000000041 */
[----:B------:R-:W-:-:S02]  /*24ad0*/  IMAD R3, R0, 0x8d, RZ ;  /* 0x0000008d00037824 */ /* 0x000fc400078e02ff */
[----:B------:R-:W-:-:S03]  /*24ae0*/  IMAD R2, R0, 0x8e, RZ ;  /* 0x0000008e00027824 */ /* 0x000fc600078e02ff */
[----:B------:R0:W4:Y:S02]  /*24af0*/  @P2 LDG.E.U8 R65, desc[UR8][R8.64] ;  /* 0x0000000808412981 */ /* 0x000124000c1e1100 */
[----:B0-----:R-:W-:-:S04]  /*24b00*/  IADD3 R8, P4, PT, R3, R80, RZ ;  /* 0x0000005003087210 */ /* 0x001fc80007f9e0ff */
[----:B------:R-:W-:Y:S01]  /*24b10*/  LEA.HI.X.SX32 R9, R3, R81, 0x1, P4 ;  /* 0x0000005103097211 */ /* 0x000fe200020f0eff */
[----:B--2---:R0:W-:Y:S02]  /*24b20*/  STL [R1+0x110], R6 ;  /* 0x0001100601007387 */ /* 0x0041e40000100800 */
[----:B0-----:R-:W-:-:S04]  /*24b30*/  IADD3 R6, P5, PT, R2, R80, RZ ;  /* 0x0000005002067210 */ /* 0x001fc80007fbe0ff */
[----:B------:R-:W-:Y:S02]  /*24b40*/  LEA.HI.X.SX32 R7, R2, R81, 0x1, P5 ;  /* 0x0000005102077211 */ /* 0x000fe400028f0eff */
[----:B---3--:R-:W-:Y:S01]  /*24b50*/  PRMT R4, RZ, 0x7610, R4 ;  /* 0x00007610ff047816 */ /* 0x008fe20000000004 */
[----:B------:R-:W-:Y:S04]  /*24b60*/  STL.64 [R1+0x1030], R8 ;  /* 0x0010300801007387 */ /* 0x000fe80000100a00 */
[----:B------:R0:W-:Y:S04]  /*24b70*/  STL.64 [R1+0x1028], R6 ;  /* 0x0010280601007387 */ /* 0x0001e80000100a00 */
[----:B------:R-:W2:Y:S04]  /*24b80*/  @P2 LDG.E.U8 R4, desc[UR8][R6.64] ;  /* 0x0000000806042981 */ /* 0x000ea8000c1e1100 */
[----:B0-----:R-:W3:Y:S01]  /*24b90*/  LDL.LU R6, [R1+0x2ba0] ;  /* 0x002ba00001067983 */ /* 0x001ee20000300800 */
[----:B------:R-:W-:Y:S01]  /*24ba0*/  PRMT R5, RZ, 0x7610, R5 ;  /* 0x00007610ff057816 */ /* 0x000fe20000000005 */
[----:B------:R-:W-:-:S05]  /*24bb0*/  IMAD R3, R0, 0x8f, RZ ;  /* 0x0000008f00037824 */ /* 0x000fca00078e02ff */
[----:B------:R0:W2:Y:S02]  /*24bc0*/  @P2 LDG.E.U8 R5, desc[UR8][R8.64] ;  /* 0x0000000808052981 */ /* 0x0000a4000c1e1100 */
[----:B0-----:R-:W-:-:S04]  /*24bd0*/  IADD3 R8, P4, PT, R3, R80, RZ ;  /* 0x0000005003087210 */ /* 0x001fc80007f9e0ff */
[----:B------:R-:W-:Y:S02]  /*24be0*/  LEA.HI.X.SX32 R9, R3, R81, 0x1, P4 ;  /* 0x0000005103097211 */ /* 0x000fe400020f0eff */
[----:B---3--:R-:W-:-:S06]  /*24bf0*/  PRMT R6, RZ, 0x7610, R6 ;  /* 0x00007610ff067816 */ /* 0x008fcc0000000006 */
[----:B------:R-:W3:Y:S01]  /*24c00*/  @P2 LDG.E.U8 R6, desc[UR8][R8.64] ;  /* 0x0000000808062981 */ /* 0x000ee2000c1e1100 */
[----:B------:R-:W-:-:S03]  /*24c10*/  IMAD R3, R0, 0x94, RZ ;  /* 0x0000009400037824 */ /* 0x000fc600078e02ff */
[----:B--2---:R0:W-:Y:S01]  /*24c20*/  STL [R1+0x374], R4 ;  /* 0x0003740401007387 */ /* 0x0041e20000100800 */
[----:B------:R-:W-:-:S03]  /*24c30*/  IMAD R2, R0, 0x93, RZ ;  /* 0x0000009300027824 */ /* 0x000fc600078e02ff */
[----:B------:R-:W-:Y:S04]  /*24c40*/  STL [R1+0x214], R5 ;  /* 0x0002140501007387 */ /* 0x000fe80000100800 */
[----:B------:R1:W-:Y:S01]  /*24c50*/  STL.64 [R1+0x1020], R8 ;  /* 0x0010200801007387 */ /* 0x0003e20000100a00 */
[----:B------:R-:W-:Y:S02]  /*24c60*/  PRMT R10, RZ, 0x7610, R10 ;  /* 0x00007610ff0a7816 */ /* 0x000fe4000000000a */
[CC--:B0-----:R-:W-:Y:S01]  /*24c70*/  IADD3 R4, P5, PT, R2.reuse, R80.reuse, RZ ;  /* 0x0000005002047210 */ /* 0x0c1fe20007fbe0ff */
[----:B-1----:R-:W2:Y:S03]  /*24c80*/  LDL.LU.64 R8, [R1+0x2b98] ;  /* 0x002b980001087983 */ /* 0x002ea60000300a00 */
[----:B------:R-:W-:Y:S01]  /*24c90*/  LEA.HI.X.SX32 R5, R2, R81, 0x1, P5 ;  /* 0x0000005102057211 */ /* 0x000fe200028f0eff */
[----:B---3--:R0:W-:Y:S02]  /*24ca0*/  STL [R1+0x478], R6 ;  /* 0x0004780601007387 */ /* 0x0081e40000100800 */
[----:B0-----:R-:W-:-:S04]  /*24cb0*/  IADD3 R6, P4, PT, R3, R80, RZ ;  /* 0x0000005003067210 */ /* 0x001fc80007f9e0ff */
[----:B------:R-:W-:Y:S01]  /*24cc0*/  LEA.HI.X.SX32 R7, R3, R81, 0x1, P4 ;  /* 0x0000005103077211 */ /* 0x000fe200020f0eff */
[----:B------:R-:W-:Y:S04]  /*24cd0*/  STL.64 [R1+0x1000], R4 ;  /* 0x0010000401007387 */ /* 0x000fe80000100a00 */
[----:B------:R-:W3:Y:S04]  /*24ce0*/  @P2 LDG.E.U8 R10, desc[UR8][R6.64] ;  /* 0x00000008060a2981 */ /* 0x000ee8000c1e1100 */
[----:B------:R0:W-:Y:S04]  /*24cf0*/  STL.64 [R1+0xff8], R6 ;  /* 0x000ff80601007387 */ /* 0x0001e80000100a00 */
[----:B0-----:R-:W2:Y:S01]  /*24d00*/  LDL.LU.64 R6, [R1+0x2b90] ;  /* 0x002b900001067983 */ /* 0x001ea20000300a00 */
[----:B------:R-:W-:Y:S01]  /*24d10*/  PRMT R49, RZ, 0x7610, R49 ;  /* 0x00007610ff317816 */ /* 0x000fe20000000031 */
[----:B------:R-:W-:Y:S01]  /*24d20*/  IMAD R2, R0, 0x95, RZ ;  /* 0x0000009500027824 */ /* 0x000fe200078e02ff */
[----:B------:R-:W-:-:S04]  /*24d30*/  PRMT R90, RZ, 0x7610, R90 ;  /* 0x00007610ff5a7816 */ /* 0x000fc8000000005a */
[----:B------:R0:W4:Y:S01]  /*24d40*/  @P2 LDG.E.U8 R49, desc[UR8][R4.64] ;  /* 0x0000000804312981 */ /* 0x000122000c1e1100 */
[----:B------:R-:W-:Y:S01]  /*24d50*/  IMAD R3, R0, 0x96, RZ ;  /* 0x0000009600037824 */ /* 0x000fe200078e02ff */
[----:B0-----:R-:W-:-:S04]  /*24d60*/  IADD3 R4, P5, PT, R2, R80, RZ ;  /* 0x0000005002047210 */ /* 0x001fc80007fbe0ff */
[----:B------:R-:W-:Y:S01]  /*24d70*/  LEA.HI.X.SX32 R5, R2, R81, 0x1, P5 ;  /* 0x0000005102057211 */ /* 0x000fe200028f0eff */
[----:B------:R-:W-:-:S04]  /*24d80*/  IMAD R2, R0, 0x97, RZ ;  /* 0x0000009700027824 */ /* 0x000fc800078e02ff */
[----:B------:R0:W4:Y:S04]  /*24d90*/  @P2 LDG.E.U8 R90, desc[UR8][R4.64] ;  /* 0x00000008045a2981 */ /* 0x000128000c1e1100 */
[----:B---3--:R1:W-:Y:S04]  /*24da0*/  STL [R1+0x108], R10 ;  /* 0x0001080a01007387 */ /* 0x0083e80000100800 */
[----:B------:R0:W-:Y:S01]  /*24db0*/  STL.64 [R1+0xff0], R4 ;  /* 0x000ff00401007387 */ /* 0x0001e20000100a00 */
[-C--:B-1----:R-:W-:Y:S02]  /*24dc0*/  IADD3 R10, P4, PT, R3, R80.reuse, RZ ;  /* 0x00000050030a7210 */ /* 0x082fe40007f9e0ff */
[----:B0-----:R-:W-:-:S02]  /*24dd0*/  IADD3 R4, P5, PT, R2, R80, RZ ;  /* 0x0000005002047210 */ /* 0x001fc40007fbe0ff */
[----:B--2---:R-:W-:Y:S02]  /*24de0*/  PRMT R6, RZ, 0x7610, R6 ;  /* 0x00007610ff067816 */ /* 0x004fe40000000006 */
[----:B------:R-:W-:Y:S02]  /*24df0*/  PRMT R7, RZ, 0x7610, R7 ;  /* 0x00007610ff077816 */ /* 0x000fe40000000007 */
[-C--:B------:R-:W-:Y:S02]  /*24e00*/  LEA.HI.X.SX32 R5, R2, R81.reuse, 0x1, P5 ;  /* 0x0000005102057211 */ /* 0x080fe400028f0eff */
[----:B------:R-:W-:-:S03]  /*24e10*/  LEA.HI.X.SX32 R11, R3, R81, 0x1, P4 ;  /* 0x00000051030b7211 */ /* 0x000fc600020f0eff */
[----:B------:R-:W2:Y:S04]  /*24e20*/  @P2 LDG.E.U8 R6, desc[UR8][R4.64] ;  /* 0x0000000804062981 */ /* 0x000ea8000c1e1100 */
[----:B------:R0:W3:Y:S01]  /*24e30*/  @P2 LDG.E.U8 R7, desc[UR8][R10.64] ;  /* 0x000000080a072981 */ /* 0x0000e2000c1e1100 */
[----:B------:R-:W-:Y:S01]  /*24e40*/  IMAD R3, R0, 0x9b, RZ ;  /* 0x0000009b00037824 */ /* 0x000fe200078e02ff */
[----:B------:R-:W-:Y:S02]  /*24e50*/  PRMT R56, RZ, 0x7610, R56 ;  /* 0x00007610ff387816 */ /* 0x000fe40000000038 */
[----:B----4-:R-:W-:Y:S04]  /*24e60*/  STL [R1+0x27f0], R90 ;  /* 0x0027f05a01007387 */ /* 0x010fe80000100800 */
[----:B------:R0:W-:Y:S04]  /*24e70*/  STL.64 [R1+0xfe8], R10 ;  /* 0x000fe80a01007387 */ /* 0x0001e80000100a00 */
[----:B------:R1:W-:Y:S01]  /*24e80*/  STL.64 [R1+0xfe0], R4 ;  /* 0x000fe00401007387 */ /* 0x0003e20000100a00 */
[----:B0-----:R-:W-:-:S03]  /*24e90*/  IADD3 R10, P4, PT, R3, R80, RZ ;  /* 0x00000050030a7210 */ /* 0x001fc60007f9e0ff */
[----:B-1----:R-:W4:Y:S01]  /*24ea0*/  LDL.LU.64 R4, [R1+0x2b88] ;  /* 0x002b880001047983 */ /* 0x002f220000300a00 */
[----:B------:R-:W-:Y:S01]  /*24eb0*/  LEA.HI.X.SX32 R11, R3, R81, 0x1, P4 ;  /* 0x00000051030b7211 */ /* 0x000fe200020f0eff */
[----:B------:R-:W-:-:S04]  /*24ec0*/  IMAD R3, R0, 0x9d, RZ ;  /* 0x0000009d00037824 */ /* 0x000fc800078e02ff */
[----:B------:R0:W4:Y:S01]  /*24ed0*/  @P2 LDG.E.U8 R56, desc[UR8][R10.64] ;  /* 0x000000080a382981 */ /* 0x000122000c1e1100 */
[----:B------:R-:W-:-:S03]  /*24ee0*/  PRMT R89, RZ, 0x7610, R89 ;  /* 0x00007610ff597816 */ /* 0x000fc60000000059 */
[----:B--2---:R-:W-:Y:S04]  /*24ef0*/  STL [R1+0x474], R6 ;  /* 0x0004740601007387 */ /* 0x004fe80000100800 */
[----:B---3--:R-:W-:Y:S04]  /*24f00*/  STL [R1+0x370], R7 ;  /* 0x0003700701007387 */ /* 0x008fe80000100800 */
[----:B------:R0:W-:Y:S02]  /*24f10*/  STL.64 [R1+0xfc0], R10 ;  /* 0x000fc00a01007387 */ /* 0x0001e40000100a00 */
[----:B0-----:R-:W-:-:S04]  /*24f20*/  IADD3 R10, P4, PT, R3, R80, RZ ;  /* 0x00000050030a7210 */ /* 0x001fc80007f9e0ff */
[----:B------:R-:W-:-:S05]  /*24f30*/  LEA.HI.X.SX32 R11, R3, R81, 0x1, P4 ;  /* 0x00000051030b7211 */ /* 0x000fca00020f0eff */
[----:B------:R-:W2:Y:S01]  /*24f40*/  @P2 LDG.E.U8 R89, desc[UR8][R10.64] ;  /* 0x000000080a592981 */ /* 0x000ea2000c1e1100 */
[----:B------:R-:W-:-:S05]  /*24f50*/  IMAD R2, R0, 0x9c, RZ ;  /* 0x0000009c00027824 */ /* 0x000fca00078e02ff */
[C---:B------:R-:W-:Y:S02]  /*24f60*/  IADD3 R6, P5, PT, R2.reuse, R80, RZ ;  /* 0x0000005002067210 */ /* 0x040fe40007fbe0ff */
[----:B----4-:R-:W-:Y:S02]  /*24f70*/  PRMT R5, RZ, 0x7610, R5 ;  /* 0x00007610ff057816 */ /* 0x010fe40000000005 */
[----:B------:R-:W-:Y:S01]  /*24f80*/  LEA.HI.X.SX32 R7, R2, R81, 0x1, P5 ;  /* 0x0000005102077211 */ /* 0x000fe200028f0eff */
[----:B------:R-:W-:-:S04]  /*24f90*/  IMAD R2, R0, 0x9e, RZ ;  /* 0x0000009e00027824 */ /* 0x000fc800078e02ff */
[----:B------:R0:W-:Y:S04]  /*24fa0*/  STL.64 [R1+0xfb8], R6 ;  /* 0x000fb80601007387 */ /* 0x0001e80000100a00 */
[----:B------:R0:W3:Y:S01]  /*24fb0*/  @P2 LDG.E.U8 R5, desc[UR8][R6.64] ;  /* 0x0000000806052981 */ /* 0x0000e2000c1e1100 */
[----:B------:R-:W-:Y:S02]  /*24fc0*/  PRMT R4, RZ, 0x7610, R4 ;  /* 0x00007610ff047816 */ /* 0x000fe40000000004 */
[----:B0-----:R-:W-:-:S04]  /*24fd0*/  IADD3 R6, P5, PT, R2, R80, RZ ;  /* 0x0000005002067210 */ /* 0x001fc80007fbe0ff */
[----:B------:R-:W-:Y:S01]  /*24fe0*/  LEA.HI.X.SX32 R7, R2, R81, 0x1, P5 ;  /* 0x0000005102077211 */ /* 0x000fe200028f0eff */
[----:B------:R-:W-:Y:S04]  /*24ff0*/  STL.64 [R1+0xfb0], R10 ;  /* 0x000fb00a01007387 */ /* 0x000fe80000100a00 */
[----:B------:R-:W4:Y:S04]  /*25000*/  @P2 LDG.E.U8 R4, desc[UR8][R6.64] ;  /* 0x0000000806042981 */ /* 0x000f28000c1e1100 */
[----:B--2---:R-:W-:Y:S04]  /*25010*/  STL [R1+0x27f4], R89 ;  /* 0x0027f45901007387 */ /* 0x004fe80000100800 */
[----:B------:R0:W-:Y:S04]  /*25020*/  STL.64 [R1+0xfa8], R6 ;  /* 0x000fa80601007387 */ /* 0x0001e80000100a00 */
[----:B0-----:R-:W2:Y:S01]  /*25030*/  LDL.LU.64 R6, [R1+0x2b80] ;  /* 0x002b800001067983 */ /* 0x001ea20000300a00 */
[----:B------:R-:W-:-:S02]  /*25040*/  IMAD R2, R0, 0xa3, RZ ;  /* 0x000000a300027824 */ /* 0x000fc400078e02ff */
[----:B------:R-:W-:-:S05]  /*25050*/  IMAD R3, R0, 0x9f, RZ ;  /* 0x0000009f00037824 */ /* 0x000fca00078e02ff */
[----:B------:R-:W-:-:S04]  /*25060*/  IADD3 R10, P4, PT, R3, R80, RZ ;  /* 0x00000050030a7210 */ /* 0x000fc80007f9e0ff */
[----:B------:R-:W-:Y:S01]  /*25070*/  LEA.HI.X.SX32 R11, R3, R81, 0x1, P4 ;  /* 0x00000051030b7211 */ /* 0x000fe200020f0eff */
[----:B----4-:R0:W-:Y:S04]  /*25080*/  STL [R1+0x36c], R4 ;  /* 0x00036c0401007387 */ /* 0x0101e80000100800 */
[----:B---3--:R1:W-:Y:S01]  /*25090*/  STL [R1+0x100], R5 ;  /* 0x0001000501007387 */ /* 0x0083e20000100800 */
[----:B0-----:R-:W-:-:S04]  /*250a0*/  IADD3 R4, P5, PT, R2, R80, RZ ;  /* 0x0000005002047210 */ /* 0x001fc80007fbe0ff */
[----:B-1----:R-:W-:Y:S01]  /*250b0*/  LEA.HI.X.SX32 R5, R2, R81, 0x1, P5 ;  /* 0x0000005102057211 */ /* 0x002fe200028f0eff */
[----:B------:R-:W-:Y:S04]  /*250c0*/  STL.64 [R1+0xfa0], R10 ;  /* 0x000fa00a01007387 */ /* 0x000fe80000100a00 */
[----:B------:R0:W-:Y:S01]  /*250d0*/  STL.64 [R1+0xf80], R4 ;  /* 0x000f800401007387 */ /* 0x0001e20000100a00 */
[----:B--2---:R-:W-:Y:S02]  /*250e0*/  PRMT R6, RZ, 0x7610, R6 ;  /* 0x00007610ff067816 */ /* 0x004fe40000000006 */
[----:B------:R-:W-:-:S04]  /*250f0*/  PRMT R7, RZ, 0x7610, R7 ;  /* 0x00007610ff077816 */ /* 0x000fc80000000007 */
[----:B------:R-:W2:Y:S04]  /*25100*/  @P2 LDG.E.U8 R6, desc[UR8][R4.64] ;  /* 0x0000000804062981 */ /* 0x000ea8000c1e1100 */
[----:B------:R1:W3:Y:S04]  /*25110*/  @P2 LDG.E.U8 R7, desc[UR8][R10.64] ;  /* 0x000000080a072981 */ /* 0x0002e8000c1e1100 */
[----:B0-----:R-:W4:Y:S01]  /*25120*/  LDL.LU.64 R4, [R1+0x2b78] ;  /* 0x002b780001047983 */ /* 0x001f220000300a00 */
[C---:B------:R-:W-:Y:S02]  /*25130*/  IMAD R2, R0.reuse, 0xa5, RZ ;  /* 0x000000a500027824 */ /* 0x040fe400078e02ff */
[----:B------:R-:W-:-:S05]  /*25140*/  IMAD R3, R0, 0xa4, RZ ;  /* 0x000000a400037824 */ /* 0x000fca00078e02ff */
[----:B-1----:R-:W-:-:S04]  /*25150*/  IADD3 R10, P4, PT, R3, R80, RZ ;  /* 0x00000050030a7210 */ /* 0x002fc80007f9e0ff */
[-C--:B------:R-:W-:Y:S01]  /*25160*/  LEA.HI.X.SX32 R11, R3, R81.reuse, 0x1, P4 ;  /* 0x00000051030b7211 */ /* 0x080fe200020f0eff */
[----:B--2---:R0:W-:Y:S04]  /*25170*/  STL [R1+0xfc], R6 ;  /* 0x0000fc0601007387 */ /* 0x0041e80000100800 */
[----:B---3--:R1:W-:Y:S01]  /*25180*/  STL [R1+0x470], R7 ;  /* 0x0004700701007387 */ /* 0x0083e20000100800 */
[C---:B0-----:R-:W-:Y:S02]  /*25190*/  IADD3 R6, P5, PT, R2.reuse, R80, RZ ;  /* 0x0000005002067210 */ /* 0x041fe40007fbe0ff */
[----:B----4-:R-:W-:Y:S02]  /*251a0*/  PRMT R4, RZ, 0x7610, R4 ;  /* 0x00007610ff047816 */ /* 0x010fe40000000004 */
[----:B-1----:R-:W-:-:S02]  /*251b0*/  LEA.HI.X.SX32 R7, R2, R81, 0x1, P5 ;  /* 0x0000005102077211 */ /* 0x002fc400028f0eff */
[----:B------:R-:W-:-:S03]  /*251c0*/  PRMT R5, RZ, 0x7610, R5 ;  /* 0x00007610ff057816 */ /* 0x000fc60000000005 */
[----:B------:R-:W2:Y:S04]  /*251d0*/  @P2 LDG.E.U8 R4, desc[UR8][R6.64] ;  /* 0x0000000806042981 */ /* 0x000ea8000c1e1100 */
[----:B------:R0:W3:Y:S01]  /*251e0*/  @P2 LDG.E.U8 R5, desc[UR8][R10.64] ;  /* 0x000000080a052981 */ /* 0x0000e2000c1e1100 */
[C---:B------:R-:W-:Y:S02]  /*251f0*/  IMAD R2, R0.reuse, 0xa7, RZ ;  /* 0x000000a700027824 */ /* 0x040fe400078e02ff */
[----:B------:R-:W-:Y:S01]  /*25200*/  IMAD R3, R0, 0xa6, RZ ;  /* 0x000000a600037824 */ /* 0x000fe200078e02ff */
[----:B------:R0:W-:Y:S04]  /*25210*/  STL.64 [R1+0xf78], R10 ;  /* 0x000f780a01007387 */ /* 0x0001e80000100a00 */
[----:B------:R1:W-:Y:S01]  /*25220*/  STL.64 [R1+0xf70], R6 ;  /* 0x000f700601007387 */ /* 0x0003e20000100a00 */
[----:B------:R-:W-:-:S02]  /*25230*/  PRMT R8, RZ, 0x7610, R8 ;  /* 0x00007610ff087816 */ /* 0x000fc40000000008 */
[----:B------:R-:W-:Y:S02]  /*25240*/  PRMT R9, RZ, 0x7610, R9 ;  /* 0x00007610ff097816 */ /* 0x000fe40000000009 */
[C---:B0-----:R-:W-:Y:S01]  /*25250*/  IADD3 R10, P4, PT, R3.reuse, R80, RZ ;  /* 0x00000050030a7210 */ /* 0x041fe20007f9e0ff */
[----:B-1----:R-:W4:Y:S03]  /*25260*/  LDL.LU.64 R6, [R1+0x2b70] ;  /* 0x002b700001067983 */ /* 0x002f260000300a00 */
[----:B------:R-:W-:-:S05]  /*25270*/  LEA.HI.X.SX32 R11, R3, R81, 0x1, P4 ;  /* 0x00000051030b7211 */ /* 0x000fca00020f0eff */
[----:B------:R0:W4:Y:S04]  /*25280*/  @P2 LDG.E.U8 R9, desc[UR8][R10.64] ;  /* 0x000000080a092981 */ /* 0x000128000c1e1100 */
[----:B--2---:R1:W-:Y:S04]  /*25290*/  STL [R1+0x208], R4 ;  /* 0x0002080401007387 */ /* 0x0043e80000100800 */
[----:B---3--:R2:W-:Y:S01]  /*252a0*/  STL [R1+0xf8], R5 ;  /* 0x0000f80501007387 */ /* 0x0085e20000100800 */
[----:B-1----:R-:W-:-:S04]  /*252b0*/  IADD3 R4, P5, PT, R2, R80, RZ ;  /* 0x0000005002047210 */ /* 0x002fc80007fbe0ff */
[----:B--2---:R-:W-:Y:S01]  /*252c0*/  LEA.HI.X.SX32 R5, R2, R81, 0x1, P5 ;  /* 0x0000005102057211 */ /* 0x004fe200028f0eff */
[----:B------:R-:W-:Y:S04]  /*252d0*/  STL.64 [R1+0xf68], R10 ;  /* 0x000f680a01007387 */ /* 0x000fe80000100a00 */
[----:B------:R-:W2:Y:S04]  /*252e0*/  @P2 LDG.E.U8 R8, desc[UR8][R4.64] ;  /* 0x0000000804082981 */ /* 0x000ea8000c1e1100 */
[----:B------:R1:W-:Y:S04]  /*252f0*/  STL.64 [R1+0xf60], R4 ;  /* 0x000f600401007387 */ /* 0x0003e80000100a00 */
[----:B-1----:R-:W3:Y:S01]  /*25300*/  LDL.LU.64 R4, [R1+0x2b68] ;  /* 0x002b680001047983 */ /* 0x002ee20000300a00 */
[----:B------:R-:W-:Y:S01]  /*25310*/  IMAD R3, R0, 0xab, RZ ;  /* 0x000000ab00037824 */ /* 0x000fe200078e02ff */
[----:B----4-:R-:W-:-:S04]  /*25320*/  PRMT R7, RZ, 0x7610, R7 ;  /* 0x00007610ff077816 */ /* 0x010fc80000000007 */
[----:B0-----:R-:W-:Y:S01]  /*25330*/  IADD3 R10, P4, PT, R3, R80, RZ ;  /* 0x00000050030a7210 */ /* 0x001fe20007f9e0ff */
[----:B------:R-:W-:-:S03]  /*25340*/  IMAD R2, R0, 0xac, RZ ;  /* 0x000000ac00027824 */ /* 0x000fc600078e02ff */
[----:B------:R-:W-:Y:S01]  /*25350*/  LEA.HI.X.SX32 R11, R3, R81, 0x1, P4 ;  /* 0x00000051030b7211 */ /* 0x000fe200020f0eff */
[----:B------:R-:W-:-:S04]  /*25360*/  IMAD R3, R0, 0xad, RZ ;  /* 0x000000ad00037824 */ /* 0x000fc800078e02ff */
[----:B------:R0:W4:Y:S01]  /*25370*/  @P2 LDG.E.U8 R7, desc[UR8][R10.64] ;  /* 0x000000080a072981 */ /* 0x000122000c1e1100 */
[----:B------:R-:W-:-:S03]  /*25380*/  PRMT R6, RZ, 0x7610, R6 ;  /* 0x00007610ff067816 */ /* 0x000fc60000000006 */
[----:B--2---:R1:W-:Y:S04]  /*25390*/  STL [R1+0x46c], R8 ;  /* 0x00046c0801007387 */ /* 0x0043e80000100800 */
[----:B------:R-:W-:Y:S04]  /*253a0*/  STL [R1+0x368], R9 ;  /* 0x0003680901007387 */ /* 0x000fe80000100800 */
[----:B------:R0:W-:Y:S01]  /*253b0*/  STL.64 [R1+0xf40], R10 ;  /* 0x000f400a01007387 */ /* 0x0001e20000100a00 */
[----:B-1----:R-:W-:Y:S02]  /*253c0*/  IADD3 R8, P5, PT, R2, R80, RZ ;  /* 0x0000005002087210 */ /* 0x002fe40007fbe0ff */
[----:B---3--:R-:W-:-:S02]  /*253d0*/  PRMT R4, RZ, 0x7610, R4 ;  /* 0x00007610ff047816 */ /* 0x008fc40000000004 */
[CC--:B0-----:R-:W-:Y:S02]  /*253e0*/  IADD3 R10, P4, PT, R3.reuse, R80.reuse, RZ ;  /* 0x00000050030a7210 */ /* 0x0c1fe40007f9e0ff */
[----:B------:R-:W-:Y:S02]  /*253f0*/  PRMT R5, RZ, 0x7610, R5 ;  /* 0x00007610ff057816 */ /* 0x000fe40000000005 */
[-C--:B------:R-:W-:Y:S02]  /*25400*/  LEA.HI.X.SX32 R11, R3, R81.reuse, 0x1, P4 ;  /* 0x00000051030b7211 */ /* 0x080fe400020f0eff */
[----:B------:R-:W-:Y:S01]  /*25410*/  LEA.HI.X.SX32 R9, R2, R81, 0x1, P5 ;  /* 0x0000005102097211 */ /* 0x000fe200028f0eff */
[----:B------:R-:W-:Y:S02]  /*25420*/  IMAD R2, R0, 0xae, RZ ;  /* 0x000000ae00027824 */ /* 0x000fe400078e02ff */
[----:B------:R-:W2:Y:S04]  /*25430*/  @P2 LDG.E.U8 R4, desc[UR8][R10.64] ;  /* 0x000000080a042981 */ /* 0x000ea8000c1e1100 */
[----:B------:R0:W-:Y:S04]  /*25440*/  STL.64 [R1+0xf38], R8 ;  /* 0x000f380801007387 */ /* 0x0001e80000100a00 */
[----:B------:R0:W3:Y:S02]  /*25450*/  @P2 LDG.E.U8 R5, desc[UR8][R8.64] ;  /* 0x0000000808052981 */ /* 0x0000e4000c1e1100 */
[----:B0-----:R-:W-:-:S04]  /*25460*/  IADD3 R8, P5, PT, R2, R80, RZ ;  /* 0x0000005002087210 */ /* 0x001fc80007fbe0ff */
[----:B------:R-:W-:-:S05]  /*25470*/  LEA.HI.X.SX32 R9, R2, R81, 0x1, P5 ;  /* 0x0000005102097211 */ /* 0x000fca00028f0eff */
[----:B------:R-:W4:Y:S01]  /*25480*/  @P2 LDG.E.U8 R6, desc[UR8][R8.64] ;  /* 0x0000000808062981 */ /* 0x000f22000c1e1100 */
[----:B------:R-:W-:-:S03]  /*25490*/  IMAD R3, R0, 0xaf, RZ ;  /* 0x000000af00037824 */ /* 0x000fc600078e02ff */
[----:B------:R0:W-:Y:S01]  /*254a0*/  STL.64 [R1+0xf30], R10 ;  /* 0x000f300a01007387 */ /* 0x0001e20000100a00 */
[----:B------:R-:W-:-:S03]  /*254b0*/  PRMT R28, RZ, 0x7610, R28 ;  /* 0x00007610ff1c7816 */ /* 0x000fc6000000001c */
[----:B0-----:R-:W4:Y:S04]  /*254c0*/  LDL.LU.64 R10, [R1+0x2b60] ;  /* 0x002b6000010a7983 */ /* 0x001f280000300a00 */
[----:B--2---:R0:W-:Y:S02]  /*254d0*/  STL [R1+0x204], R4 ;  /* 0x0002040401007387 */ /* 0x0041e40000100800 */
[C---:B0-----:R-:W-:Y:S02]  /*254e0*/  IADD3 R4, P4, PT, R3.reuse, R80, RZ ;  /* 0x0000005003047210 */ /* 0x041fe40007f9e0ff */
[----:B---3--:R0:W-:Y:S04]  /*254f0*/  STL [R1+0xf0], R5 ;  /* 0x0000f00501007387 */ /* 0x0081e80000100800 */
[----:B------:R1:W-:Y:S01]  /*25500*/  STL.64 [R1+0xf28], R8 ;  /* 0x000f280801007387 */ /* 0x0003e20000100a00 */
[----:B0-----:R-:W-:-:S05]  /*25510*/  LEA.HI.X.SX32 R5, R3, R81, 0x1, P4 ;  /* 0x0000005103057211 */ /* 0x001fca00020f0eff */
[----:B------:R-:W2:Y:S04]  /*25520*/  @P2 LDG.E.U8 R28, desc[UR8][R4.64] ;  /* 0x00000008041c2981 */ /* 0x000ea8000c1e1100 */
[----:B-1----:R-:W3:Y:S04]  /*25530*/  LDL.LU.64 R8, [R1+0x2b58] ;  /* 0x002b580001087983 */ /* 0x002ee80000300a00 */
[----:B----4-:R-:W-:Y:S04]  /*25540*/  STL [R1+0x364], R6 ;  /* 0x0003640601007387 */ /* 0x010fe80000100800 */
[----:B------:R-:W-:Y:S04]  /*25550*/  STL [R1+0xf4], R7 ;  /* 0x0000f40701007387 */ /* 0x000fe80000100800 */
[----:B------:R0:W-:Y:S04]  /*25560*/  STL.64 [R1+0xf20], R4 ;  /* 0x000f200401007387 */ /* 0x0001e80000100a00 */
[----:B0-----:R-:W4:Y:S01]  /*25570*/  LDL.LU.64 R4, [R1+0x2b50] ;  /* 0x002b500001047983 */ /* 0x001f220000300a00 */
[----:B------:R-:W-:Y:S01]  /*25580*/  IMAD R2, R0, 0xb3, RZ ;  /* 0x000000b300027824 */ /* 0x000fe200078e02ff */
[----:B------:R-:W-:-:S04]  /*25590*/  PRMT R79, RZ, 0x7610, R79 ;  /* 0x00007610ff4f7816 */ /* 0x000fc8000000004f */
[----:B------:R-:W-:Y:S01]  /*255a0*/  IADD3 R6, P5, PT, R2, R80, RZ ;  /* 0x0000005002067210 */ /* 0x000fe20007fbe0ff */
[----:B------:R-:W-:-:S03]  /*255b0*/  IMAD R3, R0, 0xb4, RZ ;  /* 0x000000b400037824 */ /* 0x000fc600078e02ff */
[----:B------:R-:W-:Y:S01]  /*255c0*/  LEA.HI.X.SX32 R7, R2, R81, 0x1, P5 ;  /* 0x0000005102077211 */ /* 0x000fe200028f0eff */
[----:B------:R-:W-:-:S04]  /*255d0*/  IMAD R2, R0, 0xb5, RZ ;  /* 0x000000b500027824 */ /* 0x000fc800078e02ff */
[----:B------:R0:W3:Y:S04]  /*255e0*/  @P2 LDG.E.U8 R79, desc[UR8][R6.64] ;  /* 0x00000008064f2981 */ /* 0x0000e8000c1e1100 */
[----:B--2---:R1:W-:Y:S04]  /*255f0*/  STL [R1+0x468], R28 ;  /* 0x0004681c01007387 */ /* 0x0043e80000100800 */
[----:B------:R0:W-:Y:S01]  /*25600*/  STL.64 [R1+0xf00], R6 ;  /* 0x000f000601007387 */ /* 0x0001e20000100a00 */
[-C--:B-1----:R-:W-:Y:S02]  /*25610*/  IADD3 R28, P4, PT, R3, R80.reuse, RZ ;  /* 0x00000050031c7210 */ /* 0x082fe40007f9e0ff */
[----:B0-----:R-:W-:-:S02]  /*25620*/  IADD3 R6, P5, PT, R2, R80, RZ ;  /* 0x0000005002067210 */ /* 0x001fc40007fbe0ff */
[-C--:B------:R-:W-:Y:S02]  /*25630*/  LEA.HI.X.SX32 R29, R3, R81.reuse, 0x1, P4 ;  /* 0x00000051031d7211 */ /* 0x080fe400020f0eff */
[----:B------:R-:W-:Y:S02]  /*25640*/  LEA.HI.X.SX32 R7, R2, R81, 0x1, P5 ;  /* 0x0000005102077211 */ /* 0x000fe400028f0eff */
[----:B----4-:R-:W-:Y:S02]  /*25650*/  PRMT R4, RZ, 0x7610, R4 ;  /* 0x00007610ff047816 */ /* 0x010fe40000000004 */
[----:B------:R-:W-:Y:S01]  /*25660*/  PRMT R5, RZ, 0x7610, R5 ;  /* 0x00007610ff057816 */ /* 0x000fe20000000005 */
[----:B------:R-:W-:Y:S04]  /*25670*/  STL.64 [R1+0xef8], R28 ;  /* 0x000ef81c01007387 */ /* 0x000fe80000100a00 */
[----:B------:R-:W2:Y:S04]  /*25680*/  @P2 LDG.E.U8 R4, desc[UR8][R6.64] ;  /* 0x0000000806042981 */ /* 0x000ea8000c1e1100 */
[----:B------:R0:W-:Y:S04]  /*25690*/  STL.64 [R1+0xef0], R6 ;  /* 0x000ef00601007387 */ /* 0x0001e80000100a00 */
[----:B------:R1:W4:Y:S04]  /*256a0*/  @P2 LDG.E.U8 R5, desc[UR8][R28.64] ;  /* 0x000000081c052981 */ /* 0x000328000c1e1100 */
[----:B0-----:R-:W3:Y:S01]  /*256b0*/  LDL.LU.64 R6, [R1+0x2b48] ;  /* 0x002b480001067983 */ /* 0x001ee20000300a00 */
[----:B------:R-:W-:-:S02]  /*256c0*/  IMAD R2, R0, 0xb7, RZ ;  /* 0x000000b700027824 */ /* 0x000fc400078e02ff */
[----:B------:R-:W-:-:S05]  /*256d0*/  IMAD R3, R0, 0xb6, RZ ;  /* 0x000000b600037824 */ /* 0x000fca00078e02ff */
[----:B-1----:R-:W-:-:S04]  /*256e0*/  IADD3 R28, P4, PT, R3, R80, RZ ;  /* 0x00000050031c7210 */ /* 0x002fc80007f9e0ff */
[-C--:B------:R-:W-:Y:S01]  /*256f0*/  LEA.HI.X.SX32 R29, R3, R81.reuse, 0x1, P4 ;  /* 0x00000051031d7211 */ /* 0x080fe200020f0eff */
[----:B--2---:R0:W-:Y:S02]  /*25700*/  STL [R1+0x360], R4 ;  /* 0x0003600401007387 */ /* 0x0041e40000100800 */
[C---:B0-----:R-:W-:Y:S02]  /*25710*/  IADD3 R4, P5, PT, R2.reuse, R80, RZ ;  /* 0x0000005002047210 */ /* 0x041fe40007fbe0ff */
[----:B----4-:R0:W-:Y:S01]  /*25720*/  STL [R1+0xe8], R5 ;  /* 0x0000e80501007387 */ /* 0x0101e20000100800 */
[----:B---3--:R-:W-:Y:S02]  /*25730*/  PRMT R6, RZ, 0x7610, R6 ;  /* 0x00007610ff067816 */ /* 0x008fe40000000006 */
        /* <DEDUP_REMOVED lines=460> */
[----:B------:R-:W-:Y:S01]  /*27400*/  LEA.HI.X.SX32 R29, R3, R81, 0x1, P4 ;  /* 0x00000051031d7211 */ /* 0x000fe200020f0eff */
[----:B------:R-:W-:Y:S01]  /*27410*/  IMAD R3, R0, 0x11d, RZ ;  /* 0x0000011d00037824 */ /* 0x000fe200078e02ff */
[----:B------:R-:W-:Y:S01]  /*27420*/  PRMT R70, RZ, 0x7610, R70 ;  /* 0x00007610ff467816 */ /* 0x000fe20000000046 */
[----:B--2---:R0:W-:Y:S02]  /*27430*/  STL [R1+0x434], R6 ;  /* 0x0004340601007387 */ /* 0x0041e40000100800 */
[----:B0-----:R-:W-:Y:S02]  /*27440*/  IADD3 R6, P5, PT, R2, R80, RZ ;  /* 0x0000005002067210 */ /* 0x001fe40007fbe0ff */
[----:B---3--:R0:W-:Y:S01]  /*27450*/  STL [R1+0x2e0], R7 ;  /* 0x0002e00701007387 */ /* 0x0081e20000100800 */
[----:B----4-:R-:W-:Y:S02]  /*27460*/  PRMT R4, RZ, 0x7610, R4 ;  /* 0x00007610ff047816 */ /* 0x010fe40000000004 */
[----:B------:R-:W-:-:S02]  /*27470*/  PRMT R5, RZ, 0x7610, R5 ;  /* 0x00007610ff057816 */ /* 0x000fc40000000005 */
[----:B0-----:R-:W-:Y:S01]  /*27480*/  LEA.HI.X.SX32 R7, R2, R81, 0x1, P5 ;  /* 0x0000005102077211 */ /* 0x001fe200028f0eff */
[----:B------:R0:W-:Y:S04]  /*27490*/  STL.64 [R1+0xbc0], R28 ;  /* 0x000bc01c01007387 */ /* 0x0001e80000100a00 */
[----:B------:R-:W2:Y:S04]  /*274a0*/  @P2 LDG.E.U8 R4, desc[UR8][R6.64] ;  /* 0x0000000806042981 */ /* 0x000ea8000c1e1100 */
[----:B------:R0:W3:Y:S04]  /*274b0*/  @P2 LDG.E.U8 R5, desc[UR8][R28.64] ;  /* 0x000000081c052981 */ /* 0x0000e8000c1e1100 */
[----:B------:R1:W-:Y:S01]  /*274c0*/  STL.64 [R1+0xbb8], R6 ;  /* 0x000bb80601007387 */ /* 0x0003e20000100a00 */
[----:B0-----:R-:W-:-:S03]  /*274d0*/  IADD3 R28, P4, PT, R3, R80, RZ ;  /* 0x00000050031c7210 */ /* 0x001fc60007f9e0ff */
[----:B-1----:R-:W4:Y:S01]  /*274e0*/  LDL.LU R6, [R1+0x2a48] ;  /* 0x002a480001067983 */ /* 0x002f220000300800 */
[----:B------:R-:W-:-:S05]  /*274f0*/  LEA.HI.X.SX32 R29, R3, R81, 0x1, P4 ;  /* 0x00000051031d7211 */ /* 0x000fca00020f0eff */
[----:B------:R-:W4:Y:S01]  /*27500*/  @P2 LDG.E.U8 R70, desc[UR8][R28.64] ;  /* 0x000000081c462981 */ /* 0x000f22000c1e1100 */
[----:B------:R-:W-:-:S03]  /*27510*/  IMAD R2, R0, 0x11e, RZ ;  /* 0x0000011e00027824 */ /* 0x000fc600078e02ff */
[----:B--2---:R0:W-:Y:S04]  /*27520*/  STL [R1+0x80], R4 ;  /* 0x0000800401007387 */ /* 0x0041e80000100800 */
[----:B---3--:R1:W-:Y:S01]  /*27530*/  STL [R1+0x84], R5 ;  /* 0x0000840501007387 */ /* 0x0083e20000100800 */
[----:B0-----:R-:W-:-:S04]  /*27540*/  IADD3 R4, P5, PT, R2, R80, RZ ;  /* 0x0000005002047210 */ /* 0x001fc80007fbe0ff */
[----:B-1----:R-:W-:Y:S02]  /*27550*/  LEA.HI.X.SX32 R5, R2, R81, 0x1, P5 ;  /* 0x0000005102057211 */ /* 0x002fe400028f0eff */
[----:B----4-:R-:W-:Y:S01]  /*27560*/  PRMT R6, RZ, 0x7610, R6 ;  /* 0x00007610ff067816 */ /* 0x010fe20000000006 */
[----:B------:R-:W-:Y:S05]  /*27570*/  STL.64 [R1+0xbb0], R28 ;  /* 0x000bb01c01007387 */ /* 0x000fea0000100a00 */
[----:B------:R-:W2:Y:S04]  /*27580*/  @P2 LDG.E.U8 R6, desc[UR8][R4.64] ;  /* 0x0000000804062981 */ /* 0x000ea8000c1e1100 */
[----:B------:R-:W-:Y:S04]  /*27590*/  STL [R1+0x27f8], R70 ;  /* 0x0027f84601007387 */ /* 0x000fe80000100800 */
[----:B------:R0:W-:Y:S04]  /*275a0*/  STL.64 [R1+0xba8], R4 ;  /* 0x000ba80401007387 */ /* 0x0001e80000100a00 */
[----:B0-----:R-:W3:Y:S01]  /*275b0*/  LDL.LU.64 R4, [R1+0x2a40] ;  /* 0x002a400001047983 */ /* 0x001ee20000300a00 */
[----:B------:R-:W-:-:S02]  /*275c0*/  IMAD R2, R0, 0x123, RZ ;  /* 0x0000012300027824 */ /* 0x000fc400078e02ff */
[----:B------:R-:W-:-:S05]  /*275d0*/  IMAD R3, R0, 0x11f, RZ ;  /* 0x0000011f00037824 */ /* 0x000fca00078e02ff */
[----:B------:R-:W-:-:S04]  /*275e0*/  IADD3 R28, P4, PT, R3, R80, RZ ;  /* 0x00000050031c7210 */ /* 0x000fc80007f9e0ff */
[----:B------:R-:W-:Y:S01]  /*275f0*/  LEA.HI.X.SX32 R29, R3, R81, 0x1, P4 ;  /* 0x00000051031d7211 */ /* 0x000fe200020f0eff */
[----:B------:R-:W-:Y:S01]  /*27600*/  IMAD R3, R0, 0x124, RZ ;  /* 0x0000012400037824 */ /* 0x000fe200078e02ff */
[----:B------:R-:W-:Y:S01]  /*27610*/  PRMT R67, RZ, 0x7610, R67 ;  /* 0x00007610ff437816 */ /* 0x000fe20000000043 */
[----:B--2---:R0:W-:Y:S02]  /*27620*/  STL [R1+0x2d8], R6 ;  /* 0x0002d80601007387 */ /* 0x0041e40000100800 */
[----:B0-----:R-:W-:-:S04]  /*27630*/  IADD3 R6, P5, PT, R2, R80, RZ ;  /* 0x0000005002067210 */ /* 0x001fc80007fbe0ff */
[----:B------:R-:W-:Y:S02]  /*27640*/  LEA.HI.X.SX32 R7, R2, R81, 0x1, P5 ;  /* 0x0000005102077211 */ /* 0x000fe400028f0eff */
[----:B---3--:R-:W-:Y:S02]  /*27650*/  PRMT R4, RZ, 0x7610, R4 ;  /* 0x00007610ff047816 */ /* 0x008fe40000000004 */
[----:B------:R-:W-:Y:S01]  /*27660*/  PRMT R5, RZ, 0x7610, R5 ;  /* 0x00007610ff057816 */ /* 0x000fe20000000005 */
        /* <DEDUP_REMOVED lines=23> */
[----:B--2---:R0:W-:Y:S02]  /*277e0*/  STL [R1+0x2d4], R6 ;  /* 0x0002d40601007387 */ /* 0x0041e40000100800 */
[----:B0-----:R-:W-:-:S04]  /*277f0*/  IADD3 R6, P5, PT, R2, R80, RZ ;  /* 0x0000005002067210 */ /* 0x001fc80007fbe0ff */
[----:B------:R-:W-:Y:S02]  /*27800*/  LEA.HI.X.SX32 R7, R2, R81, 0x1, P5 ;  /* 0x0000005102077211 */ /* 0x000fe400028f0eff */
[----:B---3--:R-:W-:Y:S02]  /*27810*/  PRMT R4, RZ, 0x7610, R4 ;  /* 0x00007610ff047816 */ /* 0x008fe40000000004 */
        /* <DEDUP_REMOVED lines=345> */
[----:B0-----:R-:W-:-:S04]  /*28db0*/  LEA.HI.X.SX32 R5, R2, R81, 0x1, P5 ;  /* 0x0000005102057211 */ /* 0x001fc800028f0eff */
[----:B------:R0:W2:Y:S04]  /*28dc0*/  @P2 LDG.E.U8 R7, desc[UR8][R28.64] ;  /* 0x000000081c072981 */ /* 0x0000a8000c1e1100 */
[----:B------:R-:W3:Y:S01]  /*28dd0*/  @P2 LDG.E.U8 R6, desc[UR8][R4.64] ;  /* 0x0000000804062981 */ /* 0x000ee2000c1e1100 */
[----:B------:R-:W-:-:S03]  /*28de0*/  IMAD R2, R0, 0x175, RZ ;  /* 0x0000017500027824 */ /* 0x000fc600078e02ff */
[----:B------:R-:W-:Y:S01]  /*28df0*/  STL.64 [R1+0x920], R28 ;  /* 0x0009201c01007387 */ /* 0x000fe20000100a00 */
[----:B------:R-:W-:-:S03]  /*28e00*/  IMAD R3, R0, 0x174, RZ ;  /* 0x0000017400037824 */ /* 0x000fc600078e02ff */
[----:B------:R1:W-:Y:S01]  /*28e10*/  STL.64 [R1+0x900], R4 ;  /* 0x0009000401007387 */ /* 0x0003e20000100a00 */
[----:B------:R-:W-:Y:S02]  /*28e20*/  PRMT R8, RZ, 0x7610, R8 ;  /* 0x00007610ff087816 */ /* 0x000fe40000000008 */
[----:B------:R-:W-:Y:S01]  /*28e30*/  PRMT R9, RZ, 0x7610, R9 ;  /* 0x00007610ff097816 */ /* 0x000fe20000000009 */
[----:B-1----:R-:W4:Y:S01]  /*28e40*/  LDL.LU.64 R4, [R1+0x2970] ;  /* 0x0029700001047983 */ /* 0x002f220000300a00 */
[----:B0-----:R-:W-:-:S04]  /*28e50*/  IADD3 R28, P4, PT, R3, R80, RZ ;  /* 0x00000050031c7210 */ /* 0x001fc80007f9e0ff */
[----:B------:R-:W-:-:S05]  /*28e60*/  LEA.HI.X.SX32 R29, R3, R81, 0x1, P4 ;  /* 0x00000051031d7211 */ /* 0x000fca00020f0eff */
[----:B------:R0:W4:Y:S04]  /*28e70*/  @P2 LDG.E.U8 R9, desc[UR8][R28.64] ;  /* 0x000000081c092981 */ /* 0x000128000c1e1100 */
[----:B---3--:R1:W-:Y:S04]  /*28e80*/  STL [R1+0x30], R6 ;  /* 0x0000300601007387 */ /* 0x0083e80000100800 */
[----:B--2---:R2:W-:Y:S01]  /*28e90*/  STL [R1+0x408], R7 ;  /* 0x0004080701007387 */ /* 0x0045e20000100800 */
[----:B-1----:R-:W-:-:S04]  /*28ea0*/  IADD3 R6, P5, PT, R2, R80, RZ ;  /* 0x0000005002067210 */ /* 0x002fc80007fbe0ff */
[----:B--2---:R-:W-:-:S05]  /*28eb0*/  LEA.HI.X.SX32 R7, R2, R81, 0x1, P5 ;  /* 0x0000005102077211 */ /* 0x004fca00028f0eff */
[----:B------:R-:W2:Y:S01]  /*28ec0*/  @P2 LDG.E.U8 R8, desc[UR8][R6.64] ;  /* 0x0000000806082981 */ /* 0x000ea2000c1e1100 */
[----:B------:R-:W-:-:S03]  /*28ed0*/  IMAD R2, R0, 0x177, RZ ;  /* 0x0000017700027824 */ /* 0x000fc600078e02ff */
[----:B------:R-:W-:Y:S01]  /*28ee0*/  STL.64 [R1+0x8f8], R28 ;  /* 0x0008f81c01007387 */ /* 0x000fe20000100a00 */
[----:B------:R-:W-:-:S03]  /*28ef0*/  IMAD R3, R0, 0x176, RZ ;  /* 0x0000017600037824 */ /* 0x000fc600078e02ff */
[----:B------:R1:W-:Y:S01]  /*28f00*/  STL.64 [R1+0x8f0], R6 ;  /* 0x0008f00601007387 */ /* 0x0003e20000100a00 */
[----:B------:R-:W-:Y:S02]  /*28f10*/  PRMT R10, RZ, 0x7610, R10 ;  /* 0x00007610ff0a7816 */ /* 0x000fe4000000000a */
        /* <DEDUP_REMOVED lines=132> */
[----:B------:R0:W-:Y:S01]  /*29760*/  STL.64 [R1+0x820], R28 ;  /* 0x0008201c01007387 */ /* 0x0001e20000100a00 */
[----:B------:R-:W-:-:S03]  /*29770*/  PRMT R70, RZ, 0x7610, R70 ;  /* 0x00007610ff467816 */ /* 0x000fc60000000046 */
[----:B------:R1:W-:Y:S01]  /*29780*/  STL.64 [R1+0x800], R24 ;  /* 0x0008001801007387 */ /* 0x0003e20000100a00 */
[----:B------:R-:W-:Y:S02]  /*29790*/  PRMT R30, RZ, 0x7610, R30 ;  /* 0x00007610ff1e7816 */ /* 0x000fe4000000001e */
[C---:B0-----:R-:W-:Y:S01]  /*297a0*/  IADD3 R28, P4, PT, R3.reuse, R80, RZ ;  /* 0x00000050031c7210 */ /* 0x041fe20007f9e0ff */
[----:B-1----:R-:W4:Y:S03]  /*297b0*/  LDL.LU.64 R24, [R1+0x2920] ;  /* 0x0029200001187983 */ /* 0x002f260000300a00 */
[----:B------:R-:W-:Y:S01]  /*297c0*/  LEA.HI.X.SX32 R29, R3, R81, 0x1, P4 ;  /* 0x00000051031d7211 */ /* 0x000fe200020f0eff */
[----:B------:R-:W-:-:S04]  /*297d0*/  IMAD R3, R0, 0x196, RZ ;  /* 0x0000019600037824 */ /* 0x000fc800078e02ff */
[----:B------:R0:W4:Y:S01]  /*297e0*/  @P2 LDG.E.U8 R70, desc[UR8][R28.64] ;  /* 0x000000081c462981 */ /* 0x000122000c1e1100 */
[----:B------:R-:W-:-:S03]  /*297f0*/  PRMT R32, RZ, 0x7610, R32 ;  /* 0x00007610ff207816 */ /* 0x000fc60000000020 */
[----:B--2---:R1:W-:Y:S04]  /*29800*/  STL [R1+0x20], R26 ;  /* 0x0000201a01007387 */ /* 0x0043e80000100800 */
[----:B---3--:R2:W-:Y:S01]  /*29810*/  STL [R1+0x3f8], R27 ;  /* 0x0003f81b01007387 */ /* 0x0085e20000100800 */
[----:B-1----:R-:W-:-:S04]  /*29820*/  IADD3 R26, P5, PT, R2, R80, RZ ;  /* 0x00000050021a7210 */ /* 0x002fc80007fbe0ff */
[----:B--2---:R-:W-:Y:S01]  /*29830*/  LEA.HI.X.SX32 R27, R2, R81, 0x1, P5 ;  /* 0x00000051021b7211 */ /* 0x004fe200028f0eff */
[----:B------:R0:W-:Y:S04]  /*29840*/  STL.64 [R1+0x7f8], R28 ;  /* 0x0007f81c01007387 */ /* 0x0001e80000100a00 */
[----:B------:R-:W2:Y:S01]  /*29850*/  @P2 LDG.E.U8 R30, desc[UR8][R26.64] ;  /* 0x000000081a1e2981 */ /* 0x000ea2000c1e1100 */
[----:B0-----:R-:W-:-:S04]  /*29860*/  IADD3 R28, P4, PT, R3, R80, RZ ;  /* 0x00000050031c7210 */ /* 0x001fc80007f9e0ff */
[----:B------:R-:W-:-:S05]  /*29870*/  LEA.HI.X.SX32 R29, R3, R81, 0x1, P4 ;  /* 0x00000051031d7211 */ /* 0x000fca00020f0eff */
[----:B------:R-:W3:Y:S01]  /*29880*/  @P2 LDG.E.U8 R32, desc[UR8][R28.64] ;  /* 0x000000081c202981 */ /* 0x000ee2000c1e1100 */
[----:B------:R-:W-:-:S03]  /*29890*/  IMAD R2, R0, 0x197, RZ ;  /* 0x0000019700027824 */ /* 0x000fc600078e02ff */
[----:B----4-:R-:W-:Y:S04]  /*298a0*/  STL [R1+0x27fc], R70 ;  /* 0x0027fc4601007387 */ /* 0x010fe80000100800 */
[----:B------:R0:W-:Y:S01]  /*298b0*/  STL.64 [R1+0x7f0], R26 ;  /* 0x0007f01a01007387 */ /* 0x0001e20000100a00 */
[----:B------:R-:W-:Y:S01]  /*298c0*/  PRMT R34, RZ, 0x7610, R34 ;  /* 0x00007610ff227816 */ /* 0x000fe20000000022 */
[----:B------:R-:W-:Y:S02]  /*298d0*/  IMAD R3, R0, 0x19b, RZ ;  /* 0x0000019b00037824 */ /* 0x000fe400078e02ff */
[----:B0-----:R-:W4:Y:S01]  /*298e0*/  LDL.LU.64 R26, [R1+0x2918] ;  /* 0x00291800011a7983 */ /* 0x001f220000300a00 */
[----:B------:R-:W-:-:S03]  /*298f0*/  PRMT R40, RZ, 0x7610, R40 ;  /* 0x00007610ff287816 */ /* 0x000fc60000000028 */
[----:B--2---:R0:W-:Y:S04]  /*29900*/  STL [R1+0x264], R30 ;  /* 0x0002641e01007387 */ /* 0x0041e80000100800 */
[----:B------:R1:W-:Y:S01]  /*29910*/  STL.64 [R1+0x7e8], R28 ;  /* 0x0007e81c01007387 */ /* 0x0003e20000100a00 */
[----:B0-----:R-:W-:-:S04]  /*29920*/  IADD3 R30, P5, PT, R2, R80, RZ ;  /* 0x00000050021e7210 */ /* 0x001fc80007fbe0ff */
[----:B------:R-:W-:Y:S01]  /*29930*/  LEA.HI.X.SX32 R31, R2, R81, 0x1, P5 ;  /* 0x00000051021f7211 */ /* 0x000fe200028f0eff */
[----:B-1----:R-:W2:Y:S04]  /*29940*/  LDL.LU.64 R28, [R1+0x2910] ;  /* 0x00291000011c7983 */ /* 0x002ea80000300a00 */
[----:B---3--:R0:W-:Y:S04]  /*29950*/  STL [R1+0x260], R32 ;  /* 0x0002602001007387 */ /* 0x0081e80000100800 */
[----:B------:R-:W3:Y:S01]  /*29960*/  @P2 LDG.E.U8 R34, desc[UR8][R30.64] ;  /* 0x000000081e222981 */ /* 0x000ee2000c1e1100 */
[----:B0-----:R-:W-:-:S04]  /*29970*/  IADD3 R32, P4, PT, R3, R80, RZ ;  /* 0x0000005003207210 */ /* 0x001fc80007f9e0ff */
[----:B------:R-:W-:-:S05]  /*29980*/  LEA.HI.X.SX32 R33, R3, R81, 0x1, P4 ;  /* 0x0000005103217211 */ /* 0x000fca00020f0eff */
[----:B------:R-:W2:Y:S01]  /*29990*/  @P2 LDG.E.U8 R40, desc[UR8][R32.64] ;  /* 0x0000000820282981 */ /* 0x000ea2000c1e1100 */
[----:B------:R-:W-:-:S03]  /*299a0*/  IMAD R2, R0, 0x19c, RZ ;  /* 0x0000019c00027824 */ /* 0x000fc600078e02ff */
[----:B------:R0:W-:Y:S01]  /*299b0*/  STL.64 [R1+0x7e0], R30 ;  /* 0x0007e01e01007387 */ /* 0x0001e20000100a00 */
[----:B------:R-:W-:-:S03]  /*299c0*/  PRMT R89, RZ, 0x7610, R89 ;  /* 0x00007610ff597816 */ /* 0x000fc60000000059 */
[----:B0-----:R-:W4:Y:S01]  /*299d0*/  LDL.LU.64 R30, [R1+0x2908] ;  /* 0x00290800011e7983 */ /* 0x001f220000300a00 */
[----:B------:R-:W-:Y:S01]  /*299e0*/  IMAD R3, R0, 0x19d, RZ ;  /* 0x0000019d00037824 */ /* 0x000fe200078e02ff */
[----:B------:R-:W-:Y:S02]  /*299f0*/  PRMT R36, RZ, 0x7610, R36 ;  /* 0x00007610ff247816 */ /* 0x000fe40000000024 */
[----:B------:R-:W-:Y:S01]  /*29a00*/  PRMT R37, RZ, 0x7610, R37 ;  /* 0x00007610ff257816 */ /* 0x000fe20000000025 */
[----:B---3--:R0:W-:Y:S04]  /*29a10*/  STL [R1+0x3f4], R34 ;  /* 0x0003f42201007387 */ /* 0x0081e80000100800 */
[----:B------:R1:W-:Y:S01]  /*29a20*/  STL.64 [R1+0x7c0], R32 ;  /* 0x0007c02001007387 */ /* 0x0003e20000100a00 */
[----:B0-----:R-:W-:-:S04]  /*29a30*/  IADD3 R34, P5, PT, R2, R80, RZ ;  /* 0x0000005002227210 */ /* 0x001fc80007fbe0ff */
[----:B------:R-:W-:Y:S01]  /*29a40*/  LEA.HI.X.SX32 R35, R2, R81, 0x1, P5 ;  /* 0x0000005102237211 */ /* 0x000fe200028f0eff */
[----:B------:R-:W-:Y:S01]  /*29a50*/  IMAD R2, R0, 0x19e, RZ ;  /* 0x0000019e00027824 */ /* 0x000fe200078e02ff */
[----:B-1----:R-:W3:Y:S04]  /*29a60*/  LDL.LU.64 R32, [R1+0x2900] ;  /* 0x0029000001207983 */ /* 0x002ee80000300a00 */
[----:B--2---:R0:W-:Y:S04]  /*29a70*/  STL [R1+0x1c], R40 ;  /* 0x00001c2801007387 */ /* 0x0041e80000100800 */
[----:B------:R1:W-:Y:S04]  /*29a80*/  STL.64 [R1+0x7b8], R34 ;  /* 0x0007b82201007387 */ /* 0x0003e80000100a00 */
[----:B------:R1:W2:Y:S01]  /*29a90*/  @P2 LDG.E.U8 R89, desc[UR8][R34.64] ;  /* 0x0000000822592981 */ /* 0x0002a2000c1e1100 */
[----:B0-----:R-:W-:-:S02]  /*29aa0*/  IADD3 R40, P4, PT, R3, R80, RZ ;  /* 0x0000005003287210 */ /* 0x001fc40007f9e0ff */
[----:B-1----:R-:W-:-:S04]  /*29ab0*/  IADD3 R34, P5, PT, R2, R80, RZ ;  /* 0x0000005002227210 */ /* 0x002fc80007fbe0ff */
[-C--:B------:R-:W-:Y:S02]  /*29ac0*/  LEA.HI.X.SX32 R35, R2, R81.reuse, 0x1, P5 ;  /* 0x0000005102237211 */ /* 0x080fe400028f0eff */
[----:B------:R-:W-:-:S03]  /*29ad0*/  LEA.HI.X.SX32 R41, R3, R81, 0x1, P4 ;  /* 0x0000005103297211 */ /* 0x000fc600020f0eff */
[----:B------:R-:W3:Y:S04]  /*29ae0*/  @P2 LDG.E.U8 R36, desc[UR8][R34.64] ;  /* 0x0000000822242981 */ /* 0x000ee8000c1e1100 */
[----:B------:R0:W3:Y:S01]  /*29af0*/  @P2 LDG.E.U8 R37, desc[UR8][R40.64] ;  /* 0x0000000828252981 */ /* 0x0000e2000c1e1100 */
[C---:B------:R-:W-:Y:S02]  /*29b00*/  IMAD R2, R0.reuse, 0x1a3, RZ ;  /* 0x000001a300027824 */ /* 0x040fe400078e02ff */
[----:B------:R-:W-:Y:S01]  /*29b10*/  IMAD R3, R0, 0x19f, RZ ;  /* 0x0000019f00037824 */ /* 0x000fe200078e02ff */
[----:B------:R-:W-:Y:S02]  /*29b20*/  PRMT R38, RZ, 0x7610, R38 ;  /* 0x00007610ff267816 */ /* 0x000fe40000000026 */
[----:B------:R-:W-:Y:S01]  /*29b30*/  PRMT R39, RZ, 0x7610, R39 ;  /* 0x00007610ff277816 */ /* 0x000fe20000000027 */
[----:B--2---:R-:W-:Y:S04]  /*29b40*/  STL [R1+0x2800], R89 ;  /* 0x0028005901007387 */ /* 0x004fe80000100800 */
[----:B------:R-:W-:Y:S04]  /*29b50*/  STL.64 [R1+0x7b0], R40 ;  /* 0x0007b02801007387 */ /* 0x000fe80000100a00 */
[----:B------:R1:W-:Y:S04]  /*29b60*/  STL.64 [R1+0x7a8], R34 ;  /* 0x0007a82201007387 */ /* 0x0003e80000100a00 */
[----:B-1----:R-:W2:Y:S04]  /*29b70*/  LDL.LU.64 R34, [R1+0x28f8] ;  /* 0x0028f80001227983 */ /* 0x002ea80000300a00 */
[----:B---3--:R1:W-:Y:S01]  /*29b80*/  STL [R1+0x258], R36 ;  /* 0x0002582401007387 */ /* 0x0083e20000100800 */
[----:B0-----:R-:W-:-:S03]  /*29b90*/  IADD3 R40, P4, PT, R3, R80, RZ ;  /* 0x0000005003287210 */ /* 0x001fc60007f9e0ff */
[----:B------:R0:W-:Y:S01]  /*29ba0*/  STL [R1+0x25c], R37 ;  /* 0x00025c2501007387 */ /* 0x0001e20000100800 */
[----:B-1----:R-:W-:-:S04]  /*29bb0*/  IADD3 R36, P5, PT, R2, R80, RZ ;  /* 0x0000005002247210 */ /* 0x002fc80007fbe0ff */
[-C--:B0-----:R-:W-:Y:S02]  /*29bc0*/  LEA.HI.X.SX32 R37, R2, R81.reuse, 0x1, P5 ;  /* 0x0000005102257211 */ /* 0x081fe400028f0eff */
[----:B------:R-:W-:-:S03]  /*29bd0*/  LEA.HI.X.SX32 R41, R3, R81, 0x1, P4 ;  /* 0x0000005103297211 */ /* 0x000fc600020f0eff */
[----:B------:R-:W3:Y:S04]  /*29be0*/  @P2 LDG.E.U8 R38, desc[UR8][R36.64] ;  /* 0x0000000824262981 */ /* 0x000ee8000c1e1100 */
[----:B------:R0:W2:Y:S01]  /*29bf0*/  @P2 LDG.E.U8 R39, desc[UR8][R40.64] ;  /* 0x0000000828272981 */ /* 0x0000a2000c1e1100 */
        /* <DEDUP_REMOVED lines=8> */
[----:B------:R-:W-:-:S05]  /*29c80*/  LEA.HI.X.SX32 R41, R3, R81, 0x1, P4 ;  /* 0x0000005103297211 */ /* 0x000fca00020f0eff */
[----:B------:R-:W4:Y:S04]  /*29c90*/  @P2 LDG.E.U8 R90, desc[UR8][R40.64] ;  /* 0x00000008285a2981 */ /* 0x000f28000c1e1100 */
[----:B---3--:R0:W-:Y:S04]  /*29ca0*/  STL [R1+0x18], R38 ;  /* 0x0000182601007387 */ /* 0x0081e80000100800 */
[----:B--2---:R1:W-:Y:S01]  /*29cb0*/  STL [R1+0x3f0], R39 ;  /* 0x0003f02701007387 */ /* 0x0043e20000100800 */
[----:B0-----:R-:W-:-:S04]  /*29cc0*/  IADD3 R38, P5, PT, R2, R80, RZ ;  /* 0x0000005002267210 */ /* 0x001fc80007fbe0ff */
[----:B-1----:R-:W-:-:S05]  /*29cd0*/  LEA.HI.X.SX32 R39, R2, R81, 0x1, P5 ;  /* 0x0000005102277211 */ /* 0x002fca00028f0eff */
[----:B------:R-:W2:Y:S01]  /*29ce0*/  @P2 LDG.E.U8 R42, desc[UR8][R38.64] ;  /* 0x00000008262a2981 */ /* 0x000ea2000c1e1100 */
[----:B------:R-:W-:-:S03]  /*29cf0*/  IMAD R3, R0, 0x1a6, RZ ;  /* 0x000001a600037824 */ /* 0x000fc600078e02ff */
[----:B------:R0:W-:Y:S01]  /*29d00*/  STL.64 [R1+0x778], R40 ;  /* 0x0007782801007387 */ /* 0x0001e20000100a00 */
[----:B------:R-:W-:Y:S01]  /*29d10*/  IMAD R2, R0, 0x1a7, RZ ;  /* 0x000001a700027824 */ /* 0x000fe200078e02ff */
[----:B------:R-:W-:Y:S02]  /*29d20*/  PRMT R44, RZ, 0x7610, R44 ;  /* 0x00007610ff2c7816 */ /* 0x000fe4000000002c */
[----:B----4-:R-:W-:Y:S01]  /*29d30*/  STL [R1+0x280c], R90 ;  /* 0x00280c5a01007387 */ /* 0x010fe20000100800 */
[----:B0-----:R-:W-:-:S03]  /*29d40*/  IADD3 R40, P4, PT, R3, R80, RZ ;  /* 0x0000005003287210 */ /* 0x001fc60007f9e0ff */
[----:B------:R0:W-:Y:S01]  /*29d50*/  STL.64 [R1+0x770], R38 ;  /* 0x0007702601007387 */ /* 0x0001e20000100a00 */
[----:B------:R-:W-:Y:S02]  /*29d60*/  LEA.HI.X.SX32 R41, R3, R81, 0x1, P4 ;  /* 0x0000005103297211 */ /* 0x000fe400020f0eff */
[----:B------:R-:W-:-:S03]  /*29d70*/  PRMT R50, RZ, 0x7610, R50 ;  /* 0x00007610ff327816 */ /* 0x000fc60000000032 */
[----:B------:R-:W3:Y:S04]  /*29d80*/  @P2 LDG.E.U8 R44, desc[UR8][R40.64] ;  /* 0x00000008282c2981 */ /* 0x000ee8000c1e1100 */
[----:B0-----:R-:W4:Y:S04]  /*29d90*/  LDL.LU.64 R38, [R1+0x28e8] ;  /* 0x0028e80001267983 */ /* 0x001f280000300a00 */
[----:B--2---:R0:W-:Y:S02]  /*29da0*/  STL [R1+0x254], R42 ;  /* 0x0002542a01007387 */ /* 0x0041e40000100800 */
[----:B0-----:R-:W-:-:S04]  /*29db0*/  IADD3 R42, P5, PT, R2, R80, RZ ;  /* 0x00000050022a7210 */ /* 0x001fc80007fbe0ff */
[----:B------:R-:W-:-:S05]  /*29dc0*/  LEA.HI.X.SX32 R43, R2, R81, 0x1, P5 ;  /* 0x00000051022b7211 */ /* 0x000fca00028f0eff */
[----:B------:R-:W2:Y:S01]  /*29dd0*/  @P2 LDG.E.U8 R50, desc[UR8][R42.64] ;  /* 0x000000082a322981 */ /* 0x000ea2000c1e1100 */
[----:B------:R-:W-:-:S03]  /*29de0*/  IMAD R3, R0, 0x1ab, RZ ;  /* 0x000001ab00037824 */ /* 0x000fc600078e02ff */
[----:B------:R0:W-:Y:S01]  /*29df0*/  STL.64 [R1+0x768], R40 ;  /* 0x0007682801007387 */ /* 0x0001e20000100a00 */
[C---:B------:R-:W-:Y:S01]  /*29e00*/  IMAD R2, R0.reuse, 0x1ac, RZ ;  /* 0x000001ac00027824 */ /* 0x040fe200078e02ff */
[----:B------:R-:W-:Y:S01]  /*29e10*/  PRMT R70, RZ, 0x7610, R70 ;  /* 0x00007610ff467816 */ /* 0x000fe20000000046 */
[----:B------:R-:W-:Y:S01]  /*29e20*/  IMAD R0, R0, 0x1ad, RZ ;  /* 0x000001ad00007824 */ /* 0x000fe200078e02ff */
[----:B0-----:R-:W4:Y:S04]  /*29e30*/  LDL.LU.64 R40, [R1+0x28e0] ;  /* 0x0028e00001287983 */ /* 0x001f280000300a00 */
[----:B---3--:R0:W-:Y:S04]  /*29e40*/  STL [R1+0x250], R44 ;  /* 0x0002502c01007387 */ /* 0x0081e80000100800 */
[----:B------:R1:W-:Y:S01]  /*29e50*/  STL.64 [R1+0x760], R42 ;  /* 0x0007602a01007387 */ /* 0x0003e20000100a00 */
[----:B0-----:R-:W-:-:S04]  /*29e60*/  IADD3 R44, P4, PT, R3, R80, RZ ;  /* 0x00000050032c7210 */ /* 0x001fc80007f9e0ff */
[----:B------:R-:W-:Y:S01]  /*29e70*/  LEA.HI.X.SX32 R45, R3, R81, 0x1, P4 ;  /* 0x00000051032d7211 */ /* 0x000fe200020f0eff */
[----:B-1----:R-:W3:Y:S01]  /*29e80*/  LDL.LU.64 R42, [R1+0x28d8] ;  /* 0x0028d800012a7983 */ /* 0x002ee20000300a00 */
[----:B------:R-:W-:-:S03]  /*29e90*/  PRMT R84, RZ, 0x7610, R84 ;  /* 0x00007610ff547816 */ /* 0x000fc60000000054 */
[----:B------:R0:W3:Y:S01]  /*29ea0*/  @P2 LDG.E.U8 R70, desc[UR8][R44.64] ;  /* 0x000000082c462981 */ /* 0x0000e2000c1e1100 */
[----:B------:R-:W-:-:S03]  /*29eb0*/  PRMT R46, RZ, 0x7610, R46 ;  /* 0x00007610ff2e7816 */ /* 0x000fc6000000002e */
[----:B--2---:R1:W-:Y:S04]  /*29ec0*/  STL [R1+0x3ec], R50 ;  /* 0x0003ec3201007387 */ /* 0x0043e80000100800 */
[----:B------:R0:W-:Y:S01]  /*29ed0*/  STL.64 [R1+0x740], R44 ;  /* 0x0007402c01007387 */ /* 0x0001e20000100a00 */
[----:B-1----:R-:W-:-:S04]  /*29ee0*/  IADD3 R50, P5, PT, R2, R80, RZ ;  /* 0x0000005002327210 */ /* 0x002fc80007fbe0ff */
[----:B------:R-:W-:Y:S02]  /*29ef0*/  LEA.HI.X.SX32 R51, R2, R81, 0x1, P5 ;  /* 0x0000005102337211 */ /* 0x000fe400028f0eff */
[----:B0-----:R-:W-:-:S03]  /*29f00*/  IADD3 R44, P4, PT, R0, R80, RZ ;  /* 0x00000050002c7210 */ /* 0x001fc60007f9e0ff */
[----:B------:R0:W2:Y:S01]  /*29f10*/  @P2 LDG.E.U8 R84, desc[UR8][R50.64] ;  /* 0x0000000832542981 */ /* 0x0000a2000c1e1100 */
[----:B------:R-:W-:-:S05]  /*29f20*/  LEA.HI.X.SX32 R45, R0, R81, 0x1, P4 ;  /* 0x00000051002d7211 */ /* 0x000fca00020f0eff */
[----:B------:R-:W4:Y:S01]  /*29f30*/  @P2 LDG.E.U8 R46, desc[UR8][R44.64] ;  /* 0x000000082c2e2981 */ /* 0x000f22000c1e1100 */
[C---:B------:R-:W-:Y:S02]  /*29f40*/  IMAD R2, R52.reuse, 0x1ae, RZ ;  /* 0x000001ae34027824 */ /* 0x040fe400078e02ff */
[----:B------:R-:W-:Y:S01]  /*29f50*/  IMAD R0, R52, 0x1af, RZ ;  /* 0x000001af34007824 */ /* 0x000fe200078e02ff */
[----:B------:R-:W-:Y:S01]  /*29f60*/  PRMT R3, RZ, 0x7610, R3 ;  /* 0x00007610ff037816 */ /* 0x000fe20000000003 */
[----:B------:R-:W-:Y:S01]  /*29f70*/  IMAD.MOV.U32 R69, RZ, RZ, R47 ;  /* 0x000000ffff457224 */ /* 0x000fe200078e002f */
[----:B---3--:R-:W-:Y:S04]  /*29f80*/  STL [R1+0x2834], R70 ;  /* 0x0028344601007387 */ /* 0x008fe80000100800 */
[----:B------:R0:W-:Y:S01]  /*29f90*/  STL.64 [R1+0x738], R50 ;  /* 0x0007383201007387 */ /* 0x0001e20000100a00 */
[----:B------:R-:W-:-:S02]  /*29fa0*/  PRMT R48, RZ, 0x7610, R48 ;  /* 0x00007610ff307816 */ /* 0x000fc40000000030 */
[----:B0-----:R-:W-:-:S04]  /*29fb0*/  IADD3 R50, P5, PT, R2, R80, RZ ;  /* 0x0000005002327210 */ /* 0x001fc80007fbe0ff */
[----:B------:R-:W-:-:S05]  /*29fc0*/  LEA.HI.X.SX32 R51, R2, R81, 0x1, P5 ;  /* 0x0000005102337211 */ /* 0x000fca00028f0eff */
[----:B------:R-:W3:Y:S04]  /*29fd0*/  @P2 LDG.E.U8 R3, desc[UR8][R50.64] ;  /* 0x0000000832032981 */ /* 0x000ee8000c1e1100 */
[----:B--2---:R-:W-:Y:S04]  /*29fe0*/  STL [R1+0x2810], R84 ;  /* 0x0028105401007387 */ /* 0x004fe80000100800 */
[----:B------:R0:W-:Y:S04]  /*29ff0*/  STL.64 [R1+0x730], R44 ;  /* 0x0007302c01007387 */ /* 0x0001e80000100a00 */
[----:B0-----:R-:W2:Y:S04]  /*2a000*/  LDL.LU.64 R44, [R1+0x28d0] ;  /* 0x0028d000012c7983 */ /* 0x001ea80000300a00 */
[----:B----4-:R0:W-:Y:S02]  /*2a010*/  STL [R1+0x200], R46 ;  /* 0x0002002e01007387 */ /* 0x0101e40000100800 */
[----:B0-----:R-:W-:-:S04]  /*2a020*/  IADD3 R46, P4, PT, R0, R80, RZ ;  /* 0x00000050002e7210 */ /* 0x001fc80007f9e0ff */
[----:B------:R-:W-:-:S05]  /*2a030*/  LEA.HI.X.SX32 R47, R0, R81, 0x1, P4 ;  /* 0x00000051002f7211 */ /* 0x000fca00020f0eff */
[----:B------:R-:W4:Y:S01]  /*2a040*/  @P2 LDG.E.U8 R48, desc[UR8][R46.64] ;  /* 0x000000082e302981 */ /* 0x000f22000c1e1100 */
[----:B------:R-:W-:-:S03]  /*2a050*/  IMAD R2, R52, 0x1b3, RZ ;  /* 0x000001b334027824 */ /* 0x000fc600078e02ff */
[----:B------:R0:W-:Y:S01]  /*2a060*/  STL.64 [R1+0x728], R50 ;  /* 0x0007283201007387 */ /* 0x0001e20000100a00 */
[----:B------:R-:W-:-:S03]  /*2a070*/  PRMT R78, RZ, 0x7610, R78 ;  /* 0x00007610ff4e7816 */ /* 0x000fc6000000004e */
[----:B---3--:R1:W-:Y:S01]  /*2a080*/  STL [R1+0x1fc], R3 ;  /* 0x0001fc0301007387 */ /* 0x0083e20000100800 */
[----:B------:R-:W-:Y:S01]  /*2a090*/  IMAD R0, R52, 0x1b5, RZ ;  /* 0x000001b534007824 */ /* 0x000fe200078e02ff */
[-C--:B0-----:R-:W-:Y:S01]  /*2a0a0*/  IADD3 R50, P5, PT, R2, R80.reuse, RZ ;  /* 0x0000005002327210 */ /* 0x081fe20007fbe0ff */
[----:B-1----:R-:W-:Y:S01]  /*2a0b0*/  IMAD R3, R52, 0x1b4, RZ ;  /* 0x000001b434037824 */ /* 0x002fe200078e02ff */
[----:B------:R0:W-:Y:S02]  /*2a0c0*/  STL.64 [R1+0x720], R46 ;  /* 0x0007202e01007387 */ /* 0x0001e40000100a00 */
[----:B------:R-:W-:Y:S01]  /*2a0d0*/  LEA.HI.X.SX32 R51, R2, R81, 0x1, P5 ;  /* 0x0000005102337211 */ /* 0x000fe200028f0eff */
[----:B------:R-:W-:Y:S01]  /*2a0e0*/  IMAD.MOV.U32 R67, RZ, RZ, R49 ;  /* 0x000000ffff437224 */ /* 0x000fe200078e0031 */
[----:B------:R-:W-:Y:S01]  /*2a0f0*/  PRMT R91, RZ, 0x7610, R91 ;  /* 0x00007610ff5b7816 */ /* 0x000fe2000000005b */
[----:B------:R-:W-:Y:S01]  /*2a100*/  IMAD.MOV.U32 R90, RZ, RZ, R53 ;  /* 0x000000ffff5a7224 */ /* 0x000fe200078e0035 */
[----:B------:R-:W-:Y:S01]  /*2a110*/  PRMT R54, RZ, 0x7610, R54 ;  /* 0x00007610ff367816 */ /* 0x000fe20000000036 */
[----:B------:R1:W3:Y:S01]  /*2a120*/  @P2 LDG.E.U8 R78, desc[UR8][R50.64] ;  /* 0x00000008324e2981 */ /* 0x0002e2000c1e1100 */
[----:B------:R-:W1:Y:S03]  /*2a130*/  LDC R2, c[0x0][0x3d8] ;  /* 0x0000f600ff027b82 */ /* 0x000e660000000800 */
[----:B0-----:R-:W2:Y:S04]  /*2a140*/  LDL.LU.64 R46, [R1+0x28c8] ;  /* 0x0028c800012e7983 */ /* 0x001ea80000300a00 */
[----:B----4-:R0:W-:Y:S04]  /*2a150*/  STL [R1+0x3e8], R48 ;  /* 0x0003e83001007387 */ /* 0x0101e80000100800 */
[----:B------:R1:W-:Y:S01]  /*2a160*/  STL.64 [R1+0x700], R50 ;  /* 0x0007003201007387 */ /* 0x0003e20000100a00 */
[----:B0-----:R-:W-:-:S04]  /*2a170*/  IADD3 R48, P4, PT, R3, R80, RZ ;  /* 0x0000005003307210 */ /* 0x001fc80007f9e0ff */
[-C--:B------:R-:W-:Y:S02]  /*2a180*/  LEA.HI.X.SX32 R49, R3, R81.reuse, 0x1, P4 ;  /* 0x0000005103317211 */ /* 0x080fe400020f0eff */
[C---:B-1----:R-:W-:Y:S02]  /*2a190*/  IADD3 R50, P5, PT, R0.reuse, R80, RZ ;  /* 0x0000005000327210 */ /* 0x042fe40007fbe0ff */
[----:B------:R-:W-:Y:S01]  /*2a1a0*/  PRMT R3, RZ, 0x7610, R3 ;  /* 0x00007610ff037816 */ /* 0x000fe20000000003 */
[----:B------:R-:W4:Y:S01]  /*2a1b0*/  @P2 LDG.E.U8 R91, desc[UR8][R48.64] ;  /* 0x00000008305b2981 */ /* 0x000f22000c1e1100 */
[----:B------:R-:W-:-:S05]  /*2a1c0*/  LEA.HI.X.SX32 R51, R0, R81, 0x1, P5 ;  /* 0x0000005100337211 */ /* 0x000fca00028f0eff */
[----:B------:R-:W2:Y:S01]  /*2a1d0*/  @P2 LDG.E.U8 R3, desc[UR8][R50.64] ;  /* 0x0000000832032981 */ /* 0x000ea2000c1e1100 */
[----:B------:R-:W-:-:S05]  /*2a1e0*/  IMAD R0, R52, 0x1b6, RZ ;  /* 0x000001b634007824 */ /* 0x000fca00078e02ff */
[----:B------:R-:W-:-:S04]  /*2a1f0*/  IADD3 R52, P4, PT, R0, R80, RZ ;  /* 0x0000005000347210 */ /* 0x000fc80007f9e0ff */
[----:B------:R-:W-:-:S05]  /*2a200*/  LEA.HI.X.SX32 R53, R0, R81, 0x1, P4 ;  /* 0x0000005100357211 */ /* 0x000fca00020f0eff */
[----:B------:R-:W2:Y:S04]  /*2a210*/  @P2 LDG.E.U8 R54, desc[UR8][R52.64] ;  /* 0x0000000834362981 */ /* 0x000ea8000c1e1100 */
[----:B---3--:R-:W-:Y:S04]  /*2a220*/  STL [R1+0x2838], R78 ;  /* 0x0028384e01007387 */ /* 0x008fe80000100800 */
[----:B------:R0:W-:Y:S04]  /*2a230*/  STL.64 [R1+0x6f8], R48 ;  /* 0x0006f83001007387 */ /* 0x0001e80000100a00 */
[----:B0-----:R-:W3:Y:S04]  /*2a240*/  LDL.LU.64 R48, [R1+0x28c0] ;  /* 0x0028c00001307983 */ /* 0x001ee80000300a00 */
[----:B------:R0:W-:Y:S01]  /*2a250*/  STL.64 [R1+0x6f0], R50 ;  /* 0x0006f03201007387 */ /* 0x0001e20000100a00 */
[----:B------:R-:W-:-:S02]  /*2a260*/  IMAD R0, R2, 0x1b7, RZ ;  /* 0x000001b702007824 */ /* 0x000fc400078e02ff */
[----:B------:R-:W-:Y:S01]  /*2a270*/  IMAD.MOV.U32 R89, RZ, RZ, R55 ;  /* 0x000000ffff597224 */ /* 0x000fe200078e0037 */
[----:B------:R-:W-:Y:S01]  /*2a280*/  PRMT R77, RZ, 0x7610, R77 ;  /* 0x00007610ff4d7816 */ /* 0x000fe2000000004d */
[----:B------:R-:W-:Y:S02]  /*2a290*/  IMAD.MOV.U32 R70, RZ, RZ, R69 ;  /* 0x000000ffff467224 */ /* 0x000fe400078e0045 */
[----:B------:R-:W1:Y:S01]  /*2a2a0*/  LDC R69, c[0x0][0x3d8] ;  /* 0x0000f600ff457b82 */ /* 0x000e620000000800 */
[----:B------:R-:W-:Y:S01]  /*2a2b0*/  PRMT R87, RZ, 0x7610, R87 ;  /* 0x00007610ff577816 */ /* 0x000fe20000000057 */
[----:B----4-:R-:W-:Y:S04]  /*2a2c0*/  STL [R1+0x2814], R91 ;  /* 0x0028145b01007387 */ /* 0x010fe80000100800 */
[----:B0-----:R-:W4:Y:S04]  /*2a2d0*/  LDL.LU.64 R50, [R1+0x28b8] ;  /* 0x0028b80001327983 */ /* 0x001f280000300a00 */
[----:B--2---:R0:W-:Y:S02]  /*2a2e0*/  STL [R1+0x1f8], R3 ;  /* 0x0001f80301007387 */ /* 0x0041e40000100800 */
[----:B0-----:R-:W0:Y:S02]  /*2a2f0*/  LDC R3, c[0x0][0x3d8] ;  /* 0x0000f600ff037b82 */ /* 0x001e240000000800 */
[----:B------:R2:W-:Y:S04]  /*2a300*/  STL.64 [R1+0x6e8], R52 ;  /* 0x0006e83401007387 */ /* 0x0005e80000100a00 */
[----:B--2---:R-:W2:Y:S04]  /*2a310*/  LDL.LU.64 R52, [R1+0x28b0] ;  /* 0x0028b00001347983 */ /* 0x004ea80000300a00 */
[----:B------:R0:W-:Y:S02]  /*2a320*/  STL [R1+0x1f4], R54 ;  /* 0x0001f43601007387 */ /* 0x0001e40000100800 */
[----:B0-----:R-:W-:Y:S01]  /*2a330*/  IMAD R2, R3, 0x1bb, RZ ;  /* 0x000001bb03027824 */ /* 0x001fe200078e02ff */
[----:B------:R-:W-:-:S02]  /*2a340*/  IADD3 R54, P4, PT, R0, R80, RZ ;  /* 0x0000005000367210 */ /* 0x000fc40007f9e0ff */
[----:B------:R-:W-:Y:S02]  /*2a350*/  PRMT R3, RZ, 0x7610, R3 ;  /* 0x00007610ff037816 */ /* 0x000fe40000000003 */
[----:B------:R-:W-:-:S05]  /*2a360*/  LEA.HI.X.SX32 R55, R0, R81, 0x1, P4 ;  /* 0x0000005100377211 */ /* 0x000fca00020f0eff */
[----:B------:R0:W-:Y:S04]  /*2a370*/  STL.64 [R1+0x6e0], R54 ;  /* 0x0006e03601007387 */ /* 0x0001e80000100a00 */
[----:B------:R0:W2:Y:S02]  /*2a380*/  @P2 LDG.E.U8 R3, desc[UR8][R54.64] ;  /* 0x0000000836032981 */ /* 0x0000a4000c1e1100 */
[----:B0-----:R-:W-:-:S04]  /*2a390*/  IADD3 R54, P4, PT, R2, R80, RZ ;  /* 0x0000005002367210 */ /* 0x001fc80007f9e0ff */
[----:B------:R-:W-:Y:S01]  /*2a3a0*/  LEA.HI.X.SX32 R55, R2, R81, 0x1, P4 ;  /* 0x0000005102377211 */ /* 0x000fe200020f0eff */
[----:B-1----:R-:W-:Y:S01]  /*2a3b0*/  IMAD R0, R69, 0x1bc, RZ ;  /* 0x000001bc45007824 */ /* 0x002fe200078e02ff */
[----:B------:R-:W0:Y:S03]  /*2a3c0*/  LDC R2, c[0x0][0x3d8] ;  /* 0x0000f600ff027b82 */ /* 0x000e260000000800 */
[----:B------:R1:W2:Y:S04]  /*2a3d0*/  @P2 LDG.E.U8 R77, desc[UR8][R54.64] ;  /* 0x00000008364d2981 */ /* 0x0002a8000c1e1100 */
[----:B------:R1:W-:Y:S01]  /*2a3e0*/  STL.64 [R1+0x6c0], R54 ;  /* 0x0006c03601007387 */ /* 0x0003e20000100a00 */
[----:B------:R-:W-:Y:S01]  /*2a3f0*/  IMAD.MOV.U32 R78, RZ, RZ, R56 ;  /* 0x000000ffff4e7224 */ /* 0x000fe200078e0038 */
[----:B------:R-:W2:Y:S01]  /*2a400*/  LDC R69, c[0x0][0x3d8] ;  /* 0x0000f600ff457b82 */ /* 0x000ea20000000800 */
[----:B-1----:R-:W-:-:S04]  /*2a410*/  IADD3 R54, P4, PT, R0, R80, RZ ;  /* 0x0000005000367210 */ /* 0x002fc80007f9e0ff */
[----:B------:R-:W-:-:S05]  /*2a420*/  LEA.HI.X.SX32 R55, R0, R81, 0x1, P4 ;  /* 0x0000005100377211 */ /* 0x000fca00020f0eff */
[----:B------:R-:W3:Y:S01]  /*2a430*/  @P2 LDG.E.U8 R87, desc[UR8][R54.64] ;  /* 0x0000000836572981 */ /* 0x000ee2000c1e1100 */
[----:B0-----:R-:W-:Y:S02]  /*2a440*/  IMAD R0, R2, 0x1bd, RZ ;  /* 0x000001bd02007824 */ /* 0x001fe400078e02ff */
[----:B------:R-:W-:-:S03]  /*2a450*/  IMAD.MOV.U32 R84, RZ, RZ, R70 ;  /* 0x000000ffff547224 */ /* 0x000fc600078e0046 */
[----:B------:R-:W-:Y:S01]  /*2a460*/  IADD3 R56, P4, PT, R0, R80, RZ ;  /* 0x0000005000387210 */ /* 0x000fe20007f9e0ff */
[----:B------:R-:W-:-:S03]  /*2a470*/  IMAD.MOV.U32 R70, RZ, RZ, R57 ;  /* 0x000000ffff467224 */ /* 0x000fc600078e0039 */
[----:B------:R-:W-:Y:S02]  /*2a480*/  LEA.HI.X.SX32 R57, R0, R81, 0x1, P4 ;  /* 0x0000005100397211 */ /* 0x000fe400020f0eff */
[----:B------:R-:W-:Y:S01]  /*2a490*/  PRMT R0, RZ, 0x7610, R0 ;  /* 0x00007610ff007816 */ /* 0x000fe20000000000 */
[----:B--2---:R-:W-:Y:S04]  /*2a4a0*/  STL [R1+0x283c], R77 ;  /* 0x00283c4d01007387 */ /* 0x004fe80000100800 */
[----:B------:R0:W-:Y:S02]  /*2a4b0*/  STL [R1+0x3e4], R3 ;  /* 0x0003e40301007387 */ /* 0x0001e40000100800 */
[----:B0-----:R-:W0:Y:S02]  /*2a4c0*/  LDC R3, c[0x0][0x3d8] ;  /* 0x0000f600ff037b82 */ /* 0x001e240000000800 */
[----:B------:R1:W-:Y:S04]  /*2a4d0*/  STL.64 [R1+0x6b8], R54 ;  /* 0x0006b83601007387 */ /* 0x0003e80000100a00 */
[----:B-1----:R-:W2:Y:S04]  /*2a4e0*/  LDL.LU.64 R54, [R1+0x28a8] ;  /* 0x0028a80001367983 */ /* 0x002ea80000300a00 */
[----:B---3--:R-:W-:Y:S01]  /*2a4f0*/  STL [R1+0x2818], R87 ;  /* 0x0028185701007387 */ /* 0x008fe20000100800 */
[----:B0-----:R-:W-:Y:S01]  /*2a500*/  IMAD R2, R3, 0x1be, RZ ;  /* 0x000001be03027824 */ /* 0x001fe200078e02ff */
[----:B------:R-:W-:-:S02]  /*2a510*/  PRMT R3, RZ, 0x7610, R3 ;  /* 0x00007610ff037816 */ /* 0x000fc40000000003 */
[----:B------:R0:W-:Y:S04]  /*2a520*/  STL.64 [R1+0x6b0], R56 ;  /* 0x0006b03801007387 */ /* 0x0001e80000100a00 */
[----:B------:R0:W3:Y:S02]  /*2a530*/  @P2 LDG.E.U8 R3, desc[UR8][R56.64] ;  /* 0x0000000838032981 */ /* 0x0000e4000c1e1100 */
[----:B0-----:R-:W-:-:S04]  /*2a540*/  IADD3 R56, P4, PT, R2, R80, RZ ;  /* 0x0000005002387210 */ /* 0x001fc80007f9e0ff */
[----:B------:R-:W-:Y:S02]  /*2a550*/  LEA.HI.X.SX32 R57, R2, R81, 0x1, P4 ;  /* 0x0000005102397211 */ /* 0x000fe400020f0eff */
[----:B------:R-:W-:Y:S01]  /*2a560*/  PRMT R58, RZ, 0x7610, R58 ;  /* 0x00007610ff3a7816 */ /* 0x000fe2000000003a */
[----:B------:R-:W0:Y:S02]  /*2a570*/  LDC R2, c[0x0][0x3d8] ;  /* 0x0000f600ff027b82 */ /* 0x000e240000000800 */
[----:B------:R-:W2:Y:S04]  /*2a580*/  @P2 LDG.E.U8 R0, desc[UR8][R56.64] ;  /* 0x0000000838002981 */ /* 0x000ea8000c1e1100 */
[----:B------:R-:W-:Y:S04]  /*2a590*/  STL.64 [R1+0x6a8], R56 ;  /* 0x0006a83801007387 */ /* 0x000fe80000100a00 */
[----:B--2---:R1:W-:Y:S02]  /*2a5a0*/  STL [R1+0x1ec], R0 ;  /* 0x0001ec0001007387 */ /* 0x0043e40000100800 */
[----:B-1----:R-:W-:-:S02]  /*2a5b0*/  IMAD R0, R69, 0x1bf, RZ ;  /* 0x000001bf45007824 */ /* 0x002fc400078e02ff */
[----:B---3--:R1:W-:Y:S01]  /*2a5c0*/  STL [R1+0x1f0], R3 ;  /* 0x0001f00301007387 */ /* 0x0083e20000100800 */
[----:B------:R-:W-:Y:S01]  /*2a5d0*/  IMAD.MOV.U32 R91, RZ, RZ, R90 ;  /* 0x000000ffff5b7224 */ /* 0x000fe200078e005a */
[----:B------:R-:W-:Y:S01]  /*2a5e0*/  PRMT R76, RZ, 0x7610, R76 ;  /* 0x00007610ff4c7816 */ /* 0x000fe2000000004c */
[----:B------:R-:W2:Y:S01]  /*2a5f0*/  LDC R69, c[0x0][0x3d8] ;  /* 0x0000f600ff457b82 */ /* 0x000ea20000000800 */
[----:B------:R-:W-:-:S04]  /*2a600*/  IADD3 R56, P4, PT, R0, R80, RZ ;  /* 0x0000005000387210 */ /* 0x000fc80007f9e0ff */
[----:B------:R-:W-:-:S03]  /*2a610*/  LEA.HI.X.SX32 R57, R0, R81, 0x1, P4 ;  /* 0x0000005100397211 */ /* 0x000fc600020f0eff */
[----:B-1----:R-:W1:Y:S02]  /*2a620*/  LDC R3, c[0x0][0x3d8] ;  /* 0x0000f600ff037b82 */ /* 0x002e640000000800 */
[----:B------:R-:W3:Y:S01]  /*2a630*/  @P2 LDG.E.U8 R58, desc[UR8][R56.64] ;  /* 0x00000008383a2981 */ /* 0x000ee2000c1e1100 */
[----:B0-----:R-:W-:-:S03]  /*2a640*/  IMAD R0, R2, 0x1c3, RZ ;  /* 0x000001c302007824 */ /* 0x001fc600078e02ff */
[----:B------:R0:W-:Y:S01]  /*2a650*/  STL.64 [R1+0x6a0], R56 ;  /* 0x0006a03801007387 */ /* 0x0001e20000100a00 */
[----:B------:R-:W-:-:S03]  /*2a660*/  IMAD.MOV.U32 R90, RZ, RZ, R59 ;  /* 0x000000ffff5a7224 */ /* 0x000fc600078e003b */
[----:B0-----:R-:W2:Y:S04]  /*2a670*/  LDL.LU.64 R56, [R1+0x28a0] ;  /* 0x0028a00001387983 */ /* 0x001ea80000300a00 */
[----:B---3--:R0:W-:Y:S02]  /*2a680*/  STL [R1+0x3e0], R58 ;  /* 0x0003e03a01007387 */ /* 0x0081e40000100800 */
[----:B0-----:R-:W-:-:S04]  /*2a690*/  IADD3 R58, P4, PT, R0, R80, RZ ;  /* 0x00000050003a7210 */ /* 0x001fc80007f9e0ff */
[----:B------:R-:W-:-:S05]  /*2a6a0*/  LEA.HI.X.SX32 R59, R0, R81, 0x1, P4 ;  /* 0x00000051003b7211 */ /* 0x000fca00020f0eff */
[----:B------:R-:W3:Y:S01]  /*2a6b0*/  @P2 LDG.E.U8 R76, desc[UR8][R58.64] ;  /* 0x000000083a4c2981 */ /* 0x000ee2000c1e1100 */
[----:B-1----:R-:W-:Y:S01]  /*2a6c0*/  IMAD R2, R3, 0x1c4, RZ ;  /* 0x000001c403027824 */ /* 0x002fe200078e02ff */
[----:B------:R-:W-:Y:S01]  /*2a6d0*/  PRMT R88, RZ, 0x7610, R88 ;  /* 0x00007610ff587816 */ /* 0x000fe20000000058 */
[----:B--2---:R-:W-:Y:S01]  /*2a6e0*/  IMAD R0, R69, 0x1c5, RZ ;  /* 0x000001c545007824 */ /* 0x004fe200078e02ff */
[----:B------:R0:W-:Y:S01]  /*2a6f0*/  STL.64 [R1+0x680], R58 ;  /* 0x0006803a01007387 */ /* 0x0001e20000100a00 */
[----:B------:R-:W1:Y:S03]  /*2a700*/  LDC R3, c[0x0][0x3d8] ;  /* 0x0000f600ff037b82 */ /* 0x000e660000000800 */
[----:B0-----:R-:W2:Y:S01]  /*2a710*/  LDL.LU.64 R58, [R1+0x2898] ;  /* 0x00289800013a7983 */ /* 0x001ea20000300a00 */
[----:B------:R-:W-:-:S03]  /*2a720*/  PRMT R69, RZ, 0x7610, R69 ;  /* 0x00007610ff457816 */ /* 0x000fc60000000045 */
[----:B---3--:R0:W-:Y:S02]  /*2a730*/  STL [R1+0x2840], R76 ;  /* 0x0028404c01007387 */ /* 0x0081e40000100800 */
[----:B0-----:R-:W-:-:S04]  /*2a740*/  IADD3 R76, P4, PT, R2, R80, RZ ;  /* 0x00000050024c7210 */ /* 0x001fc80007f9e0ff */
[----:B------:R-:W-:Y:S02]  /*2a750*/  LEA.HI.X.SX32 R77, R2, R81, 0x1, P4 ;  /* 0x00000051024d7211 */ /* 0x000fe400020f0eff */
[----:B------:R-:W0:Y:S03]  /*2a760*/  LDC R2, c[0x0][0x3d8] ;  /* 0x0000f600ff027b82 */ /* 0x000e260000000800 */
[----:B------:R3:W-:Y:S04]  /*2a770*/  STL.64 [R1+0x678], R76 ;  /* 0x0006784c01007387 */ /* 0x0007e80000100a00 */
[----:B------:R3:W2:Y:S02]  /*2a780*/  @P2 LDG.E.U8 R88, desc[UR8][R76.64] ;  /* 0x000000084c582981 */ /* 0x0006a4000c1e1100 */
[----:B---3--:R-:W-:-:S04]  /*2a790*/  IADD3 R76, P4, PT, R0, R80, RZ ;  /* 0x00000050004c7210 */ /* 0x008fc80007f9e0ff */
[----:B------:R-:W-:-:S05]  /*2a7a0*/  LEA.HI.X.SX32 R77, R0, R81, 0x1, P4 ;  /* 0x00000051004d7211 */ /* 0x000fca00020f0eff */
[----:B------:R3:W4:Y:S01]  /*2a7b0*/  @P2 LDG.E.U8 R69, desc[UR8][R76.64] ;  /* 0x000000084c452981 */ /* 0x000722000c1e1100 */
[----:B0-----:R-:W-:Y:S02]  /*2a7c0*/  IMAD R0, R2, 0x1c6, RZ ;  /* 0x000001c602007824 */ /* 0x001fe400078e02ff */
[----:B-1----:R-:W-:Y:S01]  /*2a7d0*/  IMAD R2, R3, 0x1c7, RZ ;  /* 0x000001c703027824 */ /* 0x002fe200078e02ff */
[----:B------:R-:W-:Y:S01]  /*2a7e0*/  PRMT R3, RZ, 0x7610, R3 ;  /* 0x00007610ff037816 */ /* 0x000fe20000000003 */
[----:B--2---:R-:W-:Y:S04]  /*2a7f0*/  STL [R1+0x281c], R88 ;  /* 0x00281c5801007387 */ /* 0x004fe80000100800 */
[----:B------:R3:W-:Y:S02]  /*2a800*/  STL.64 [R1+0x670], R76 ;  /* 0x0006704c01007387 */ /* 0x0007e40000100a00 */
[----:B---3--:R-:W-:-:S04]  /*2a810*/  IADD3 R76, P4, PT, R0, R80, RZ ;  /* 0x00000050004c7210 */ /* 0x008fc80007f9e0ff */
[----:B------:R-:W-:Y:S01]  /*2a820*/  LEA.HI.X.SX32 R77, R0, R81, 0x1, P4 ;  /* 0x00000051004d7211 */ /* 0x000fe200020f0eff */
[----:B----4-:R0:W-:Y:S04]  /*2a830*/  STL [R1+0x1e8], R69 ;  /* 0x0001e84501007387 */ /* 0x0101e80000100800 */
[----:B------:R1:W-:Y:S04]  /*2a840*/  STL.64 [R1+0x668], R76 ;  /* 0x0006684c01007387 */ /* 0x0003e80000100a00 */
[----:B------:R1:W2:Y:S01]  /*2a850*/  @P2 LDG.E.U8 R3, desc[UR8][R76.64] ;  /* 0x000000084c032981 */ /* 0x0002a2000c1e1100 */
[----:B------:R-:W-:Y:S01]  /*2a860*/  PRMT R0, RZ, 0x7610, R0 ;  /* 0x00007610ff007816 */ /* 0x000fe20000000000 */
[----:B0-----:R-:W0:Y:S01]  /*2a870*/  LDC R69, c[0x0][0x3d8] ;  /* 0x0000f600ff457b82 */ /* 0x001e220000000800 */
[----:B-1----:R-:W-:-:S04]  /*2a880*/  IADD3 R76, P4, PT, R2, R80, RZ ;  /* 0x00000050024c7210 */ /* 0x002fc80007f9e0ff */
[----:B------:R-:W-:Y:S02]  /*2a890*/  LEA.HI.X.SX32 R77, R2, R81, 0x1, P4 ;  /* 0x00000051024d7211 */ /* 0x000fe400020f0eff */
[----:B------:R-:W-:Y:S01]  /*2a8a0*/  PRMT R75, RZ, 0x7610, R75 ;  /* 0x00007610ff4b7816 */ /* 0x000fe2000000004b */
[----:B------:R-:W1:Y:S02]  /*2a8b0*/  LDC R2, c[0x0][0x3d8] ;  /* 0x0000f600ff027b82 */ /* 0x000e640000000800 */
[----:B------:R-:W3:Y:S04]  /*2a8c0*/  @P2 LDG.E.U8 R0, desc[UR8][R76.64] ;  /* 0x000000084c002981 */ /* 0x000ee8000c1e1100 */
[----:B------:R-:W-:Y:S04]  /*2a8d0*/  STL.64 [R1+0x660], R76 ;  /* 0x0006604c01007387 */ /* 0x000fe80000100a00 */
[----:B---3--:R0:W-:Y:S02]  /*2a8e0*/  STL [R1+0x3dc], R0 ;  /* 0x0003dc0001007387 */ /* 0x0081e40000100800 */
[----:B0-----:R-:W-:-:S02]  /*2a8f0*/  IMAD R0, R69, 0x1cb, RZ ;  /* 0x000001cb45007824 */ /* 0x001fc400078e02ff */
[----:B--2---:R0:W-:Y:S01]  /*2a900*/  STL [R1+0x1e4], R3 ;  /* 0x0001e40301007387 */ /* 0x0041e20000100800 */
[----:B------:R-:W-:Y:S01]  /*2a910*/  PRMT R85, RZ, 0x7610, R85 ;  /* 0x00007610ff557816 */ /* 0x000fe20000000055 */
[----:B------:R-:W2:Y:S01]  /*2a920*/  LDC R69, c[0x0][0x3d8] ;  /* 0x0000f600ff457b82 */ /* 0x000ea20000000800 */
[----:B------:R-:W-:-:S04]  /*2a930*/  IADD3 R76, P4, PT, R0, R80, RZ ;  /* 0x00000050004c7210 */ /* 0x000fc80007f9e0ff */
[----:B------:R-:W-:-:S03]  /*2a940*/  LEA.HI.X.SX32 R77, R0, R81, 0x1, P4 ;  /* 0x00000051004d7211 */ /* 0x000fc600020f0eff */
[----:B0-----:R-:W0:Y:S02]  /*2a950*/  LDC R3, c[0x0][0x3d8] ;  /* 0x0000f600ff037b82 */ /* 0x001e240000000800 */
[----:B------:R3:W4:Y:S01]  /*2a960*/  @P2 LDG.E.U8 R75, desc[UR8][R76.64] ;  /* 0x000000084c4b2981 */ /* 0x000722000c1e1100 */
[----:B-1----:R-:W-:-:S03]  /*2a970*/  IMAD R0, R2, 0x1cc, RZ ;  /* 0x000001cc02007824 */ /* 0x002fc600078e02ff */
[----:B------:R3:W-:Y:S02]  /*2a980*/  STL.64 [R1+0x640], R76 ;  /* 0x0006404c01007387 */ /* 0x0007e40000100a00 */
[----:B---3--:R-:W-:-:S04]  /*2a990*/  IADD3 R76, P4, PT, R0, R80, RZ ;  /* 0x00000050004c7210 */ /* 0x008fc80007f9e0ff */
[----:B------:R-:W-:Y:S01]  /*2a9a0*/  LEA.HI.X.SX32 R77, R0, R81, 0x1, P4 ;  /* 0x00000051004d7211 */ /* 0x000fe200020f0eff */
[----:B0-----:R-:W-:Y:S01]  /*2a9b0*/  IMAD R2, R3, 0x1cd, RZ ;  /* 0x000001cd03027824 */ /* 0x001fe200078e02ff */
[----:B------:R-:W-:Y:S01]  /*2a9c0*/  PRMT R0, RZ, 0x7610, R0 ;  /* 0x00007610ff007816 */ /* 0x000fe20000000000 */
[----:B------:R-:W0:Y:S02]  /*2a9d0*/  LDC R3, c[0x0][0x3d8] ;  /* 0x0000f600ff037b82 */ /* 0x000e240000000800 */
[----:B------:R1:W3:Y:S04]  /*2a9e0*/  @P2 LDG.E.U8 R85, desc[UR8][R76.64] ;  /* 0x000000084c552981 */ /* 0x0002e8000c1e1100 */
[----:B----4-:R-:W-:Y:S04]  /*2a9f0*/  STL [R1+0x2844], R75 ;  /* 0x0028444b01007387 */ /* 0x010fe80000100800 */
[----:B------:R1:W-:Y:S02]  /*2aa00*/  STL.64 [R1+0x638], R76 ;  /* 0x0006384c01007387 */ /* 0x0003e40000100a00 */
[----:B-1----:R-:W-:-:S04]  /*2aa10*/  IADD3 R76, P4, PT, R2, R80, RZ ;  /* 0x00000050024c7210 */ /* 0x002fc80007f9e0ff */
[----:B------:R-:W-:Y:S02]  /*2aa20*/  LEA.HI.X.SX32 R77, R2, R81, 0x1, P4 ;  /* 0x00000051024d7211 */ /* 0x000fe400020f0eff */
[----:B------:R-:W1:Y:S03]  /*2aa30*/  LDC R2, c[0x0][0x3d8] ;  /* 0x0000f600ff027b82 */ /* 0x000e660000000800 */
[----:B------:R-:W4:Y:S04]  /*2aa40*/  @P2 LDG.E.U8 R0, desc[UR8][R76.64] ;  /* 0x000000084c002981 */ /* 0x000f28000c1e1100 */
[----:B---3--:R-:W-:Y:S04]  /*2aa50*/  STL [R1+0x2820], R85 ;  /* 0x0028205501007387 */ /* 0x008fe80000100800 */
[----:B------:R-:W-:Y:S04]  /*2aa60*/  STL.64 [R1+0x630], R76 ;  /* 0x0006304c01007387 */ /* 0x000fe80000100a00 */
[----:B----4-:R2:W-:Y:S02]  /*2aa70*/  STL [R1+0x1e0], R0 ;  /* 0x0001e00001007387 */ /* 0x0105e40000100800 */
[----:B--2---:R-:W-:Y:S01]  /*2aa80*/  IMAD R0, R69, 0x1ce, RZ ;  /* 0x000001ce45007824 */ /* 0x004fe200078e02ff */
[----:B------:R-:W-:-:S04]  /*2aa90*/  PRMT R69, RZ, 0x7610, R69 ;  /* 0x00007610ff457816 */ /* 0x000fc80000000045 */
[----:B------:R-:W-:-:S04]  /*2aaa0*/  IADD3 R76, P4, PT, R0, R80, RZ ;  /* 0x00000050004c7210 */ /* 0x000fc80007f9e0ff */
[----:B------:R-:W-:-:S05]  /*2aab0*/  LEA.HI.X.SX32 R77, R0, R81, 0x1, P4 ;  /* 0x00000051004d7211 */ /* 0x000fca00020f0eff */
[----:B------:R2:W3:Y:S01]  /*2aac0*/  @P2 LDG.E.U8 R69, desc[UR8][R76.64] ;  /* 0x000000084c452981 */ /* 0x0004e2000c1e1100 */
[----:B-1----:R-:W-:-:S03]  /*2aad0*/  IMAD R0, R2, 0x1cf, RZ ;  /* 0x000001cf02007824 */ /* 0x002fc600078e02ff */
[----:B------:R2:W-:Y:S01]  /*2aae0*/  STL.64 [R1+0x628], R76 ;  /* 0x0006284c01007387 */ /* 0x0005e20000100a00 */
[----:B0-----:R-:W-:Y:S01]  /*2aaf0*/  IMAD R2, R3, 0x1d3, RZ ;  /* 0x000001d303027824 */ /* 0x001fe200078e02ff */
[----:B------:R-:W-:Y:S02]  /*2ab00*/  PRMT R3, RZ, 0x7610, R3 ;  /* 0x00007610ff037816 */ /* 0x000fe40000000003 */
[----:B--2---:R-:W-:-:S04]  /*2ab10*/  IADD3 R76, P4, PT, R0, R80, RZ ;  /* 0x00000050004c7210 */ /* 0x004fc80007f9e0ff */
[----:B------:R-:W-:-:S05]  /*2ab20*/  LEA.HI.X.SX32 R77, R0, R81, 0x1, P4 ;  /* 0x00000051004d7211 */ /* 0x000fca00020f0eff */
[----:B------:R0:W2:Y:S01]  /*2ab30*/  @P2 LDG.E.U8 R3, desc[UR8][R76.64] ;  /* 0x000000084c032981 */ /* 0x0000a2000c1e1100 */
[----:B------:R-:W-:Y:S02]  /*2ab40*/  PRMT R74, RZ, 0x7610, R74 ;  /* 0x00007610ff4a7816 */ /* 0x000fe4000000004a */
[----:B------:R-:W-:Y:S01]  /*2ab50*/  PRMT R86, RZ, 0x7610, R86 ;  /* 0x00007610ff567816 */ /* 0x000fe20000000056 */
[----:B---3--:R1:W-:Y:S04]  /*2ab60*/  STL [R1+0x1dc], R69 ;  /* 0x0001dc4501007387 */ /* 0x0083e80000100800 */
[----:B------:R0:W-:Y:S01]  /*2ab70*/  STL.64 [R1+0x620], R76 ;  /* 0x0006204c01007387 */ /* 0x0001e20000100a00 */
[----:B-1----:R-:W1:Y:S01]  /*2ab80*/  LDC R69, c[0x0][0x3d8] ;  /* 0x0000f600ff457b82 */ /* 0x002e620000000800 */
[----:B0-----:R-:W-:-:S04]  /*2ab90*/  IADD3 R76, P4, PT, R2, R80, RZ ;  /* 0x00000050024c7210 */ /* 0x001fc80007f9e0ff */
[----:B------:R-:W-:-:S03]  /*2aba0*/  LEA.HI.X.SX32 R77, R2, R81, 0x1, P4 ;  /* 0x00000051024d7211 */ /* 0x000fc600020f0eff */
[----:B------:R-:W0:Y:S02]  /*2abb0*/  LDC R2, c[0x0][0x3d8] ;  /* 0x0000f600ff027b82 */ /* 0x000e240000000800 */
[----:B------:R3:W4:Y:S04]  /*2abc0*/  @P2 LDG.E.U8 R74, desc[UR8][R76.64] ;  /* 0x000000084c4a2981 */ /* 0x000728000c1e1100 */
[----:B------:R3:W-:Y:S01]  /*2abd0*/  STL.64 [R1+0x600], R76 ;  /* 0x0006004c01007387 */ /* 0x0007e20000100a00 */
[----:B-1----:R-:W-:Y:S02]  /*2abe0*/  IMAD R0, R69, 0x1d4, RZ ;  /* 0x000001d445007824 */ /* 0x002fe400078e02ff */
[----:B------:R-:W1:Y:S03]  /*2abf0*/  LDC R69, c[0x0][0x3d8] ;  /* 0x0000f600ff457b82 */ /* 0x000e660000000800 */
[----:B---3--:R-:W-:-:S04]  /*2ac00*/  IADD3 R76, P4, PT, R0, R80, RZ ;  /* 0x00000050004c7210 */ /* 0x008fc80007f9e0ff */
[----:B------:R-:W-:-:S05]  /*2ac10*/  LEA.HI.X.SX32 R77, R0, R81, 0x1, P4 ;  /* 0x00000051004d7211 */ /* 0x000fca00020f0eff */
[----:B------:R3:W3:Y:S01]  /*2ac20*/  @P2 LDG.E.U8 R86, desc[UR8][R76.64] ;  /* 0x000000084c562981 */ /* 0x0006e2000c1e1100 */
[----:B0-----:R-:W-:-:S03]  /*2ac30*/  IMAD R0, R2, 0x1d5, RZ ;  /* 0x000001d502007824 */ /* 0x001fc600078e02ff */
[----:B----4-:R-:W-:Y:S04]  /*2ac40*/  STL [R1+0x2848], R74 ;  /* 0x0028484a01007387 */ /* 0x010fe80000100800 */
[----:B--2---:R0:W-:Y:S02]  /*2ac50*/  STL [R1+0x3d8], R3 ;  /* 0x0003d80301007387 */ /* 0x0041e40000100800 */
[----:B0-----:R-:W0:Y:S02]  /*2ac60*/  LDC R3, c[0x0][0x3d8] ;  /* 0x0000f600ff037b82 */ /* 0x001e240000000800 */
[----:B------:R3:W-:Y:S02]  /*2ac70*/  STL.64 [R1+0x5f8], R76 ;  /* 0x0005f84c01007387 */ /* 0x0007e40000100a00 */
[----:B---3--:R-:W-:-:S04]  /*2ac80*/  IADD3 R76, P4, PT, R0, R80, RZ ;  /* 0x00000050004c7210 */ /* 0x008fc80007f9e0ff */
[----:B------:R-:W-:Y:S01]  /*2ac90*/  LEA.HI.X.SX32 R77, R0, R81, 0x1, P4 ;  /* 0x00000051004d7211 */ /* 0x000fe200020f0eff */
[----:B------:R-:W-:Y:S01]  /*2aca0*/  STL [R1+0x2824], R86 ;  /* 0x0028245601007387 */ /* 0x000fe20000100800 */
[----:B0-----:R-:W-:Y:S01]  /*2acb0*/  IMAD R2, R3, 0x1d6, RZ ;  /* 0x000001d603027824 */ /* 0x001fe200078e02ff */
[----:B------:R-:W-:Y:S02]  /*2acc0*/  PRMT R3, RZ, 0x7610, R3 ;  /* 0x00007610ff037816 */ /* 0x000fe40000000003 */
[----:B------:R0:W-:Y:S01]  /*2acd0*/  STL.64 [R1+0x5f0], R76 ;  /* 0x0005f04c01007387 */ /* 0x0001e20000100a00 */
[----:B------:R-:W-:-:S03]  /*2ace0*/  PRMT R0, RZ, 0x7610, R0 ;  /* 0x00007610ff007816 */ /* 0x000fc60000000000 */
[----:B------:R0:W2:Y:S02]  /*2acf0*/  @P2 LDG.E.U8 R3, desc[UR8][R76.64] ;  /* 0x000000084c032981 */ /* 0x0000a4000c1e1100 */
[----:B0-----:R-:W-:-:S04]  /*2ad00*/  IADD3 R76, P4, PT, R2, R80, RZ ;  /* 0x00000050024c7210 */ /* 0x001fc80007f9e0ff */
[----:B------:R-:W-:Y:S02]  /*2ad10*/  LEA.HI.X.SX32 R77, R2, R81, 0x1, P4 ;  /* 0x00000051024d7211 */ /* 0x000fe400020f0eff */
[----:B------:R-:W0:Y:S03]  /*2ad20*/  LDC R2, c[0x0][0x3d8] ;  /* 0x0000f600ff027b82 */ /* 0x000e260000000800 */
[----:B------:R-:W3:Y:S04]  /*2ad30*/  @P2 LDG.E.U8 R0, desc[UR8][R76.64] ;  /* 0x000000084c002981 */ /* 0x000ee8000c1e1100 */
[----:B------:R-:W-:Y:S01]  /*2ad40*/  STL.64 [R1+0x5e8], R76 ;  /* 0x0005e84c01007387 */ /* 0x000fe20000100a00 */
[----:B------:R-:W-:-:S03]  /*2ad50*/  PRMT R73, RZ, 0x7610, R73 ;  /* 0x00007610ff497816 */ /* 0x000fc60000000049 */
[----:B---3--:R1:W-:Y:S02]  /*2ad60*/  STL [R1+0x1d4], R0 ;  /* 0x0001d40001007387 */ /* 0x0083e40000100800 */
[----:B-1----:R-:W-:Y:S01]  /*2ad70*/  IMAD R0, R69, 0x1d7, RZ ;  /* 0x000001d745007824 */ /* 0x002fe200078e02ff */
[----:B------:R-:W-:-:S04]  /*2ad80*/  PRMT R69, RZ, 0x7610, R69 ;  /* 0x00007610ff457816 */ /* 0x000fc80000000045 */
[----:B------:R-:W-:-:S04]  /*2ad90*/  IADD3 R76, P4, PT, R0, R80, RZ ;  /* 0x00000050004c7210 */ /* 0x000fc80007f9e0ff */
[----:B------:R-:W-:-:S05]  /*2ada0*/  LEA.HI.X.SX32 R77, R0, R81, 0x1, P4 ;  /* 0x00000051004d7211 */ /* 0x000fca00020f0eff */
[----:B------:R1:W3:Y:S01]  /*2adb0*/  @P2 LDG.E.U8 R69, desc[UR8][R76.64] ;  /* 0x000000084c452981 */ /* 0x0002e2000c1e1100 */
[----:B0-----:R-:W-:-:S03]  /*2adc0*/  IMAD R0, R2, 0x1db, RZ ;  /* 0x000001db02007824 */ /* 0x001fc600078e02ff */
[----:B--2---:R0:W-:Y:S04]  /*2add0*/  STL [R1+0x1d8], R3 ;  /* 0x0001d80301007387 */ /* 0x0041e80000100800 */
[----:B------:R1:W-:Y:S01]  /*2ade0*/  STL.64 [R1+0x5e0], R76 ;  /* 0x0005e04c01007387 */ /* 0x0003e20000100a00 */
[----:B0-----:R-:W0:Y:S01]  /*2adf0*/  LDC R3, c[0x0][0x3d8] ;  /* 0x0000f600ff037b82 */ /* 0x001e220000000800 */
[----:B-1----:R-:W-:-:S04]  /*2ae00*/  IADD3 R76, P4, PT, R0, R80, RZ ;  /* 0x00000050004c7210 */ /* 0x002fc80007f9e0ff */
[----:B------:R-:W-:-:S05]  /*2ae10*/  LEA.HI.X.SX32 R77, R0, R81, 0x1, P4 ;  /* 0x00000051004d7211 */ /* 0x000fca00020f0eff */
[----:B------:R1:W2:Y:S01]  /*2ae20*/  @P2 LDG.E.U8 R73, desc[UR8][R76.64] ;  /* 0x000000084c492981 */ /* 0x0002a2000c1e1100 */
[----:B------:R-:W-:Y:S01]  /*2ae30*/  PRMT R93, RZ, 0x7610, R93 ;  /* 0x00007610ff5d7816 */ /* 0x000fe2000000005d */
[----:B0-----:R-:W-:Y:S01]  /*2ae40*/  IMAD R2, R3, 0x1dc, RZ ;  /* 0x000001dc03027824 */ /* 0x001fe200078e02ff */
[----:B------:R-:W-:Y:S01]  /*2ae50*/  PRMT R62, RZ, 0x7610, R62 ;  /* 0x00007610ff3e7816 */ /* 0x000fe2000000003e */
[----:B------:R-:W0:Y:S01]  /*2ae60*/  LDC R3, c[0x0][0x3d8] ;  /* 0x0000f600ff037b82 */ /* 0x000e220000000800 */
[----:B---3--:R3:W-:Y:S07]  /*2ae70*/  STL [R1+0x3d4], R69 ;  /* 0x0003d44501007387 */ /* 0x0087ee0000100800 */
[----:B---3--:R-:W3:Y:S01]  /*2ae80*/  LDC R69, c[0x0][0x3d8] ;  /* 0x0000f600ff457b82 */ /* 0x008ee20000000800 */
[----:B------:R1:W-:Y:S02]  /*2ae90*/  STL.64 [R1+0x5c0], R76 ;  /* 0x0005c04c01007387 */ /* 0x0003e40000100a00 */
[----:B-1----:R-:W-:-:S04]  /*2aea0*/  IADD3 R76, P4, PT, R2, R80, RZ ;  /* 0x00000050024c7210 */ /* 0x002fc80007f9e0ff */
[----:B------:R-:W-:Y:S01]  /*2aeb0*/  LEA.HI.X.SX32 R77, R2, R81, 0x1, P4 ;  /* 0x00000051024d7211 */ /* 0x000fe200020f0eff */
[----:B--2---:R-:W-:Y:S01]  /*2aec0*/  STL [R1+0x284c], R73 ;  /* 0x00284c4901007387 */ /* 0x004fe20000100800 */
[----:B------:R-:W1:Y:S03]  /*2aed0*/  LDC R2, c[0x0][0x3d8] ;  /* 0x0000f600ff027b82 */ /* 0x000e660000000800 */
[----:B------:R2:W-:Y:S01]  /*2aee0*/  STL.64 [R1+0x5b8], R76 ;  /* 0x0005b84c01007387 */ /* 0x0005e20000100a00 */
[----:B---3--:R-:W-:-:S03]  /*2aef0*/  IMAD R0, R69, 0x1dd, RZ ;  /* 0x000001dd45007824 */ /* 0x008fc600078e02ff */
[----:B------:R2:W3:Y:S01]  /*2af00*/  @P2 LDG.E.U8 R93, desc[UR8][R76.64] ;  /* 0x000000084c5d2981 */ /* 0x0004e2000c1e1100 */
[----:B------:R-:W-:Y:S01]  /*2af10*/  IMAD.MOV.U32 R87, RZ, RZ, R63 ;  /* 0x000000ffff577224 */ /* 0x000fe200078e003f */
[----:B------:R-:W4:Y:S01]  /*2af20*/  LDC R69, c[0x0][0x3d8] ;  /* 0x0000f600ff457b82 */ /* 0x000f220000000800 */
[----:B--2---:R-:W-:Y:S02]  /*2af30*/  IMAD.MOV.U32 R77, RZ, RZ, R91 ;  /* 0x000000ffff4d7224 */ /* 0x004fe400078e005b */
[----:B------:R-:W-:Y:S02]  /*2af40*/  IMAD.MOV.U32 R91, RZ, RZ, R78 ;  /* 0x000000ffff5b7224 */ /* 0x000fe400078e004e */
[----:B------:R-:W-:Y:S01]  /*2af50*/  IMAD.MOV.U32 R78, RZ, RZ, R60 ;  /* 0x000000ffff4e7224 */ /* 0x000fe200078e003c */
[C---:B------:R-:W-:Y:S01]  /*2af60*/  IADD3 R60, P4, PT, R0.reuse, R80, RZ ;  /* 0x00000050003c7210 */ /* 0x040fe20007f9e0ff */
[----:B------:R-:W-:Y:S02]  /*2af70*/  IMAD.MOV.U32 R76, RZ, RZ, R70 ;  /* 0x000000ffff4c7224 */ /* 0x000fe400078e0046 */
[----:B------:R-:W-:Y:S01]  /*2af80*/  IMAD.MOV.U32 R70, RZ, RZ, R61 ;  /* 0x000000ffff467224 */ /* 0x000fe200078e003d */
[----:B------:R-:W-:-:S05]  /*2af90*/  LEA.HI.X.SX32 R61, R0, R81, 0x1, P4 ;  /* 0x00000051003d7211 */ /* 0x000fca00020f0eff */
[----:B------:R-:W2:Y:S01]  /*2afa0*/  @P2 LDG.E.U8 R62, desc[UR8][R60.64] ;  /* 0x000000083c3e2981 */ /* 0x000ea2000c1e1100 */
[----:B-1----:R-:W-:Y:S02]  /*2afb0*/  IMAD R0, R2, 0x1de, RZ ;  /* 0x000001de02007824 */ /* 0x002fe400078e02ff */
[----:B0-----:R-:W-:Y:S01]  /*2afc0*/  IMAD R2, R3, 0x1df, RZ ;  /* 0x000001df03027824 */ /* 0x001fe200078e02ff */
[----:B------:R-:W-:Y:S01]  /*2afd0*/  PRMT R3, RZ, 0x7610, R3 ;  /* 0x00007610ff037816 */ /* 0x000fe20000000003 */
[----:B---3--:R-:W-:Y:S04]  /*2afe0*/  STL [R1+0x2828], R93 ;  /* 0x0028285d01007387 */ /* 0x008fe80000100800 */
[----:B------:R0:W-:Y:S04]  /*2aff0*/  STL.64 [R1+0x5b0], R60 ;  /* 0x0005b03c01007387 */ /* 0x0001e80000100a00 */
[----:B0-----:R-:W3:Y:S04]  /*2b000*/  LDL.LU.64 R60, [R1+0x2890] ;  /* 0x00289000013c7983 */ /* 0x001ee80000300a00 */
[----:B--2---:R0:W-:Y:S02]  /*2b010*/  STL [R1+0x1d0], R62 ;  /* 0x0001d03e01007387 */ /* 0x0041e40000100800 */
[----:B0-----:R-:W-:-:S04]  /*2b020*/  IADD3 R62, P4, PT, R0, R80, RZ ;  /* 0x00000050003e7210 */ /* 0x001fc80007f9e0ff */
[----:B------:R-:W-:-:S05]  /*2b030*/  LEA.HI.X.SX32 R63, R0, R81, 0x1, P4 ;  /* 0x00000051003f7211 */ /* 0x000fca00020f0eff */
[----:B------:R0:W-:Y:S04]  /*2b040*/  STL.64 [R1+0x5a8], R62 ;  /* 0x0005a83e01007387 */ /* 0x0001e80000100a00 */
[----:B------:R0:W2:Y:S01]  /*2b050*/  @P2 LDG.E.U8 R3, desc[UR8][R62.64] ;  /* 0x000000083e032981 */ /* 0x0000a2000c1e1100 */
[----:B------:R-:W-:Y:S02]  /*2b060*/  PRMT R0, RZ, 0x7610, R0 ;  /* 0x00007610ff007816 */ /* 0x000fe40000000000 */
[----:B0-----:R-:W-:-:S04]  /*2b070*/  IADD3 R62, P4, PT, R2, R80, RZ ;  /* 0x00000050023e7210 */ /* 0x001fc80007f9e0ff */
[----:B------:R-:W-:Y:S02]  /*2b080*/  LEA.HI.X.SX32 R63, R2, R81, 0x1, P4 ;  /* 0x00000051023f7211 */ /* 0x000fe400020f0eff */
[----:B------:R-:W0:Y:S03]  /*2b090*/  LDC R2, c[0x0][0x3d8] ;  /* 0x0000f600ff027b82 */ /* 0x000e260000000800 */
[----:B------:R-:W2:Y:S04]  /*2b0a0*/  @P2 LDG.E.U8 R0, desc[UR8][R62.64] ;  /* 0x000000083e002981 */ /* 0x000ea8000c1e1100 */
[----:B------:R-:W-:Y:S01]  /*2b0b0*/  STL.64 [R1+0x5a0], R62 ;  /* 0x0005a03e01007387 */ /* 0x000fe20000100a00 */
[----:B------:R-:W-:-:S02]  /*2b0c0*/  IMAD.MOV.U32 R88, RZ, RZ, R87 ;  /* 0x000000ffff587224 */ /* 0x000fc400078e0057 */
[----:B------:R-:W-:Y:S01]  /*2b0d0*/  IMAD.MOV.U32 R87, RZ, RZ, R90 ;  /* 0x000000ffff577224 */ /* 0x000fe200078e005a */
[----:B------:R-:W-:Y:S01]  /*2b0e0*/  PRMT R72, RZ, 0x7610, R72 ;  /* 0x00007610ff487816 */ /* 0x000fe20000000048 */
[----:B------:R-:W-:Y:S02]  /*2b0f0*/  IMAD.MOV.U32 R90, RZ, RZ, R64 ;  /* 0x000000ffff5a7224 */ /* 0x000fe400078e0040 */
[----:B------:R-:W-:Y:S01]  /*2b100*/  IMAD.MOV.U32 R75, RZ, RZ, R76 ;  /* 0x000000ffff4b7224 */ /* 0x000fe200078e004c */
[----:B------:R-:W-:Y:S01]  /*2b110*/  PRMT R92, RZ, 0x7610, R92 ;  /* 0x00007610ff5c7816 */ /* 0x000fe2000000005c */
[----:B------:R-:W-:Y:S02]  /*2b120*/  IMAD.MOV.U32 R76, RZ, RZ, R89 ;  /* 0x000000ffff4c7224 */ /* 0x000fe400078e0059 */
[----:B------:R-:W-:Y:S01]  /*2b130*/  IMAD.MOV.U32 R89, RZ, RZ, R65 ;  /* 0x000000ffff597224 */ /* 0x000fe200078e0041 */
[----:B--2---:R4:W-:Y:S02]  /*2b140*/  STL [R1+0x3d0], R0 ;  /* 0x0003d00001007387 */ /* 0x0049e40000100800 */
[----:B----4-:R-:W-:-:S02]  /*2b150*/  IMAD R0, R69, 0x1e3, RZ ;  /* 0x000001e345007824 */ /* 0x010fc400078e02ff */
[----:B------:R1:W-:Y:S01]  /*2b160*/  STL [R1+0x1cc], R3 ;  /* 0x0001cc0301007387 */ /* 0x0003e20000100800 */
[----:B------:R-:W2:Y:S02]  /*2b170*/  LDC R69, c[0x0][0x3d8] ;  /* 0x0000f600ff457b82 */ /* 0x000ea40000000800 */
[----:B------:R-:W-:-:S04]  /*2b180*/  IADD3 R62, P4, PT, R0, R80, RZ ;  /* 0x00000050003e7210 */ /* 0x000fc80007f9e0ff */
[----:B------:R-:W-:Y:S01]  /*2b190*/  LEA.HI.X.SX32 R63, R0, R81, 0x1, P4 ;  /* 0x00000051003f7211 */ /* 0x000fe200020f0eff */
[----:B0-----:R-:W-:Y:S01]  /*2b1a0*/  IMAD R0, R2, 0x1e4, RZ ;  /* 0x000001e402007824 */ /* 0x001fe200078e02ff */
[----:B-1----:R-:W0:Y:S03]  /*2b1b0*/  LDC R3, c[0x0][0x3d8] ;  /* 0x0000f600ff037b82 */ /* 0x002e260000000800 */
[----:B------:R-:W4:Y:S01]  /*2b1c0*/  @P2 LDG.E.U8 R72, desc[UR8][R62.64] ;  /* 0x000000083e482981 */ /* 0x000f22000c1e1100 */
[----:B------:R-:W-:-:S04]  /*2b1d0*/  IADD3 R64, P4, PT, R0, R80, RZ ;  /* 0x0000005000407210 */ /* 0x000fc80007f9e0ff */
[----:B------:R-:W-:-:S05]  /*2b1e0*/  LEA.HI.X.SX32 R65, R0, R81, 0x1, P4 ;  /* 0x0000005100417211 */ /* 0x000fca00020f0eff */
[----:B------:R-:W2:Y:S04]  /*2b1f0*/  @P2 LDG.E.U8 R92, desc[UR8][R64.64] ;  /* 0x00000008405c2981 */ /* 0x000ea8000c1e1100 */
[----:B------:R1:W-:Y:S01]  /*2b200*/  STL.64 [R1+0x580], R62 ;  /* 0x0005803e01007387 */ /* 0x0003e20000100a00 */
[----:B0-----:R-:W-:Y:S01]  /*2b210*/  IMAD R2, R3, 0x1e5, RZ ;  /* 0x000001e503027824 */ /* 0x001fe200078e02ff */
[----:B------:R-:W-:Y:S01]  /*2b220*/  PRMT R0, RZ, 0x7610, R0 ;  /* 0x00007610ff007816 */ /* 0x000fe20000000000 */
[----:B------:R-:W0:Y:S01]  /*2b230*/  LDC R3, c[0x0][0x3d8] ;  /* 0x0000f600ff037b82 */ /* 0x000e220000000800 */
[----:B-1----:R-:W3:Y:S04]  /*2b240*/  LDL.LU.64 R62, [R1+0x2888] ;  /* 0x00288800013e7983 */ /* 0x002ee80000300a00 */
[----:B----4-:R-:W-:Y:S04]  /*2b250*/  STL [R1+0x2850], R72 ;  /* 0x0028504801007387 */ /* 0x010fe80000100800 */
[----:B------:R1:W-:Y:S04]  /*2b260*/  STL.64 [R1+0x578], R64 ;  /* 0x0005784001007387 */ /* 0x0003e80000100a00 */
[----:B-1----:R-:W4:Y:S04]  /*2b270*/  LDL.LU.64 R64, [R1+0x2880] ;  /* 0x0028800001407983 */ /* 0x002f280000300a00 */
[----:B--2---:R1:W-:Y:S02]  /*2b280*/  STL [R1+0x282c], R92 ;  /* 0x00282c5c01007387 */ /* 0x0043e40000100800 */
[----:B-1----:R-:W-:-:S04]  /*2b290*/  IADD3 R92, P4, PT, R2, R80, RZ ;  /* 0x00000050025c7210 */ /* 0x002fc80007f9e0ff */
[----:B------:R-:W-:Y:S02]  /*2b2a0*/  LEA.HI.X.SX32 R93, R2, R81, 0x1, P4 ;  /* 0x00000051025d7211 */ /* 0x000fe400020f0eff */
[----:B------:R-:W1:Y:S03]  /*2b2b0*/  LDC R2, c[0x0][0x3d8] ;  /* 0x0000f600ff027b82 */ /* 0x000e660000000800 */
[----:B------:R-:W2:Y:S04]  /*2b2c0*/  @P2 LDG.E.U8 R0, desc[UR8][R92.64] ;  /* 0x000000085c002981 */ /* 0x000ea8000c1e1100 */
[----:B------:R-:W-:Y:S04]  /*2b2d0*/  STL.64 [R1+0x570], R92 ;  /* 0x0005705c01007387 */ /* 0x000fe80000100a00 */
[----:B--2---:R2:W-:Y:S02]  /*2b2e0*/  STL [R1+0x1c8], R0 ;  /* 0x0001c80001007387 */ /* 0x0045e40000100800 */
[----:B--2---:R-:W-:Y:S01]  /*2b2f0*/  IMAD R0, R69, 0x1e6, RZ ;  /* 0x000001e645007824 */ /* 0x004fe200078e02ff */
[----:B------:R-:W-:-:S04]  /*2b300*/  PRMT R69, RZ, 0x7610, R69 ;  /* 0x00007610ff457816 */ /* 0x000fc80000000045 */
[----:B------:R-:W-:-:S04]  /*2b310*/  IADD3 R92, P4, PT, R0, R80, RZ ;  /* 0x00000050005c7210 */ /* 0x000fc80007f9e0ff */
[----:B------:R-:W-:-:S05]  /*2b320*/  LEA.HI.X.SX32 R93, R0, R81, 0x1, P4 ;  /* 0x00000051005d7211 */ /* 0x000fca00020f0eff */
[----:B------:R2:W3:Y:S04]  /*2b330*/  @P2 LDG.E.U8 R69, desc[UR8][R92.64] ;  /* 0x000000085c452981 */ /* 0x0004e8000c1e1100 */
[----:B------:R2:W-:Y:S01]  /*2b340*/  STL.64 [R1+0x568], R92 ;  /* 0x0005685c01007387 */ /* 0x0005e20000100a00 */
[----:B-1----:R-:W-:Y:S01]  /*2b350*/  IMAD R0, R2, 0x1e7, RZ ;  /* 0x000001e702007824 */ /* 0x002fe200078e02ff */
[----:B------:R-:W-:Y:S01]  /*2b360*/  PRMT R74, RZ, 0x7610, R74 ;  /* 0x00007610ff4a7816 */ /* 0x000fe2000000004a */
[----:B0-----:R-:W-:-:S03]  /*2b370*/  IMAD R2, R3, 0x1eb, RZ ;  /* 0x000001eb03027824 */ /* 0x001fc600078e02ff */
[----:B--2---:R-:W-:-:S04]  /*2b380*/  IADD3 R92, P4, PT, R0, R80, RZ ;  /* 0x00000050005c7210 */ /* 0x004fc80007f9e0ff */
[----:B------:R-:W-:-:S05]  /*2b390*/  LEA.HI.X.SX32 R93, R0, R81, 0x1, P4 ;  /* 0x00000051005d7211 */ /* 0x000fca00020f0eff */
[----:B------:R0:W2:Y:S01]  /*2b3a0*/  @P2 LDG.E.U8 R74, desc[UR8][R92.64] ;  /* 0x000000085c4a2981 */ /* 0x0000a2000c1e1100 */
[----:B------:R-:W-:Y:S02]  /*2b3b0*/  PRMT R3, RZ, 0x7610, R3 ;  /* 0x00007610ff037816 */ /* 0x000fe40000000003 */
[----:B------:R-:W-:Y:S01]  /*2b3c0*/  PRMT R83, RZ, 0x7610, R83 ;  /* 0x00007610ff537816 */ /* 0x000fe20000000053 */
[----:B---3--:R1:W-:Y:S02]  /*2b3d0*/  STL [R1+0x1c4], R69 ;  /* 0x0001c44501007387 */ /* 0x0083e40000100800 */
[----:B-1----:R-:W1:Y:S02]  /*2b3e0*/  LDC R69, c[0x0][0x3d8] ;  /* 0x0000f600ff457b82 */ /* 0x002e640000000800 */
[----:B------:R0:W-:Y:S02]  /*2b3f0*/  STL.64 [R1+0x560], R92 ;  /* 0x0005605c01007387 */ /* 0x0001e40000100a00 */
[----:B0-----:R-:W-:-:S04]  /*2b400*/  IADD3 R92, P4, PT, R2, R80, RZ ;  /* 0x00000050025c7210 */ /* 0x001fc80007f9e0ff */
[----:B------:R-:W-:Y:S02]  /*2b410*/  LEA.HI.X.SX32 R93, R2, R81, 0x1, P4 ;  /* 0x00000051025d7211 */ /* 0x000fe400020f0eff */
[----:B------:R-:W0:Y:S01]  /*2b420*/  LDC R2, c[0x0][0x3d8] ;  /* 0x0000f600ff027b82 */ /* 0x000e220000000800 */
[----:B-1----:R-:W-:Y:S02]  /*2b430*/  IMAD R0, R69, 0x1ec, RZ ;  /* 0x000001ec45007824 */ /* 0x002fe400078e02ff */
[----:B------:R1:W-:Y:S05]  /*2b440*/  STL.64 [R1+0x540], R92 ;  /* 0x0005405c01007387 */ /* 0x0003ea0000100a00 */
[----:B------:R-:W3:Y:S01]  /*2b450*/  LDC R69, c[0x0][0x3d8] ;  /* 0x0000f600ff457b82 */ /* 0x000ee20000000800 */
[----:B------:R1:W2:Y:S02]  /*2b460*/  @P2 LDG.E.U8 R3, desc[UR8][R92.64] ;  /* 0x000000085c032981 */ /* 0x0002a4000c1e1100 */
[----:B-1----:R-:W-:-:S04]  /*2b470*/  IADD3 R92, P4, PT, R0, R80, RZ ;  /* 0x00000050005c7210 */ /* 0x002fc80007f9e0ff */
[----:B------:R-:W-:-:S05]  /*2b480*/  LEA.HI.X.SX32 R93, R0, R81, 0x1, P4 ;  /* 0x00000051005d7211 */ /* 0x000fca00020f0eff */
[----:B------:R1:W4:Y:S01]  /*2b490*/  @P2 LDG.E.U8 R83, desc[UR8][R92.64] ;  /* 0x000000085c532981 */ /* 0x000322000c1e1100 */
[----:B0-----:R-:W-:Y:S02]  /*2b4a0*/  IMAD R0, R2, 0x1ed, RZ ;  /* 0x000001ed02007824 */ /* 0x001fe400078e02ff */
[----:B---3--:R-:W-:Y:S01]  /*2b4b0*/  IMAD R2, R69, 0x1ee, RZ ;  /* 0x000001ee45027824 */ /* 0x008fe200078e02ff */
[----:B------:R-:W-:Y:S01]  /*2b4c0*/  PRMT R69, RZ, 0x7610, R69 ;  /* 0x00007610ff457816 */ /* 0x000fe20000000045 */
[----:B--2---:R-:W-:Y:S04]  /*2b4d0*/  STL [R1+0x2854], R3 ;  /* 0x0028540301007387 */ /* 0x004fe80000100800 */
[----:B------:R1:W-:Y:S02]  /*2b4e0*/  STL.64 [R1+0x538], R92 ;  /* 0x0005385c01007387 */ /* 0x0003e40000100a00 */
[----:B-1----:R-:W-:-:S04]  /*2b4f0*/  IADD3 R92, P4, PT, R0, R80, RZ ;  /* 0x00000050005c7210 */ /* 0x002fc80007f9e0ff */
[----:B------:R-:W-:Y:S01]  /*2b500*/  LEA.HI.X.SX32 R93, R0, R81, 0x1, P4 ;  /* 0x00000051005d7211 */ /* 0x000fe200020f0eff */
[----:B----4-:R-:W-:Y:S04]  /*2b510*/  STL [R1+0x2830], R83 ;  /* 0x0028305301007387 */ /* 0x010fe80000100800 */
[----:B------:R-:W-:Y:S04]  /*2b520*/  STL [R1+0x3cc], R74 ;  /* 0x0003cc4a01007387 */ /* 0x000fe80000100800 */
[----:B------:R0:W-:Y:S04]  /*2b530*/  STL.64 [R1+0x530], R92 ;  /* 0x0005305c01007387 */ /* 0x0001e80000100a00 */
[----:B------:R0:W2:Y:S01]  /*2b540*/  @P2 LDG.E.U8 R69, desc[UR8][R92.64] ;  /* 0x000000085c452981 */ /* 0x0000a2000c1e1100 */
[----:B------:R-:W-:-:S02]  /*2b550*/  PRMT R0, RZ, 0x7610, R0 ;  /* 0x00007610ff007816 */ /* 0x000fc40000000000 */
[----:B0-----:R-:W-:-:S04]  /*2b560*/  IADD3 R92, P4, PT, R2, R80, RZ ;  /* 0x00000050025c7210 */ /* 0x001fc80007f9e0ff */
[----:B------:R-:W-:Y:S01]  /*2b570*/  LEA.HI.X.SX32 R93, R2, R81, 0x1, P4 ;  /* 0x00000051025d7211 */ /* 0x000fe200020f0eff */
[----:B------:R-:W-:Y:S01]  /*2b580*/  IMAD.MOV.U32 R85, RZ, RZ, R88 ;  /* 0x000000ffff557224 */ /* 0x000fe200078e0058 */
[----:B------:R-:W0:Y:S03]  /*2b590*/  LDC R2, c[0x0][0x3d8] ;  /* 0x0000f600ff027b82 */ /* 0x000e260000000800 */
[----:B------:R-:W3:Y:S01]  /*2b5a0*/  @P2 LDG.E.U8 R0, desc[UR8][R92.64] ;  /* 0x000000085c002981 */ /* 0x000ee2000c1e1100 */
[----:B------:R-:W-:Y:S02]  /*2b5b0*/  IMAD.MOV.U32 R88, RZ, RZ, R84 ;  /* 0x000000ffff587224 */ /* 0x000fe400078e0054 */
[----:B------:R-:W-:Y:S02]  /*2b5c0*/  IMAD.MOV.U32 R84, RZ, RZ, R79 ;  /* 0x000000ffff547224 */ /* 0x000fe400078e004f */
[----:B------:R-:W1:Y:S01]  /*2b5d0*/  LDC R79, c[0x0][0x3d8] ;  /* 0x0000f600ff4f7b82 */ /* 0x000e620000000800 */
[----:B------:R-:W-:Y:S01]  /*2b5e0*/  STL.64 [R1+0x528], R92 ;  /* 0x0005285c01007387 */ /* 0x000fe20000100a00 */
[----:B------:R-:W-:-:S02]  /*2b5f0*/  PRMT R73, RZ, 0x7610, R73 ;  /* 0x00007610ff497816 */ /* 0x000fc40000000049 */
[----:B------:R-:W-:Y:S01]  /*2b600*/  PRMT R82, RZ, 0x7610, R82 ;  /* 0x00007610ff527816 */ /* 0x000fe20000000052 */
[----:B---3--:R1:W-:Y:S04]  /*2b610*/  STL [R1+0x1bc], R0 ;  /* 0x0001bc0001007387 */ /* 0x0083e80000100800 */
[----:B--2---:R2:W-:Y:S01]  /*2b620*/  STL [R1+0x1c0], R69 ;  /* 0x0001c04501007387 */ /* 0x0045e20000100800 */
[----:B-1----:R-:W-:Y:S02]  /*2b630*/  IMAD R0, R79, 0x1ef, RZ ;  /* 0x000001ef4f007824 */ /* 0x002fe400078e02ff */
[----:B------:R-:W1:Y:S08]  /*2b640*/  LDC R79, c[0x0][0x3d8] ;  /* 0x0000f600ff4f7b82 */ /* 0x000e700000000800 */
[----:B--2---:R-:W2:Y:S01]  /*2b650*/  LDC R69, c[0x0][0x3d8] ;  /* 0x0000f600ff457b82 */ /* 0x004ea20000000800 */
[----:B------:R-:W-:-:S04]  /*2b660*/  IADD3 R92, P4, PT, R0, R80, RZ ;  /* 0x00000050005c7210 */ /* 0x000fc80007f9e0ff */
[----:B------:R-:W-:Y:S01]  /*2b670*/  LEA.HI.X.SX32 R93, R0, R81, 0x1, P4 ;  /* 0x00000051005d7211 */ /* 0x000fe200020f0eff */
[----:B0-----:R-:W-:-:S04]  /*2b680*/  IMAD R0, R2, 0x1f3, RZ ;  /* 0x000001f302007824 */ /* 0x001fc800078e02ff */
[----:B------:R0:W-:Y:S04]  /*2b690*/  STL.64 [R1+0x520], R92 ;  /* 0x0005205c01007387 */ /* 0x0001e80000100a00 */
[----:B------:R0:W3:Y:S01]  /*2b6a0*/  @P2 LDG.E.U8 R73, desc[UR8][R92.64] ;  /* 0x000000085c492981 */ /* 0x0000e2000c1e1100 */
[----:B------:R-:W-:Y:S02]  /*2b6b0*/  PRMT R2, RZ, 0x7610, R2 ;  /* 0x00007610ff027816 */ /* 0x000fe40000000002 */
[----:B0-----:R-:W-:Y:S01]  /*2b6c0*/  IADD3 R92, P4, PT, R0, R80, RZ ;  /* 0x00000050005c7210 */ /* 0x001fe20007f9e0ff */
[----:B--2---:R-:W-:-:S03]  /*2b6d0*/  IMAD R69, R69, 0x1f4, RZ ;  /* 0x000001f445457824 */ /* 0x004fc600078e02ff */
[----:B------:R-:W-:-:S05]  /*2b6e0*/  LEA.HI.X.SX32 R93, R0, R81, 0x1, P4 ;  /* 0x00000051005d7211 */ /* 0x000fca00020f0eff */
[----:B------:R0:W2:Y:S04]  /*2b6f0*/  @P2 LDG.E.U8 R2, desc[UR8][R92.64] ;  /* 0x000000085c022981 */ /* 0x0000a8000c1e1100 */
[----:B------:R0:W-:Y:S02]  /*2b700*/  STL.64 [R1+0x500], R92 ;  /* 0x0005005c01007387 */ /* 0x0001e40000100a00 */
[----:B0-----:R-:W-:-:S04]  /*2b710*/  IADD3 R92, P4, PT, R69, R80, RZ ;  /* 0x00000050455c7210 */ /* 0x001fc80007f9e0ff */
[----:B------:R-:W-:Y:S02]  /*2b720*/  LEA.HI.X.SX32 R93, R69, R81, 0x1, P4 ;  /* 0x00000051455d7211 */ /* 0x000fe400020f0eff */
[----:B------:R-:W0:Y:S03]  /*2b730*/  LDC R69, c[0x0][0x3d8] ;  /* 0x0000f600ff457b82 */ /* 0x000e260000000800 */
[----:B------:R4:W3:Y:S01]  /*2b740*/  @P2 LDG.E.U8 R82, desc[UR8][R92.64] ;  /* 0x000000085c522981 */ /* 0x0008e2000c1e1100 */
[----:B-1----:R-:W-:Y:S01]  /*2b750*/  IMAD R0, R79, 0x1f5, RZ ;  /* 0x000001f54f007824 */ /* 0x002fe200078e02ff */
[----:B------:R-:W-:Y:S02]  /*2b760*/  PRMT R3, RZ, 0x7610, R3 ;  /* 0x00007610ff037816 */ /* 0x000fe40000000003 */
[----:B------:R-:W-:Y:S01]  /*2b770*/  PRMT R72, RZ, 0x7610, R72 ;  /* 0x00007610ff487816 */ /* 0x000fe20000000048 */
[----:B------:R-:W1:Y:S01]  /*2b780*/  LDC R79, c[0x0][0x3d8] ;  /* 0x0000f600ff4f7b82 */ /* 0x000e620000000800 */
[----:B--2---:R-:W-:Y:S04]  /*2b790*/  STL [R1+0x2858], R2 ;  /* 0x0028580201007387 */ /* 0x004fe80000100800 */
[----:B------:R4:W-:Y:S02]  /*2b7a0*/  STL.64 [R1+0x4f8], R92 ;  /* 0x0004f85c01007387 */ /* 0x0009e40000100a00 */
[----:B----4-:R-:W-:-:S04]  /*2b7b0*/  IADD3 R92, P4, PT, R0, R80, RZ ;  /* 0x00000050005c7210 */ /* 0x010fc80007f9e0ff */
[----:B------:R-:W-:Y:S01]  /*2b7c0*/  LEA.HI.X.SX32 R93, R0, R81, 0x1, P4 ;  /* 0x00000051005d7211 */ /* 0x000fe200020f0eff */
[----:B0-----:R-:W-:Y:S01]  /*2b7d0*/  IMAD R0, R69, 0x1f6, RZ ;  /* 0x000001f645007824 */ /* 0x001fe200078e02ff */
[----:B---3--:R0:W-:Y:S04]  /*2b7e0*/  STL [R1+0x285c], R82 ;  /* 0x00285c5201007387 */ /* 0x0081e80000100800 */
[----:B------:R-:W2:Y:S01]  /*2b7f0*/  @P2 LDG.E.U8 R3, desc[UR8][R92.64] ;  /* 0x000000085c032981 */ /* 0x000ea2000c1e1100 */
[----:B0-----:R-:W-:-:S04]  /*2b800*/  IADD3 R82, P4, PT, R0, R80, RZ ;  /* 0x0000005000527210 */ /* 0x001fc80007f9e0ff */
[----:B------:R-:W-:-:S05]  /*2b810*/  LEA.HI.X.SX32 R83, R0, R81, 0x1, P4 ;  /* 0x0000005100537211 */ /* 0x000fca00020f0eff */
[----:B------:R-:W3:Y:S01]  /*2b820*/  @P2 LDG.E.U8 R72, desc[UR8][R82.64] ;  /* 0x0000000852482981 */ /* 0x000ee2000c1e1100 */
[----:B-1----:R-:W-:-:S03]  /*2b830*/  IMAD R69, R79, 0x1f7, RZ ;  /* 0x000001f74f457824 */ /* 0x002fc600078e02ff */
[----:B------:R-:W-:Y:S01]  /*2b840*/  STL [R1+0x3c8], R73 ;  /* 0x0003c84901007387 */ /* 0x000fe20000100800 */
[----:B------:R-:W-:Y:S01]  /*2b850*/  PRMT R0, RZ, 0x7610, R0 ;  /* 0x00007610ff007816 */ /* 0x000fe20000000000 */
[----:B------:R-:W0:Y:S02]  /*2b860*/  LDC R79, c[0x0][0x3d8] ;  /* 0x0000f600ff4f7b82 */ /* 0x000e240000000800 */
[----:B------:R-:W-:Y:S04]  /*2b870*/  STL.64 [R1+0x4f0], R92 ;  /* 0x0004f05c01007387 */ /* 0x000fe80000100a00 */
[----:B--2---:R1:W-:Y:S04]  /*2b880*/  STL [R1+0x1b8], R3 ;  /* 0x0001b80301007387 */ /* 0x0043e80000100800 */
[----:B------:R-:W-:Y:S01]  /*2b890*/  STL.64 [R1+0x4e8], R82 ;  /* 0x0004e85201007387 */ /* 0x000fe20000100a00 */
[----:B-1----:R-:W1:Y:S03]  /*2b8a0*/  LDC R3, c[0x0][0x3d8] ;  /* 0x0000f600ff037b82 */ /* 0x002e660000000800 */
[----:B---3--:R2:W-:Y:S02]  /*2b8b0*/  STL [R1+0x24c], R72 ;  /* 0x00024c4801007387 */ /* 0x0085e40000100800 */
[----:B--2---:R-:W-:-:S04]  /*2b8c0*/  IADD3 R72, P4, PT, R69, R80, RZ ;  /* 0x0000005045487210 */ /* 0x004fc80007f9e0ff */
[----:B------:R-:W-:Y:S02]  /*2b8d0*/  LEA.HI.X.SX32 R73, R69, R81, 0x1, P4 ;  /* 0x0000005145497211 */ /* 0x000fe400020f0eff */
[----:B------:R-:W2:Y:S03]  /*2b8e0*/  LDC R69, c[0x0][0x3d8] ;  /* 0x0000f600ff457b82 */ /* 0x000ea60000000800 */
[----:B------:R-:W3:Y:S04]  /*2b8f0*/  @P2 LDG.E.U8 R0, desc[UR8][R72.64] ;  /* 0x0000000848002981 */ /* 0x000ee8000c1e1100 */
[----:B------:R-:W-:Y:S01]  /*2b900*/  STL.64 [R1+0x4e0], R72 ;  /* 0x0004e04801007387 */ /* 0x000fe20000100a00 */
[----:B0-----:R-:W-:Y:S01]  /*2b910*/  IMAD R74, R79, 0x1fd, RZ ;  /* 0x000001fd4f4a7824 */ /* 0x001fe200078e02ff */
[----:B------:R-:W-:Y:S01]  /*2b920*/  PRMT R79, RZ, 0x7610, R79 ;  /* 0x00007610ff4f7816 */ /* 0x000fe2000000004f */
[----:B--2---:R-:W-:Y:S01]  /*2b930*/  IMAD R69, R69, 0x1fc, RZ ;  /* 0x000001fc45457824 */ /* 0x004fe200078e02ff */
[----:B---3--:R1:W-:Y:S02]  /*2b940*/  STL [R1+0x3c4], R0 ;  /* 0x0003c40001007387 */ /* 0x0083e40000100800 */
[----:B-1----:R-:W-:-:S02]  /*2b950*/  IMAD R0, R3, 0x1fb, RZ ;  /* 0x000001fb03007824 */ /* 0x002fc400078e02ff */
[----:B------:R-:W0:Y:S03]  /*2b960*/  LDC R3, c[0x0][0x3d8] ;  /* 0x0000f600ff037b82 */ /* 0x000e260000000800 */
[----:B------:R-:W-:-:S04]  /*2b970*/  IADD3 R72, P4, PT, R0, R80, RZ ;  /* 0x0000005000487210 */ /* 0x000fc80007f9e0ff */
[----:B------:R-:W-:Y:S02]  /*2b980*/  LEA.HI.X.SX32 R73, R0, R81, 0x1, P4 ;  /* 0x0000005100497211 */ /* 0x000fe400020f0eff */
[----:B------:R-:W-:-:S03]  /*2b990*/  PRMT R0, RZ, 0x7610, R0 ;  /* 0x00007610ff007816 */ /* 0x000fc60000000000 */
[----:B------:R1:W-:Y:S04]  /*2b9a0*/  STL.64 [R1+0x4c0], R72 ;  /* 0x0004c04801007387 */ /* 0x0003e80000100a00 */
[----:B------:R1:W2:Y:S02]  /*2b9b0*/  @P2 LDG.E.U8 R0, desc[UR8][R72.64] ;  /* 0x0000000848002981 */ /* 0x0002a4000c1e1100 */
[----:B-1----:R-:W-:-:S04]  /*2b9c0*/  IADD3 R72, P4, PT, R69, R80, RZ ;  /* 0x0000005045487210 */ /* 0x002fc80007f9e0ff */
[----:B------:R-:W-:Y:S02]  /*2b9d0*/  LEA.HI.X.SX32 R73, R69, R81, 0x1, P4 ;  /* 0x0000005145497211 */ /* 0x000fe400020f0eff */
[----:B------:R-:W-:Y:S01]  /*2b9e0*/  PRMT R68, RZ, 0x7610, R68 ;  /* 0x00007610ff447816 */ /* 0x000fe20000000044 */
[----:B0-----:R-:W-:Y:S01]  /*2b9f0*/  IMAD R3, R3, 0x1fe, RZ ;  /* 0x000001fe03037824 */ /* 0x001fe200078e02ff */
[----:B------:R-:W-:Y:S01]  /*2ba00*/  PRMT R2, RZ, 0x7610, R2 ;  /* 0x00007610ff027816 */ /* 0x000fe20000000002 */
[----:B------:R0:W3:Y:S01]  /*2ba10*/  @P2 LDG.E.U8 R79, desc[UR8][R72.64] ;  /* 0x00000008484f2981 */ /* 0x0000e2000c1e1100 */
[----:B------:R-:W-:Y:S01]  /*2ba20*/  IMAD.MOV.U32 R93, RZ, RZ, R75 ;  /* 0x000000ffff5d7224 */ /* 0x000fe200078e004b */
[----:B------:R-:W1:Y:S02]  /*2ba30*/  LDC R69, c[0x0][0x3a8] ;  /* 0x0000ea00ff457b82 */ /* 0x000e640000000800 */
[----:B--2---:R-:W-:Y:S04]  /*2ba40*/  STL [R1+0x2860], R0 ;  /* 0x0028600001007387 */ /* 0x004fe80000100800 */
[----:B------:R0:W-:Y:S02]  /*2ba50*/  STL.64 [R1+0x4b8], R72 ;  /* 0x0004b84801007387 */ /* 0x0001e40000100a00 */
[----:B0-----:R-:W-:-:S04]  /*2ba60*/  IADD3 R72, P4, PT, R74, R80, RZ ;  /* 0x000000504a487210 */ /* 0x001fc80007f9e0ff */
[----:B------:R-:W-:Y:S01]  /*2ba70*/  LEA.HI.X.SX32 R73, R74, R81, 0x1, P4 ;  /* 0x000000514a497211 */ /* 0x000fe200020f0eff */
[----:B---3--:R-:W-:Y:S01]  /*2ba80*/  STL [R1+0x2864], R79 ;  /* 0x0028644f01007387 */ /* 0x008fe20000100800 */
[----:B------:R-:W0:Y:S03]  /*2ba90*/  LDC R74, c[0x0][0x3d8] ;  /* 0x0000f600ff4a7b82 */ /* 0x000e260000000800 */
[----:B------:R2:W-:Y:S04]  /*2baa0*/  STL.64 [R1+0x4b0], R72 ;  /* 0x0004b04801007387 */ /* 0x0005e80000100a00 */
[----:B------:R2:W3:Y:S02]  /*2bab0*/  @P2 LDG.E.U8 R68, desc[UR8][R72.64] ;  /* 0x0000000848442981 */ /* 0x0004e4000c1e1100 */
[----:B--2---:R-:W-:-:S04]  /*2bac0*/  IADD3 R72, P4, PT, R3, R80, RZ ;  /* 0x0000005003487210 */ /* 0x004fc80007f9e0ff */
[----:B------:R-:W-:-:S05]  /*2bad0*/  LEA.HI.X.SX32 R73, R3, R81, 0x1, P4 ;  /* 0x0000005103497211 */ /* 0x000fca00020f0eff */
[----:B------:R-:W2:Y:S01]  /*2bae0*/  @P2 LDG.E.U8 R2, desc[UR8][R72.64] ;  /* 0x0000000848022981 */ /* 0x000ea2000c1e1100 */
[----:B------:R-:W-:-:S03]  /*2baf0*/  PRMT R0, RZ, 0x7610, R0 ;  /* 0x00007610ff007816 */ /* 0x000fc60000000000 */
[----:B---3--:R0:W-:Y:S04]  /*2bb00*/  STL [R1+0x2868], R68 ;  /* 0x0028684401007387 */ /* 0x0081e80000100800 */
[----:B------:R-:W-:Y:S01]  /*2bb10*/  STL.64 [R1+0x4a8], R72 ;  /* 0x0004a84801007387 */ /* 0x000fe20000100a00 */
[----:B0-----:R-:W-:-:S03]  /*2bb20*/  IMAD R68, R74, 0x1ff, RZ ;  /* 0x000001ff4a447824 */ /* 0x001fc600078e02ff */
[----:B--2---:R0:W-:Y:S02]  /*2bb30*/  STL [R1+0x3c0], R2 ;  /* 0x0003c00201007387 */ /* 0x0041e40000100800 */
[----:B0-----:R-:W-:-:S04]  /*2bb40*/  IADD3 R2, P4, PT, R68, R80, RZ ;  /* 0x0000005044027210 */ /* 0x001fc80007f9e0ff */
[----:B------:R-:W-:-:S05]  /*2bb50*/  LEA.HI.X.SX32 R3, R68, R81, 0x1, P4 ;  /* 0x0000005144037211 */ /* 0x000fca00020f0eff */
[----:B------:R1:W2:Y:S04]  /*2bb60*/  @P2 LDG.E.U8 R0, desc[UR8][R2.64] ;  /* 0x0000000802002981 */ /* 0x0002a8000c1e1100 */
[----:B------:R1:W-:Y:S04]  /*2bb70*/  STL.64 [R1+0x4a0], R2 ;  /* 0x0004a00201007387 */ /* 0x0003e80000100a00 */
[----:B------:R-:W-:Y:S04]  /*2bb80*/  STL [R1+0x2624], R80 ;  /* 0x0026245001007387 */ /* 0x000fe80000100800 */
[----:B------:R-:W-:Y:S01]  /*2bb90*/  STL [R1+0x2620], R81 ;  /* 0x0026205101007387 */ /* 0x000fe20000100800 */
[----:B------:R-:W-:-:S02]  /*2bba0*/  IMAD.MOV.U32 R73, RZ, RZ, R88 ;  /* 0x000000ffff497224 */ /* 0x000fc400078e0058 */
[----:B------:R-:W-:Y:S02]  /*2bbb0*/  IMAD.MOV.U32 R75, RZ, RZ, R78 ;  /* 0x000000ffff4b7224 */ /* 0x000fe400078e004e */
[----:B------:R-:W-:Y:S02]  /*2bbc0*/  IMAD.MOV.U32 R88, RZ, RZ, R70 ;  /* 0x000000ffff587224 */ /* 0x000fe400078e0046 */
[-C--:B-1----:R-:W-:Y:S01]  /*2bbd0*/  FMUL R2, R5, R69.reuse ;  /* 0x0000004505027220 */ /* 0x082fe20000400000 */
[-C--:B------:R-:W-:Y:S01]  /*2bbe0*/  FMUL R3, R6, R69.reuse ;  /* 0x0000004506037220 */ /* 0x080fe20000400000 */
[----:B------:R-:W-:Y:S02]  /*2bbf0*/  IMAD.MOV.U32 R74, RZ, RZ, R87 ;  /* 0x000000ffff4a7224 */ /* 0x000fe400078e0057 */
[----:B------:R-:W-:Y:S01]  /*2bc00*/  IMAD.MOV.U32 R87, RZ, RZ, R89 ;  /* 0x000000ffff577224 */ /* 0x000fe200078e0059 */
[----:B--2---:R0:W-:Y:S04]  /*2bc10*/  STL [R1+0x3bc], R0 ;  /* 0x0003bc0001007387 */ /* 0x0041e80000100800 */
[----:B------:R-:W-:Y:S04]  /*2bc20*/  STL [R1+0x286c], R4 ;  /* 0x00286c0401007387 */ /* 0x000fe80000100800 */
[----:B------:R-:W-:Y:S04]  /*2bc30*/  STL [R1+0x2870], R5 ;  /* 0x0028700501007387 */ /* 0x000fe80000100800 */
[----:B------:R-:W-:Y:S04]  /*2bc40*/  STL [R1+0x2874], R6 ;  /* 0x0028740601007387 */ /* 0x000fe80000100800 */
[----:B------:R1:W-:Y:S04]  /*2bc50*/  STL [R1+0x2878], R7 ;  /* 0x0028780701007387 */ /* 0x0003e80000100800 */
[----:B------:R-:W2:Y:S04]  /*2bc60*/  LDL.LU R78, [R1+0xfc] ;  /* 0x0000fc00014e7983 */ /* 0x000ea80000300800 */
[----:B------:R-:W3:Y:S01]  /*2bc70*/  LDL.LU R70, [R1+0xf4] ;  /* 0x0000f40001467983 */ /* 0x000ee20000300800 */
[----:B0-----:R-:W-:-:S05]  /*2bc80*/  FMUL R0, R4, R69 ;  /* 0x0000004504007220 */ /* 0x001fca0000400000 */
[----:B------:R-:W-:Y:S01]  /*2bc90*/  FMNMX3 R0, R0, R2, R3, !PT ;  /* 0x0000000200007276 */ /* 0x000fe20007800003 */
[-C--:B------:R-:W-:Y:S01]  /*2bca0*/  FMUL R2, R7, R69.reuse ;  /* 0x0000004507027220 */ /* 0x080fe20000400000 */
[----:B------:R-:W-:-:S05]  /*2bcb0*/  FMUL R3, R8, R69 ;  /* 0x0000004508037220 */ /* 0x000fca0000400000 */
        /* <DEDUP_REMOVED lines=88> */
[C---:B------:R-:W-:Y:S02]  /*2c240*/  IMAD.SHL.U32 R0, R71.reuse, 0x10, RZ ;  /* 0x0000001047007824 */ /* 0x040fe400078e00ff */
[----:B------:R-:W-:Y:S02]  /*2c250*/  IMAD.MOV.U32 R86, RZ, RZ, R76 ;  /* 0x000000ffff567224 */ /* 0x000fe400078e004c */
[----:B------:R-:W-:Y:S01]  /*2c260*/  IMAD.MOV.U32 R76, RZ, RZ, R90 ;  /* 0x000000ffff4c7224 */ /* 0x000fe200078e005a */
[----:B------:R-:W-:Y:S01]  /*2c270*/  LOP3.LUT R2, R0, 0x70, RZ, 0xc0, !PT ;  /* 0x0000007000027812 */ /* 0x000fe200078ec0ff */
[----:B------:R-:W-:Y:S01]  /*2c280*/  IMAD.MOV.U32 R72, RZ, RZ, R85 ;  /* 0x000000ffff487224 */ /* 0x000fe200078e0055 */
[C---:B------:R-:W-:Y:S02]  /*2c290*/  LOP3.LUT R90, R71.reuse, 0x7f, RZ, 0xc0, !PT ;  /* 0x0000007f475a7812 */ /* 0x040fe400078ec0ff */
[----:B------:R-:W-:Y:S01]  /*2c2a0*/  LOP3.LUT R0, R71, 0x60, RZ, 0xc0, !PT ;  /* 0x0000006047007812 */ /* 0x000fe200078ec0ff */
[----:B------:R-:W-:-:S02]  /*2c2b0*/  IMAD.MOV.U32 R85, RZ, RZ, R77 ;  /* 0x000000ffff557224 */ /* 0x000fc400078e004d */
[----:B------:R-:W-:Y:S01]  /*2c2c0*/  IMAD.MOV.U32 R77, RZ, RZ, R67 ;  /* 0x000000ffff4d7224 */ /* 0x000fe200078e0043 */
[----:B------:R-:W-:Y:S01]  /*2c2d0*/  LOP3.LUT R67, R90, 0x30, RZ, 0x3c, !PT ;  /* 0x000000305a437812 */ /* 0x000fe200078e3cff */
[----:B------:R-:W-:Y:S01]  /*2c2e0*/  IMAD R2, R0, 0x40, R2 ;  /* 0x0000004000027824 */ /* 0x000fe200078e0202 */
[----:B------:R-:W-:Y:S01]  /*2c2f0*/  LOP3.LUT R0, R71, 0x10, RZ, 0xc0, !PT ;  /* 0x0000001047007812 */ /* 0x000fe200078ec0ff */
[----:B-1----:R-:W-:Y:S02]  /*2c300*/  IMAD.MOV.U32 R7, RZ, RZ, R84 ;  /* 0x000000ffff077224 */ /* 0x002fe400078e0054 */
[----:B------:R-:W4:Y:S04]  /*2c310*/  LDL.LU R84, [R1+0xe4] ;  /* 0x0000e40001547983 */ /* 0x000f280000300800 */
[----:B------:R-:W4:Y:S01]  /*2c320*/  LDL.LU R6, [R1+0xdc] ;  /* 0x0000dc0001067983 */ /* 0x000f220000300800 */
[----:B------:R-:W-:-:S03]  /*2c330*/  IMAD.SHL.U32 R71, R0, 0x4, RZ ;  /* 0x0000000400477824 */ /* 0x000fc600078e00ff */
[----:B------:R-:W4:Y:S04]  /*2c340*/  LDL.LU R5, [R1+0xd4] ;  /* 0x0000d40001057983 */ /* 0x000f280000300800 */
[----:B------:R0:W-:Y:S04]  /*2c350*/  STS.U8 [R67+UR4+0x2180], R72 ;  /* 0x0021804843007988 */ /* 0x0001e80008000004 */
[----:B------:R-:W4:Y:S04]  /*2c360*/  LDL.LU R4, [R1+0xcc] ;  /* 0x0000cc0001047983 */ /* 0x000f280000300800 */
[----:B------:R-:W-:Y:S04]  /*2c370*/  STS.U8 [R67+UR4+0x2580], R93 ;  /* 0x0025805d43007988 */ /* 0x000fe80008000004 */
        /* <DEDUP_REMOVED lines=12> */
[----:B0-----:R-:W4:Y:S04]  /*2c440*/  LDL.LU R72, [R1+0x94] ;  /* 0x0000940001487983 */ /* 0x001f280000300800 */
[----:B------:R0:W-:Y:S04]  /*2c450*/  STS.U8 [R67+UR4+0x4180], R76 ;  /* 0x0041804c43007988 */ /* 0x0001e80008000004 */
[----:B-1----:R-:W4:Y:S04]  /*2c460*/  LDL.LU R73, [R1+0x8c] ;  /* 0x00008c0001497983 */ /* 0x002f280000300800 */
[----:B------:R-:W-:Y:S04]  /*2c470*/  STS.U8 [R67+UR4+0x4580], R87 ;  /* 0x0045805743007988 */ /* 0x000fe80008000004 */
[----:B------:R-:W4:Y:S04]  /*2c480*/  LDL.LU R74, [R1+0x84] ;  /* 0x00008400014a7983 */ /* 0x000f280000300800 */
[----:B------:R1:W-:Y:S04]  /*2c490*/  STS.U8 [R67+UR4+0x4980], R77 ;  /* 0x0049804d43007988 */ /* 0x0003e80008000004 */
[----:B------:R-:W4:Y:S04]  /*2c4a0*/  LDL.LU R75, [R1+0x7c] ;  /* 0x00007c00014b7983 */ /* 0x000f280000300800 */
[----:B------:R-:W-:Y:S04]  /*2c4b0*/  STS.U8 [R67+UR4+0x4d80], R91 ;  /* 0x004d805b43007988 */ /* 0x000fe80008000004 */
[----:B0-----:R-:W4:Y:S04]  /*2c4c0*/  LDL.LU R76, [R1+0x74] ;  /* 0x00007400014c7983 */ /* 0x001f280000300800 */
[----:B--2---:R0:W-:Y:S04]  /*2c4d0*/  STS.U8 [R67+UR4+0x5180], R78 ;  /* 0x0051804e43007988 */ /* 0x0041e80008000004 */
[----:B-1----:R-:W2:Y:S04]  /*2c4e0*/  LDL.LU R77, [R1+0x6c] ;  /* 0x00006c00014d7983 */ /* 0x002ea80000300800 */
[----:B---3--:R1:W-:Y:S04]  /*2c4f0*/  STS.U8 [R67+UR4+0x5580], R70 ;  /* 0x0055804643007988 */ /* 0x0083e80008000004 */
        /* <DEDUP_REMOVED lines=13> */
[----:B------:R0:W-:Y:S04]  /*2c5d0*/  STS.U8 [R67+UR4+0x5980], R7 ;  /* 0x0059800743007988 */ /* 0x0001e80008000004 */
[----:B0-----:R-:W3:Y:S04]  /*2c5e0*/  LDL.LU R7, [R1+0x2878] ;  /* 0x0028780001077983 */ /* 0x001ee80000300800 */
[----:B----4-:R0:W-:Y:S04]  /*2c5f0*/  STS.U8 [R67+UR4+0x5d80], R84 ;  /* 0x005d805443007988 */ /* 0x0101e80008000004 */
[----:B------:R1:W-:Y:S04]  /*2c600*/  STS.U8 [R67+UR4+0x6180], R6 ;  /* 0x0061800643007988 */ /* 0x0003e80008000004 */
[----:B------:R4:W-:Y:S04]  /*2c610*/  STS.U8 [R67+UR4+0x6580], R5 ;  /* 0x0065800543007988 */ /* 0x0009e80008000004 */
[----:B0-----:R-:W3:Y:S04]  /*2c620*/  LDL.LU R84, [R1+0x18] ;  /* 0x0000180001547983 */ /* 0x001ee80000300800 */
[----:B-1----:R-:W3:Y:S04]  /*2c630*/  LDL.LU R6, [R1+0x2874] ;  /* 0x0028740001067983 */ /* 0x002ee80000300800 */
[----:B----4-:R-:W4:Y:S04]  /*2c640*/  LDL.LU R5, [R1+0x2870] ;  /* 0x0028700001057983 */ /* 0x010f280000300800 */
        /* <DEDUP_REMOVED lines=23> */
[----:B--2---:R-:W2:Y:S04]  /*2c7c0*/  LDL.LU R76, [R1+0x2840] ;  /* 0x00284000014c7983 */ /* 0x004ea80000300800 */
[----:B------:R0:W-:Y:S04]  /*2c7d0*/  STS.U8 [R67+UR4+0x9980], R77 ;  /* 0x0099804d43007988 */ /* 0x0001e80008000004 */
[----:B---3--:R1:W-:Y:S04]  /*2c7e0*/  STS.U8 [R67+UR4+0x9d80], R78 ;  /* 0x009d804e43007988 */ /* 0x0083e80008000004 */
[----:B------:R3:W-:Y:S04]  /*2c7f0*/  STS.U8 [R67+UR4+0xa180], R70 ;  /* 0x00a1804643007988 */ /* 0x0007e80008000004 */
[----:B0-----:R-:W2:Y:S04]  /*2c800*/  LDL.LU R77, [R1+0x283c] ;  /* 0x00283c00014d7983 */ /* 0x001ea80000300800 */
[----:B-1----:R-:W2:Y:S04]  /*2c810*/  LDL.LU R78, [R1+0x2838] ;  /* 0x00283800014e7983 */ /* 0x002ea80000300800 */
[----:B---3--:R-:W3:Y:S04]  /*2c820*/  LDL.LU R70, [R1+0x2834] ;  /* 0x0028340001467983 */ /* 0x008ee80000300800 */
[----:B------:R0:W-:Y:S04]  /*2c830*/  STS.U8 [R67+UR4+0xa580], R69 ;  /* 0x00a5804543007988 */ /* 0x0001e80008000004 */
[----:B------:R1:W-:Y:S04]  /*2c840*/  STS.U8 [R67+UR4+0xa980], R81 ;  /* 0x00a9805143007988 */ /* 0x0003e80008000004 */
[----:B------:R1:W-:Y:S04]  /*2c850*/  STS.U8 [R67+UR4+0xad80], R80 ;  /* 0x00ad805043007988 */ /* 0x0003e80008000004 */
[----:B------:R1:W-:Y:S04]  /*2c860*/  STS.U8 [R67+UR4+0xb180], R83 ;  /* 0x00b1805343007988 */ /* 0x0003e80008000004 */
[----:B0-----:R-:W4:Y:S04]  /*2c870*/  LDL.LU R69, [R1+0x170] ;  /* 0x0001700001457983 */ /* 0x001f280000300800 */
[----:B------:R0:W-:Y:S04]  /*2c880*/  STS.U8 [R67+UR4+0xb580], R92 ;  /* 0x00b5805c43007988 */ /* 0x0001e80008000004 */
[----:B-1----:R-:W4:Y:S04]  /*2c890*/  LDL.LU R81, [R1+0x16c] ;  /* 0x00016c0001517983 */ /* 0x002f280000300800 */
[----:B------:R1:W-:Y:S04]  /*2c8a0*/  STS.U8 [R67+UR4+0xb980], R93 ;  /* 0x00b9805d43007988 */ /* 0x0003e80008000004 */
        /* <DEDUP_REMOVED lines=8> */
[----:B------:R-:W4:Y:S04]  /*2c930*/  LDL.LU R86, [R1+0x150] ;  /* 0x0001500001567983 */ /* 0x000f280000300800 */
[----:B------:R-:W-:Y:S04]  /*2c940*/  STS.U8 [R67+UR4+0xcd80], R91 ;  /* 0x00cd805b43007988 */ /* 0x000fe80008000004 */
[----:B------:R-:W4:Y:S04]  /*2c950*/  LDL.LU R85, [R1+0x148] ;  /* 0x0001480001557983 */ /* 0x000f280000300800 */
[----:B0-----:R-:W4:Y:S04]  /*2c960*/  LDL.LU R88, [R1+0x140] ;  /* 0x0001400001587983 */ /* 0x001f280000300800 */
[----:B-1----:R-:W4:Y:S04]  /*2c970*/  LDL.LU R87, [R1+0x138] ;  /* 0x0001380001577983 */ /* 0x002f280000300800 */
[----:B------:R-:W-:Y:S04]  /*2c980*/  STS.U8 [R67+UR4+0xd180], R84 ;  /* 0x00d1805443007988 */ /* 0x000fe80008000004 */
[----:B---3--:R0:W-:Y:S04]  /*2c990*/  STS.U8 [R67+UR4+0xd580], R70 ;  /* 0x00d5804643007988 */ /* 0x0081e80008000004 */
[----:B--2---:R1:W-:Y:S04]  /*2c9a0*/  STS.U8 [R67+UR4+0xd980], R78 ;  /* 0x00d9804e43007988 */ /* 0x0043e80008000004 */
[----:B------:R2:W-:Y:S04]  /*2c9b0*/  STS.U8 [R67+UR4+0xdd80], R77 ;  /* 0x00dd804d43007988 */ /* 0x0005e80008000004 */
[----:B0-----:R-:W3:Y:S04]  /*2c9c0*/  LDL.LU R70, [R1+0x130] ;  /* 0x0001300001467983 */ /* 0x001ee80000300800 */
[----:B-1----:R-:W3:Y:S04]  /*2c9d0*/  LDL.LU R78, [R1+0x174] ;  /* 0x00017400014e7983 */ /* 0x002ee80000300800 */
[----:B--2---:R-:W2:Y:S04]  /*2c9e0*/  LDL.LU R77, [R1+0x178] ;  /* 0x00017800014d7983 */ /* 0x004ea80000300800 */
[----:B------:R0:W-:Y:S04]  /*2c9f0*/  STS.U8 [R67+UR4+0xe180], R76 ;  /* 0x00e1804c43007988 */ /* 0x0001e80008000004 */
[----:B0-----:R-:W2:Y:S04]  /*2ca00*/  LDL.LU R76, [R1+0x1b0] ;  /* 0x0001b000014c7983 */ /* 0x001ea80000300800 */
[----:B----4-:R0:W-:Y:S04]  /*2ca10*/  STS.U8 [R67+UR4+0xe580], R75 ;  /* 0x00e5804b43007988 */ /* 0x0101e80008000004 */
[----:B------:R-:W-:Y:S04]  /*2ca20*/  STS.U8 [R67+UR4+0xe980], R74 ;  /* 0x00e9804a43007988 */ /* 0x000fe80008000004 */
[----:B------:R-:W-:Y:S01]  /*2ca30*/  STS.U8 [R67+UR4+0xed80], R73 ;  /* 0x00ed804943007988 */ /* 0x000fe20008000004 */
[----:B0-----:R-:W-:-:S03]  /*2ca40*/  LOP3.LUT R75, R90, 0x40, RZ, 0x3c, !PT ;  /* 0x000000405a4b7812 */ /* 0x001fc600078e3cff */
[----:B------:R-:W-:Y:S04]  /*2ca50*/  STS.U8 [R67+UR4+0xf180], R72 ;  /* 0x00f1804843007988 */ /* 0x000fe80008000004 */
[----:B------:R-:W4:Y:S04]  /*2ca60*/  LDL.LU R91, [R1+0x128] ;  /* 0x00012800015b7983 */ /* 0x000f280000300800 */
[----:B------:R-:W-:Y:S04]  /*2ca70*/  STS.U8 [R67+UR4+0xf580], R3 ;  /* 0x00f5800343007988 */ /* 0x000fe80008000004 */
[----:B------:R-:W4:Y:S04]  /*2ca80*/  LDL.LU R84, [R1+0x120] ;  /* 0x0001200001547983 */ /* 0x000f280000300800 */
[----:B------:R-:W-:Y:S04]  /*2ca90*/  STS.U8 [R67+UR4+0xf980], R2 ;  /* 0x00f9800243007988 */ /* 0x000fe80008000004 */
[----:B------:R-:W4:Y:S04]  /*2caa0*/  LDL.LU R90, [R1+0x118] ;  /* 0x00011800015a7983 */ /* 0x000f280000300800 */
[----:B------:R0:W-:Y:S04]  /*2cab0*/  STS.U8 [R67+UR4+0xfd80], R0 ;  /* 0x00fd800043007988 */ /* 0x0001e80008000004 */
[----:B0-----:R-:W4:Y:S04]  /*2cac0*/  LDL.LU R67, [R1+0x110] ;  /* 0x0001100001437983 */ /* 0x001f280000300800 */
[----:B--2---:R-:W-:Y:S04]  /*2cad0*/  STS.U8 [R75+UR4+0x200], R76 ;  /* 0x0002004c4b007988 */ /* 0x004fe80008000004 */
[----:B------:R-:W-:Y:S04]  /*2cae0*/  STS.U8 [R75+UR4+0x600], R77 ;  /* 0x0006004d4b007988 */ /* 0x000fe80008000004 */
[----:B---3--:R-:W-:Y:S04]  /*2caf0*/  STS.U8 [R75+UR4+0xa00], R78 ;  /* 0x000a004e4b007988 */ /* 0x008fe80008000004 */
[----:B------:R0:W-:Y:S04]  /*2cb00*/  STS.U8 [R75+UR4+0xe00], R69 ;  /* 0x000e00454b007988 */ /* 0x0001e80008000004 */
[----:B------:R-:W-:Y:S04]  /*2cb10*/  STS.U8 [R75+UR4+0x1200], R81 ;  /* 0x001200514b007988 */ /* 0x000fe80008000004 */
[----:B0-----:R-:W2:Y:S04]  /*2cb20*/  LDL.LU R69, [R1+0x108] ;  /* 0x0001080001457983 */ /* 0x001ea80000300800 */
[----:B------:R-:W-:Y:S04]  /*2cb30*/  STS.U8 [R75+UR4+0x1600], R80 ;  /* 0x001600504b007988 */ /* 0x000fe80008000004 */
[----:B------:R0:W-:Y:S04]  /*2cb40*/  STS.U8 [R75+UR4+0x1a00], R83 ;  /* 0x001a00534b007988 */ /* 0x0001e80008000004 */
[----:B------:R-:W3:Y:S04]  /*2cb50*/  LDL.LU R76, [R1+0x100] ;  /* 0x00010000014c7983 */ /* 0x000ee80000300800 */
        /* <DEDUP_REMOVED lines=10> */
[----:B------:R-:W3:Y:S04]  /*2cc00*/  LDL.LU R81, [R1+0xd0] ;  /* 0x0000d00001517983 */ /* 0x000ee80000300800 */
[----:B-1----:R-:W3:Y:S04]  /*2cc10*/  LDL.LU R88, [R1+0xc8] ;  /* 0x0000c80001587983 */ /* 0x002ee80000300800 */
[----:B------:R-:W-:Y:S04]  /*2cc20*/  STS.U8 [R75+UR4+0x3200], R87 ;  /* 0x003200574b007988 */ /* 0x000fe80008000004 */
[----:B------:R-:W3:Y:S04]  /*2cc30*/  LDL.LU R0, [R1+0xc0] ;  /* 0x0000c00001007983 */ /* 0x000ee80000300800 */
[----:B------:R0:W-:Y:S04]  /*2cc40*/  STS.U8 [R75+UR4+0x3600], R70 ;  /* 0x003600464b007988 */ /* 0x0001e80008000004 */
[----:B------:R-:W3:Y:S04]  /*2cc50*/  LDL.LU R77, [R1+0xb8] ;  /* 0x0000b800014d7983 */ /* 0x000ee80000300800 */
[----:B0-----:R-:W3:Y:S04]  /*2cc60*/  LDL.LU R70, [R1+0xb0] ;  /* 0x0000b00001467983 */ /* 0x001ee80000300800 */
[----:B------:R-:W3:Y:S04]  /*2cc70*/  LDL.LU R80, [R1+0xa8] ;  /* 0x0000a80001507983 */ /* 0x000ee80000300800 */
[----:B----4-:R0:W-:Y:S04]  /*2cc80*/  STS.U8 [R75+UR4+0x3a00], R91 ;  /* 0x003a005b4b007988 */ /* 0x0101e80008000004 */
[----:B------:R-:W4:Y:S04]  /*2cc90*/  LDL R87, [R1+0xa0] ;  /* 0x0000a00001577983 */ /* 0x000f280000100800 */
        /* <DEDUP_REMOVED lines=8> */
[----:B0-----:R-:W2:Y:S04]  /*2cd20*/  LDL.LU R69, [R1+0x70] ;  /* 0x0000700001457983 */ /* 0x001ea80000300800 */
[----:B------:R-:W2:Y:S04]  /*2cd30*/  LDL.LU R2, [R1+0x68] ;  /* 0x0000680001027983 */ /* 0x000ea80000300800 */
[----:B------:R-:W2:Y:S04]  /*2cd40*/  LDL.LU R3, [R1+0x60] ;  /* 0x0000600001037983 */ /* 0x000ea80000300800 */
[----:B------:R-:W2:Y:S04]  /*2cd50*/  LDL.LU R72, [R1+0x58] ;  /* 0x0000580001487983 */ /* 0x000ea80000300800 */
[----:B------:R-:W2:Y:S04]  /*2cd60*/  LDL.LU R78, [R1+0x50] ;  /* 0x00005000014e7983 */ /* 0x000ea80000300800 */
[----:B---3--:R0:W-:Y:S04]  /*2cd70*/  STS.U8 [R75+UR4+0x4e00], R76 ;  /* 0x004e004c4b007988 */ /* 0x0081e80008000004 */
[----:B------:R-:W3:Y:S04]  /*2cd80*/  LDL.LU R73, [R1+0x48] ;  /* 0x0000480001497983 */ /* 0x000ee80000300800 */
[----:B------:R1:W-:Y:S04]  /*2cd90*/  STS.U8 [R75+UR4+0x5200], R83 ;  /* 0x005200534b007988 */ /* 0x0003e80008000004 */
[----:B------:R-:W2:Y:S04]  /*2cda0*/  LDL.LU R74, [R1+0x40] ;  /* 0x00004000014a7983 */ /* 0x000ea80000300800 */
[----:B------:R1:W-:Y:S04]  /*2cdb0*/  STS.U8 [R75+UR4+0x5600], R92 ;  /* 0x0056005c4b007988 */ /* 0x0003e80008000004 */
[----:B0-----:R-:W2:Y:S04]  /*2cdc0*/  LDL.LU R76, [R1+0x38] ;  /* 0x00003800014c7983 */ /* 0x001ea80000300800 */
[----:B------:R0:W-:Y:S04]  /*2cdd0*/  STS.U8 [R75+UR4+0x5a00], R93 ;  /* 0x005a005d4b007988 */ /* 0x0001e80008000004 */
        /* <DEDUP_REMOVED lines=9> */
[----:B------:R-:W-:Y:S04]  /*2ce70*/  STS.U8 [R75+UR4+0x6e00], R0 ;  /* 0x006e00004b007988 */ /* 0x000fe80008000004 */
[----:B0-----:R-:W2:Y:S04]  /*2ce80*/  LDL.LU R81, [R1+0x19c] ;  /* 0x00019c0001517983 */ /* 0x001ea80000300800 */
[----:B------:R-:W-:Y:S04]  /*2ce90*/  STS.U8 [R75+UR4+0x7200], R77 ;  /* 0x0072004d4b007988 */ /* 0x000fe80008000004 */
[----:B-1----:R-:W2:Y:S04]  /*2cea0*/  LDL.LU R88, [R1+0x281c] ;  /* 0x00281c0001587983 */ /* 0x002ea80000300800 */
[----:B------:R0:W-:Y:S04]  /*2ceb0*/  STS.U8 [R75+UR4+0x7600], R70 ;  /* 0x007600464b007988 */ /* 0x0001e80008000004 */
[----:B------:R1:W-:Y:S04]  /*2cec0*/  STS.U8 [R75+UR4+0x7a00], R80 ;  /* 0x007a00504b007988 */ /* 0x0003e80008000004 */
[----:B0-----:R-:W2:Y:S04]  /*2ced0*/  LDL.LU R70, [R1+0x198] ;  /* 0x0001980001467983 */ /* 0x001ea80000300800 */
[----:B------:R-:W2:Y:S04]  /*2cee0*/  LDL.LU R0, [R1+0x194] ;  /* 0x0001940001007983 */ /* 0x000ea80000300800 */
[----:B------:R-:W2:Y:S04]  /*2cef0*/  LDL.LU R77, [R1+0x190] ;  /* 0x00019000014d7983 */ /* 0x000ea80000300800 */
[----:B-1----:R-:W2:Y:S04]  /*2cf00*/  LDL.LU R80, [R1+0x18c] ;  /* 0x00018c0001507983 */ /* 0x002ea80000300800 */
[----:B----4-:R0:W-:Y:S04]  /*2cf10*/  STS.U8 [R75+UR4+0x7e00], R87 ;  /* 0x007e00574b007988 */ /* 0x0101e80008000004 */
[----:B------:R1:W-:Y:S04]  /*2cf20*/  STS.U8 [R75+UR4+0x8200], R91 ;  /* 0x0082005b4b007988 */ /* 0x0003e80008000004 */
[----:B------:R4:W-:Y:S04]  /*2cf30*/  STS.U8 [R75+UR4+0x8600], R84 ;  /* 0x008600544b007988 */ /* 0x0009e80008000004 */
[----:B0-----:R-:W2:Y:S04]  /*2cf40*/  LDL.LU R87, [R1+0x2818] ;  /* 0x0028180001577983 */ /* 0x001ea80000300800 */
[----:B-1----:R-:W2:Y:S04]  /*2cf50*/  LDL.LU R91, [R1+0x2814] ;  /* 0x00281400015b7983 */ /* 0x002ea80000300800 */
[----:B----4-:R-:W4:Y:S04]  /*2cf60*/  LDL.LU R84, [R1+0x2810] ;  /* 0x0028100001547983 */ /* 0x010f280000300800 */
[----:B------:R0:W-:Y:S04]  /*2cf70*/  STS.U8 [R75+UR4+0x8a00], R90 ;  /* 0x008a005a4b007988 */ /* 0x0001e80008000004 */
[----:B------:R1:W-:Y:S04]  /*2cf80*/  STS.U8 [R75+UR4+0x8e00], R67 ;  /* 0x008e00434b007988 */ /* 0x0003e80008000004 */
[----:B0-----:R-:W2:Y:S04]  /*2cf90*/  LDL.LU R90, [R1+0x280c] ;  /* 0x00280c00015a7983 */ /* 0x001ea80000300800 */
[----:B-1----:R-:W2:Y:S04]  /*2cfa0*/  LDL.LU R67, [R1+0x2808] ;  /* 0x0028080001437983 */ /* 0x002ea80000300800 */
[----:B--2---:R0:W-:Y:S04]  /*2cfb0*/  STS.U8 [R75+UR4+0x9200], R67 ;  /* 0x009200434b007988 */ /* 0x0041e80008000004 */
[----:B0-----:R-:W2:Y:S04]  /*2cfc0*/  LDL.LU R67, [R1+0x2804] ;  /* 0x0028040001437983 */ /* 0x001ea80000300800 */
[----:B------:R0:W-:Y:S04]  /*2cfd0*/  STS.U8 [R75+UR4+0x9600], R69 ;  /* 0x009600454b007988 */ /* 0x0001e80008000004 */
[----:B------:R-:W-:Y:S04]  /*2cfe0*/  STS.U8 [R75+UR4+0x9a00], R2 ;  /* 0x009a00024b007988 */ /* 0x000fe80008000004 */
[----:B------:R-:W-:Y:S01]  /*2cff0*/  STS.U8 [R75+UR4+0x9e00], R3 ;  /* 0x009e00034b007988 */ /* 0x000fe20008000004 */
[----:B0-----:R-:W2:Y:S03]  /*2d000*/  LDC R69, c[0x0][0x3a8] ;  /* 0x0000ea00ff457b82 */ /* 0x001ea60000000800 */
[----:B------:R-:W-:Y:S04]  /*2d010*/  STS.U8 [R75+UR4+0xa200], R72 ;  /* 0x00a200484b007988 */ /* 0x000fe80008000004 */
[----:B------:R0:W-:Y:S02]  /*2d020*/  STS.U8 [R75+UR4+0xa600], R78 ;  /* 0x00a6004e4b007988 */ /* 0x0001e40008000004 */
[----:B0-----:R-:W0:Y:S02]  /*2d030*/  S2R R78, SR_TID.X ;  /* 0x00000000004e7919 */ /* 0x001e240000002100 */
[----:B---3--:R1:W-:Y:S04]  /*2d040*/  STS.U8 [R75+UR4+0xaa00], R73 ;  /* 0x00aa00494b007988 */ /* 0x0083e80008000004 */
[----:B------:R3:W-:Y:S04]  /*2d050*/  STS.U8 [R75+UR4+0xae00], R74 ;  /* 0x00ae004a4b007988 */ /* 0x0007e80008000004 */
[----:B------:R0:W-:Y:S02]  /*2d060*/  STS.U8 [R75+UR4+0xb200], R76 ;  /* 0x00b2004c4b007988 */ /* 0x0001e40008000004 */
[----:B0-----:R-:W-:Y:S01]  /*2d070*/  LOP3.LUT R78, R78, 0x7f, RZ, 0xc0, !PT ;  /* 0x0000007f4e4e7812 */ /* 0x001fe200078ec0ff */
[----:B--2---:R-:W-:-:S03]  /*2d080*/  FMUL R2, R67, R69 ;  /* 0x0000004543027220 */ /* 0x004fc60000400000 */
[----:B------:R-:W-:Y:S02]  /*2d090*/  LOP3.LUT R69, R78, 0x40, RZ, 0x3c, !PT ;  /* 0x000000404e457812 */ /* 0x000fe400078e3cff */
[----:B------:R-:W-:Y:S02]  /*2d0a0*/  FMNMX R2, R2, R89, !PT ;  /* 0x0000005902027209 */ /* 0x000fe40007800000 */
[----:B------:R-:W2:Y:S04]  /*2d0b0*/  LDL.LU R89, [R1+0x2800] ;  /* 0x0028000001597983 */ /* 0x000ea80000300800 */
[----:B------:R-:W2:Y:S04]  /*2d0c0*/  LDL.LU R3, [R1+0x1ac] ;  /* 0x0001ac0001037983 */ /* 0x000ea80000300800 */
[----:B------:R-:W2:Y:S04]  /*2d0d0*/  LDL.LU R72, [R1+0x1a8] ;  /* 0x0001a80001487983 */ /* 0x000ea80000300800 */
[----:B-1----:R-:W2:Y:S04]  /*2d0e0*/  LDL.LU R73, [R1+0x1a4] ;  /* 0x0001a40001497983 */ /* 0x002ea80000300800 */
[----:B---3--:R-:W3:Y:S04]  /*2d0f0*/  LDL.LU R74, [R1+0x1a0] ;  /* 0x0001a000014a7983 */ /* 0x008ee80000300800 */
[----:B------:R-:W2:Y:S04]  /*2d100*/  LDL.LU R75, [R1+0x248] ;  /* 0x00024800014b7983 */ /* 0x000ea80000300800 */
[----:B------:R-:W2:Y:S04]  /*2d110*/  LDL.LU R76, [R1+0x244] ;  /* 0x00024400014c7983 */ /* 0x000ea80000300800 */
[----:B------:R0:W-:Y:S04]  /*2d120*/  STS.U8 [R69+UR4+0xb600], R81 ;  /* 0x00b6005145007988 */ /* 0x0001e80008000004 */
[----:B------:R-:W2:Y:S04]  /*2d130*/  LDL.LU R78, [R1+0x240] ;  /* 0x00024000014e7983 */ /* 0x000ea80000300800 */
[----:B------:R1:W-:Y:S04]  /*2d140*/  STS.U8 [R69+UR4+0xba00], R70 ;  /* 0x00ba004645007988 */ /* 0x0003e80008000004 */
[----:B0-----:R-:W2:Y:S04]  /*2d150*/  LDL.LU R81, [R1+0x23c] ;  /* 0x00023c0001517983 */ /* 0x001ea80000300800 */
[----:B-1----:R-:W2:Y:S04]  /*2d160*/  LDL.LU R70, [R1+0x27fc] ;  /* 0x0027fc0001467983 */ /* 0x002ea80000300800 */
[----:B------:R-:W-:Y:S04]  /*2d170*/  STS.U8 [R69+UR4+0xbe00], R0 ;  /* 0x00be000045007988 */ /* 0x000fe80008000004 */
[----:B------:R-:W-:Y:S04]  /*2d180*/  STS.U8 [R69+UR4+0xc200], R77 ;  /* 0x00c2004d45007988 */ /* 0x000fe80008000004 */
[----:B------:R-:W-:Y:S04]  /*2d190*/  STS.U8 [R69+UR4+0xc600], R80 ;  /* 0x00c6005045007988 */ /* 0x000fe80008000004 */
[----:B------:R-:W0:Y:S04]  /*2d1a0*/  SHFL.BFLY PT, R0, R2, 0x10, 0x1f ;  /* 0x0e001f0002007f89 */ /* 0x000e2800000e0000 */
[----:B--2---:R1:W-:Y:S04]  /*2d1b0*/  STS.U8 [R69+UR4+0xca00], R70 ;  /* 0x00ca004645007988 */ /* 0x0043e80008000004 */
[----:B------:R2:W-:Y:S04]  /*2d1c0*/  STS.U8 [R69+UR4+0xce00], R89 ;  /* 0x00ce005945007988 */ /* 0x0005e80008000004 */
[----:B------:R0:W-:Y:S04]  /*2d1d0*/  STS.U8 [R69+UR4+0xd200], R90 ;  /* 0x00d2005a45007988 */ /* 0x0001e80008000004 */
[----:B-1----:R-:W3:Y:S04]  /*2d1e0*/  LDL.LU R70, [R1+0x27f8] ;  /* 0x0027f80001467983 */ /* 0x002ee80000300800 */
[----:B--2---:R-:W2:Y:S04]  /*2d1f0*/  LDL.LU R89, [R1+0x27f4] ;  /* 0x0027f40001597983 */ /* 0x004ea80000300800 */
[----:B0-----:R-:W2:Y:S04]  /*2d200*/  LDL.LU R90, [R1+0x27f0] ;  /* 0x0027f000015a7983 */ /* 0x001ea80000300800 */
[----:B----4-:R0:W-:Y:S04]  /*2d210*/  STS.U8 [R69+UR4+0xd600], R84 ;  /* 0x00d6005445007988 */ /* 0x0101e80008000004 */
[----:B------:R1:W-:Y:S04]  /*2d220*/  STS.U8 [R69+UR4+0xda00], R91 ;  /* 0x00da005b45007988 */ /* 0x0003e80008000004 */
[----:B------:R4:W-:Y:S04]  /*2d230*/  STS.U8 [R69+UR4+0xde00], R87 ;  /* 0x00de005745007988 */ /* 0x0009e80008000004 */
[----:B0-----:R-:W2:Y:S04]  /*2d240*/  LDL.LU R84, [R1+0x27ec] ;  /* 0x0027ec0001547983 */ /* 0x001ea80000300800 */
[----:B-1----:R-:W2:Y:S04]  /*2d250*/  LDL.LU R91, [R1+0x27e8] ;  /* 0x0027e800015b7983 */ /* 0x002ea80000300800 */
[----:B----4-:R-:W4:Y:S04]  /*2d260*/  LDL.LU R87, [R1+0x27e4] ;  /* 0x0027e40001577983 */ /* 0x010f280000300800 */
[----:B------:R-:W2:Y:S04]  /*2d270*/  LDL.LU R77, [R1+0x230] ;  /* 0x00023000014d7983 */ /* 0x000ea80000300800 */
[----:B------:R0:W-:Y:S04]  /*2d280*/  STS.U8 [R69+UR4+0xe200], R88 ;  /* 0x00e2005845007988 */ /* 0x0001e80008000004 */
[----:B------:R1:W-:Y:S04]  /*2d290*/  STS.U8 [R69+UR4+0xe600], R85 ;  /* 0x00e6005545007988 */ /* 0x0003e80008000004 */
[----:B------:R1:W-:Y:S04]  /*2d2a0*/  STS.U8 [R69+UR4+0xea00], R86 ;  /* 0x00ea005645007988 */ /* 0x0003e80008000004 */
[----:B0-----:R-:W2:Y:S04]  /*2d2b0*/  LDL.LU R88, [R1+0x27e0] ;  /* 0x0027e00001587983 */ /* 0x001ea80000300800 */
[----:B-1----:R-:W2:Y:S04]  /*2d2c0*/  LDL.LU R85, [R1+0x27dc] ;  /* 0x0027dc0001557983 */ /* 0x002ea80000300800 */
[----:B------:R-:W2:Y:S04]  /*2d2d0*/  LDL.LU R86, [R1+0x27d8] ;  /* 0x0027d80001567983 */ /* 0x000ea80000300800 */
[----:B------:R-:W4:Y:S04]  /*2d2e0*/  LDL.LU R80, [R1+0x22c] ;  /* 0x00022c0001507983 */ /* 0x000f280000300800 */
[----:B------:R-:W-:Y:S04]  /*2d2f0*/  STS.U8 [R69+UR4+0xee00], R93 ;  /* 0x00ee005d45007988 */ /* 0x000fe80008000004 */
[----:B------:R0:W-:Y:S02]  /*2d300*/  STS.U8 [R69+UR4+0xf200], R92 ;  /* 0x00f2005c45007988 */ /* 0x0001e40008000004 */
[----:B0-----:R-:W0:Y:S01]  /*2d310*/  S2R R92, SR_TID.X ;  /* 0x00000000005c7919 */ /* 0x001e220000002100 */
[----:B------:R-:W1:Y:S01]  /*2d320*/  LDC R69, c[0x0][0x3a8] ;  /* 0x0000ea00ff457b82 */ /* 0x000e620000000800 */
[----:B------:R-:W0:Y:S01]  /*2d330*/  S2R R93, SR_TID.X ;  /* 0x00000000005d7919 */ /* 0x000e220000002100 */
[----:B------:R-:W-:-:S05]  /*2d340*/  FMNMX3 R2, R2, -INF , R0, !PT ;  /* 0xff80000002027876 */ /* 0x000fca0007800000 */
[----:B-1----:R-:W-:Y:S01]  /*2d350*/  FFMA R6, R6, R69, -R2 ;  /* 0x0000004506067223 */ /* 0x002fe20000000802 */
[----:B0-----:R-:W-:-:S03]  /*2d360*/  LOP3.LUT R92, R92, 0x7f, RZ, 0xc0, !PT ;  /* 0x0000007f5c5c7812 */ /* 0x001fc600078ec0ff */
[----:B------:R-:W-:Y:S01]  /*2d370*/  FMUL R6, R6, 1.4426950216293334961 ;  /* 0x3fb8aa3b06067820 */ /* 0x000fe20000400000 */
[----:B------:R-:W-:-:S03]  /*2d380*/  LOP3.LUT R92, R92, 0x40, RZ, 0x3c, !PT ;  /* 0x000000405c5c7812 */ /* 0x000fc600078e3cff */
[----:B------:R-:W0:Y:S01]  /*2d390*/  MUFU.EX2 R0, R6 ;  /* 0x0000000600007308 */ /* 0x000e220000000800 */
[----:B------:R-:W-:Y:S01]  /*2d3a0*/  LOP3.LUT R93, R93, 0x7f, RZ, 0xc0, !PT ;  /* 0x0000007f5d5d7812 */ /* 0x000fe200078ec0ff */
[----:B------:R-:W-:Y:S04]  /*2d3b0*/  STS.U8 [R92+UR4+0xf600], R83 ;  /* 0x00f600535c007988 */ /* 0x000fe80008000004 */
[----:B------:R-:W-:Y:S04]  /*2d3c0*/  STS.U8 [R92+UR4+0xfa00], R82 ;  /* 0x00fa00525c007988 */ /* 0x000fe80008000004 */
[----:B------:R1:W-:Y:S01]  /*2d3d0*/  STS.U8 [R92+UR4+0xfe00], R79 ;  /* 0x00fe004f5c007988 */ /* 0x0003e20008000004 */
[----:B------:R-:W-:Y:S01]  /*2d3e0*/  FFMA R7, R7, R69, -R2 ;  /* 0x0000004507077223 */ /* 0x000fe20000000802 */
[----:B-1----:R-:W-:-:S05]  /*2d3f0*/  LOP3.LUT R79, R93, 0x50, RZ, 0x3c, !PT ;  /* 0x000000505d4f7812 */ /* 0x002fca00078e3cff */
[----:B------:R-:W-:Y:S04]  /*2d400*/  STS.U8 [R79+UR4+0x280], R3 ;  /* 0x000280034f007988 */ /* 0x000fe80008000004 */
[----:B------:R-:W-:Y:S04]  /*2d410*/  STS.U8 [R79+UR4+0x680], R72 ;  /* 0x000680484f007988 */ /* 0x000fe80008000004 */
[----:B------:R-:W-:Y:S01]  /*2d420*/  STS.U8 [R79+UR4+0xa80], R73 ;  /* 0x000a80494f007988 */ /* 0x000fe20008000004 */
[----:B------:R-:W-:-:S03]  /*2d430*/  FMUL R7, R7, 1.4426950216293334961 ;  /* 0x3fb8aa3b07077820 */ /* 0x000fc60000400000 */
[----:B---3--:R-:W-:Y:S04]  /*2d440*/  STS.U8 [R79+UR4+0xe80], R74 ;  /* 0x000e804a4f007988 */ /* 0x008fe80008000004 */
[----:B------:R-:W-:Y:S04]  /*2d450*/  STS.U8 [R79+UR4+0x1280], R75 ;  /* 0x0012804b4f007988 */ /* 0x000fe80008000004 */
[----:B------:R-:W-:Y:S04]  /*2d460*/  STS.U8 [R79+UR4+0x1680], R76 ;  /* 0x0016804c4f007988 */ /* 0x000fe80008000004 */
[----:B------:R1:W-:Y:S04]  /*2d470*/  STS.U8 [R79+UR4+0x1a80], R78 ;  /* 0x001a804e4f007988 */ /* 0x0003e80008000004 */
[----:B------:R3:W-:Y:S04]  /*2d480*/  STS.U8 [R79+UR4+0x1e80], R81 ;  /* 0x001e80514f007988 */ /* 0x0007e80008000004 */
[----:B-1----:R-:W4:Y:S04]  /*2d490*/  LDL.LU R78, [R1+0x21c] ;  /* 0x00021c00014e7983 */ /* 0x002f280000300800 */
[----:B---3--:R-:W3:Y:S04]  /*2d4a0*/  LDL.LU R81, [R1+0x214] ;  /* 0x0002140001517983 */ /* 0x008ee80000300800 */
[----:B0-----:R0:W-:Y:S02]  /*2d4b0*/  STL [R1+0x20], R0 ;  /* 0x0000200001007387 */ /* 0x0011e40000100800 */
[----:B0-----:R-:W0:Y:S02]  /*2d4c0*/  MUFU.EX2 R0, R7 ;  /* 0x0000000700007308 */ /* 0x001e240000000800 */
[----:B0-----:R-:W-:Y:S04]  /*2d4d0*/  STL [R1+0x18], R0 ;  /* 0x0000180001007387 */ /* 0x001fe80000100800 */
[----:B--2---:R-:W-:Y:S04]  /*2d4e0*/  STS.U8 [R79+UR4+0x2280], R86 ;  /* 0x002280564f007988 */ /* 0x004fe80008000004 */
[----:B------:R-:W-:Y:S04]  /*2d4f0*/  STS.U8 [R79+UR4+0x2680], R85 ;  /* 0x002680554f007988 */ /* 0x000fe80008000004 */
[----:B------:R-:W-:Y:S04]  /*2d500*/  STS.U8 [R79+UR4+0x2a80], R77 ;  /* 0x002a804d4f007988 */ /* 0x000fe80008000004 */
[----:B----4-:R0:W-:Y:S04]  /*2d510*/  STS.U8 [R79+UR4+0x2e80], R80 ;  /* 0x002e80504f007988 */ /* 0x0101e80008000004 */
[----:B0-----:R-:W2:Y:S04]  /*2d520*/  LDL.LU R80, [R1+0x208] ;  /* 0x0002080001507983 */ /* 0x001ea80000300800 */
[----:B------:R-:W4:Y:S04]  /*2d530*/  LDL.LU R75, [R1+0x204] ;  /* 0x00020400014b7983 */ /* 0x000f280000300800 */
[----:B------:R-:W4:Y:S04]  /*2d540*/  LDL.LU R92, [R1+0x360] ;  /* 0x00036000015c7983 */ /* 0x000f280000300800 */
[----:B------:R-:W4:Y:S04]  /*2d550*/  LDL.LU R93, [R1+0x358] ;  /* 0x00035800015d7983 */ /* 0x000f280000300800 */
[----:B------:R-:W4:Y:S04]  /*2d560*/  LDL.LU R72, [R1+0x350] ;  /* 0x0003500001487983 */ /* 0x000f280000300800 */
[----:B------:R-:W4:Y:S01]  /*2d570*/  LDL.LU R77, [R1+0x348] ;  /* 0x00034800014d7983 */ /* 0x000f220000300800 */
[----:B------:R-:W0:Y:S01]  /*2d580*/  S2R R3, SR_TID.X ;  /* 0x0000000000037919 */ /* 0x000e220000002100 */
[----:B------:R-:W1:Y:S01]  /*2d590*/  S2R R0, SR_TID.X ;  /* 0x0000000000007919 */ /* 0x000e620000002100 */
[----:B------:R-:W-:Y:S01]  /*2d5a0*/  FFMA R4, R4, R69, -R2 ;  /* 0x0000004504047223 */ /* 0x000fe20000000802 */
[----:B------:R-:W-:Y:S03]  /*2d5b0*/  STS.U8 [R79+UR4+0x3280], R88 ;  /* 0x003280584f007988 */ /* 0x000fe60008000004 */
[----:B------:R-:W-:Y:S01]  /*2d5c0*/  FMUL R4, R4, 1.4426950216293334961 ;  /* 0x3fb8aa3b04047820 */ /* 0x000fe20000400000 */
[----:B------:R-:W4:Y:S03]  /*2d5d0*/  LDL.LU R76, [R1+0x340] ;  /* 0x00034000014c7983 */ /* 0x000f260000300800 */
[----:B------:R0:W-:Y:S01]  /*2d5e0*/  MUFU.EX2 R86, R4 ;  /* 0x0000000400567308 */ /* 0x0001e20000000800 */
[----:B------:R-:W-:Y:S04]  /*2d5f0*/  STS.U8 [R79+UR4+0x3680], R87 ;  /* 0x003680574f007988 */ /* 0x000fe80008000004 */
[----:B------:R-:W-:Y:S01]  /*2d600*/  STS.U8 [R79+UR4+0x3a80], R91 ;  /* 0x003a805b4f007988 */ /* 0x000fe20008000004 */
[C---:B0-----:R-:W-:Y:S01]  /*2d610*/  IMAD.SHL.U32 R74, R3.reuse, 0x10, RZ ;  /* 0x00000010034a7824 */ /* 0x041fe200078e00ff */
[----:B------:R-:W-:-:S04]  /*2d620*/  LOP3.LUT R3, R3, 0x60, RZ, 0xc0, !PT ;  /* 0x0000006003037812 */ /* 0x000fc800078ec0ff */
[----:B------:R-:W-:Y:S01]  /*2d630*/  LOP3.LUT R4, R74, 0x70, RZ, 0xc0, !PT ;  /* 0x000000704a047812 */ /* 0x000fe200078ec0ff */
[----:B------:R-:W-:-:S04]  /*2d640*/  FFMA R5, R5, R69, -R2 ;  /* 0x0000004505057223 */ /* 0x000fc80000000802 */
[----:B------:R-:W-:Y:S01]  /*2d650*/  IMAD R4, R3, 0x40, R4 ;  /* 0x0000004003047824 */ /* 0x000fe200078e0204 */
[----:B-1----:R-:W-:Y:S01]  /*2d660*/  LOP3.LUT R3, R0, 0xf, RZ, 0xc0, !PT ;  /* 0x0000000f00037812 */ /* 0x002fe200078ec0ff */
[----:B------:R-:W-:-:S03]  /*2d670*/  FMUL R5, R5, 1.4426950216293334961 ;  /* 0x3fb8aa3b05057820 */ /* 0x000fc60000400000 */
[----:B------:R-:W-:Y:S01]  /*2d680*/  LOP3.LUT R4, R4, R71, RZ, 0x3c, !PT ;  /* 0x0000004704047212 */ /* 0x000fe200078e3cff */
[----:B------:R0:W1:Y:S04]  /*2d690*/  MUFU.EX2 R85, R5 ;  /* 0x0000000500557308 */ /* 0x0000680000000800 */
[----:B------:R-:W-:Y:S01]  /*2d6a0*/  IMAD R3, R3, 0x80, R4 ;  /* 0x0000008003037824 */ /* 0x000fe200078e0204 */
[----:B------:R0:W-:Y:S04]  /*2d6b0*/  STS.U8 [R79+UR4+0x3e80], R78 ;  /* 0x003e804e4f007988 */ /* 0x0001e80008000004 */
[----:B------:R-:W-:Y:S04]  /*2d6c0*/  STS.U8 [R79+UR4+0x4280], R84 ;  /* 0x004280544f007988 */ /* 0x000fe80008000004 */
[----:B---3--:R-:W-:Y:S04]  /*2d6d0*/  STS.U8 [R79+UR4+0x4680], R81 ;  /* 0x004680514f007988 */ /* 0x008fe80008000004 */
[----:B------:R-:W-:Y:S04]  /*2d6e0*/  STS.U8 [R79+UR4+0x4a80], R90 ;  /* 0x004a805a4f007988 */ /* 0x000fe80008000004 */
[----:B0-----:R-:W3:Y:S04]  /*2d6f0*/  LDL.LU R78, [R1+0x338] ;  /* 0x00033800014e7983 */ /* 0x001ee80000300800 */
[----:B------:R-:W-:Y:S04]  /*2d700*/  STS.U8 [R79+UR4+0x4e80], R89 ;  /* 0x004e80594f007988 */ /* 0x000fe80008000004 */
[----:B------:R-:W3:Y:S04]  /*2d710*/  LDL.LU R82, [R1+0x330] ;  /* 0x0003300001527983 */ /* 0x000ee80000300800 */
[----:B------:R-:W3:Y:S04]  /*2d720*/  LDL.LU R83, [R1+0x328] ;  /* 0x0003280001537983 */ /* 0x000ee80000300800 */
[----:B------:R-:W3:Y:S04]  /*2d730*/  LDL.LU R73, [R1+0x320] ;  /* 0x0003200001497983 */ /* 0x000ee80000300800 */
[----:B--2---:R-:W-:Y:S04]  /*2d740*/  STS.U8 [R79+UR4+0x5280], R80 ;  /* 0x005280504f007988 */ /* 0x004fe80008000004 */
[----:B----4-:R0:W-:Y:S04]  /*2d750*/  STS.U8 [R79+UR4+0x5680], R75 ;  /* 0x0056804b4f007988 */ /* 0x0101e80008000004 */
[----:B------:R-:W-:Y:S04]  /*2d760*/  STS.U8 [R79+UR4+0x5a80], R92 ;  /* 0x005a805c4f007988 */ /* 0x000fe80008000004 */
[----:B0-----:R-:W2:Y:S04]  /*2d770*/  LDL.LU R75, [R1+0x2fc] ;  /* 0x0002fc00014b7983 */ /* 0x001ea80000300800 */
[----:B------:R-:W4:Y:S04]  /*2d780*/  LDL.LU R74, [R1+0x2f4] ;  /* 0x0002f400014a7983 */ /* 0x000f280000300800 */
[----:B------:R-:W4:Y:S04]  /*2d790*/  LDL.LU R5, [R1+0x2ec] ;  /* 0x0002ec0001057983 */ /* 0x000f280000300800 */
[----:B------:R-:W-:Y:S04]  /*2d7a0*/  STS.U8 [R79+UR4+0x5e80], R93 ;  /* 0x005e805d4f007988 */ /* 0x000fe80008000004 */
[----:B------:R-:W4:Y:S04]  /*2d7b0*/  LDL.LU R4, [R1+0x2e4] ;  /* 0x0002e40001047983 */ /* 0x000f280000300800 */
[----:B------:R-:W-:Y:S04]  /*2d7c0*/  STS.U8 [R79+UR4+0x6280], R72 ;  /* 0x006280484f007988 */ /* 0x000fe80008000004 */
[----:B------:R-:W-:Y:S04]  /*2d7d0*/  STL [R1+0x2794], R3 ;  /* 0x0027940301007387 */ /* 0x000fe80000100800 */
[----:B------:R0:W-:Y:S04]  /*2d7e0*/  STS.U8 [R79+UR4+0x6680], R77 ;  /* 0x0066804d4f007988 */ /* 0x0001e80008000004 */
[----:B0-----:R-:W4:Y:S04]  /*2d7f0*/  LDL.LU R77, [R1+0x2d4] ;  /* 0x0002d400014d7983 */ /* 0x001f280000300800 */
[----:B------:R-:W4:Y:S04]  /*2d800*/  LDL.LU R72, [R1+0x2cc] ;  /* 0x0002cc0001487983 */ /* 0x000f280000300800 */
[----:B------:R-:W4:Y:S04]  /*2d810*/  LDL.LU R92, [R1+0x2c4] ;  /* 0x0002c400015c7983 */ /* 0x000f280000300800 */
[----:B------:R0:W-:Y:S01]  /*2d820*/  STS.U8 [R79+UR4+0x6a80], R76 ;  /* 0x006a804c4f007988 */ /* 0x0001e20008000004 */
[-CC-:B------:R-:W-:Y:S01]  /*2d830*/  FFMA R10, R10, R69.reuse, -R2.reuse ;  /* 0x000000450a0a7223 */ /* 0x180fe20000000802 */
[----:B------:R-:W-:-:S02]  /*2d840*/  FFMA R9, R9, R69, -R2 ;  /* 0x0000004509097223 */ /* 0x000fc40000000802 */
[----:B0-----:R-:W4:Y:S01]  /*2d850*/  LDL.LU R76, [R1+0x2bc] ;  /* 0x0002bc00014c7983 */ /* 0x001f220000300800 */
[----:B------:R-:W-:Y:S01]  /*2d860*/  FMUL R10, R10, 1.4426950216293334961 ;  /* 0x3fb8aa3b0a0a7820 */ /* 0x000fe20000400000 */
[----:B------:R-:W-:-:S03]  /*2d870*/  FMUL R9, R9, 1.4426950216293334961 ;  /* 0x3fb8aa3b09097820 */ /* 0x000fc60000400000 */
[----:B------:R0:W-:Y:S08]  /*2d880*/  MUFU.EX2 R91, R10 ;  /* 0x0000000a005b7308 */ /* 0x0001f00000000800 */
[----:B------:R0:W-:Y:S01]  /*2d890*/  MUFU.EX2 R87, R9 ;  /* 0x0000000900577308 */ /* 0x0001e20000000800 */
[----:B---3--:R3:W-:Y:S04]  /*2d8a0*/  STS.U8 [R79+UR4+0x6e80], R78 ;  /* 0x006e804e4f007988 */ /* 0x0087e80008000004 */
[----:B------:R0:W-:Y:S04]  /*2d8b0*/  STS.U8 [R79+UR4+0x7280], R82 ;  /* 0x007280524f007988 */ /* 0x0001e80008000004 */
[----:B---3--:R-:W3:Y:S04]  /*2d8c0*/  LDL.LU R78, [R1+0x2b4] ;  /* 0x0002b400014e7983 */ /* 0x008ee80000300800 */
[----:B------:R1:W-:Y:S04]  /*2d8d0*/  STS.U8 [R79+UR4+0x7680], R83 ;  /* 0x007680534f007988 */ /* 0x0003e80008000004 */
[----:B0-----:R-:W3:Y:S04]  /*2d8e0*/  LDL.LU R82, [R1+0x2ac] ;  /* 0x0002ac0001527983 */ /* 0x001ee80000300800 */
[----:B------:R0:W-:Y:S04]  /*2d8f0*/  STS.U8 [R79+UR4+0x7a80], R73 ;  /* 0x007a80494f007988 */ /* 0x0001e80008000004 */
[----:B-1----:R-:W3:Y:S04]  /*2d900*/  LDL.LU R83, [R1+0x2a4] ;  /* 0x0002a40001537983 */ /* 0x002ee80000300800 */
[----:B0-----:R-:W3:Y:S04]  /*2d910*/  LDL.LU R73, [R1+0x29c] ;  /* 0x00029c0001497983 */ /* 0x001ee80000300800 */
[----:B--2---:R0:W-:Y:S04]  /*2d920*/  STS.U8 [R79+UR4+0x7e80], R75 ;  /* 0x007e804b4f007988 */ /* 0x0041e80008000004 */
[----:B----4-:R1:W-:Y:S04]  /*2d930*/  STS.U8 [R79+UR4+0x8280], R74 ;  /* 0x0082804a4f007988 */ /* 0x0103e80008000004 */
[----:B0-----:R-:W2:Y:S04]  /*2d940*/  LDL.LU R75, [R1+0x294] ;  /* 0x00029400014b7983 */ /* 0x001ea80000300800 */
[----:B-1----:R-:W4:Y:S04]  /*2d950*/  LDL.LU R74, [R1+0x28c] ;  /* 0x00028c00014a7983 */ /* 0x002f280000300800 */
[----:B------:R-:W-:Y:S04]  /*2d960*/  STS.U8 [R79+UR4+0x8680], R5 ;  /* 0x008680054f007988 */ /* 0x000fe80008000004 */
[----:B------:R-:W-:Y:S04]  /*2d970*/  STS.U8 [R79+UR4+0x8a80], R4 ;  /* 0x008a80044f007988 */ /* 0x000fe80008000004 */
[----:B------:R-:W4:Y:S04]  /*2d980*/  LDL.LU R10, [R1+0x284] ;  /* 0x00028400010a7983 */ /* 0x000f280000300800 */
[----:B------:R-:W-:Y:S04]  /*2d990*/  STS.U8 [R79+UR4+0x8e80], R70 ;  /* 0x008e80464f007988 */ /* 0x000fe80008000004 */
[----:B------:R-:W4:Y:S04]  /*2d9a0*/  LDL.LU R9, [R1+0x27c] ;  /* 0x00027c0001097983 */ /* 0x000f280000300800 */
[----:B------:R-:W4:Y:S04]  /*2d9b0*/  LDL.LU R6, [R1+0x274] ;  /* 0x0002740001067983 */ /* 0x000f280000300800 */
[----:B------:R0:W-:Y:S04]  /*2d9c0*/  STS.U8 [R79+UR4+0x9280], R77 ;  /* 0x0092804d4f007988 */ /* 0x0001e80008000004 */
[----:B0-----:R-:W4:Y:S01]  /*2d9d0*/  LDL.LU R77, [R1+0x26c] ;  /* 0x00026c00014d7983 */ /* 0x001f220000300800 */
[----:B------:R-:W-:-:S03]  /*2d9e0*/  FFMA R8, R8, R69, -R2 ;  /* 0x0000004508087223 */ /* 0x000fc60000000802 */
[----:B------:R0:W-:Y:S04]  /*2d9f0*/  STS.U8 [R79+UR4+0x9680], R72 ;  /* 0x009680484f007988 */ /* 0x0001e80008000004 */
[----:B------:R-:W-:Y:S04]  /*2da00*/  STS.U8 [R79+UR4+0x9a80], R92 ;  /* 0x009a805c4f007988 */ /* 0x000fe80008000004 */
[----:B------:R1:W-:Y:S04]  /*2da10*/  STS.U8 [R79+UR4+0x9e80], R76 ;  /* 0x009e804c4f007988 */ /* 0x0003e80008000004 */
[----:B0-----:R-:W4:Y:S01]  /*2da20*/  LDL.LU R72, [R1+0x264] ;  /* 0x0002640001487983 */ /* 0x001f220000300800 */
[----:B------:R-:W-:-:S03]  /*2da30*/  FMUL R8, R8, 1.4426950216293334961 ;  /* 0x3fb8aa3b08087820 */ /* 0x000fc60000400000 */
[----:B-1----:R-:W4:Y:S04]  /*2da40*/  LDL.LU R76, [R1+0x25c] ;  /* 0x00025c00014c7983 */ /* 0x002f280000300800 */
[----:B------:R-:W4:Y:S04]  /*2da50*/  LDL.LU R5, [R1+0x254] ;  /* 0x0002540001057983 */ /* 0x000f280000300800 */
[----:B------:R-:W4:Y:S04]  /*2da60*/  LDL.LU R4, [R1+0x200] ;  /* 0x0002000001047983 */ /* 0x000f280000300800 */
[----:B------:R-:W4:Y:S01]  /*2da70*/  LDL.LU R92, [R1+0x1f8] ;  /* 0x0001f800015c7983 */ /* 0x000f220000300800 */
[----:B------:R0:W1:Y:S03]  /*2da80*/  MUFU.EX2 R88, R8 ;  /* 0x0000000800587308 */ /* 0x0000660000000800 */
[----:B---3--:R3:W-:Y:S04]  /*2da90*/  STS.U8 [R79+UR4+0xa280], R78 ;  /* 0x00a2804e4f007988 */ /* 0x0087e80008000004 */
[----:B------:R-:W-:Y:S04]  /*2daa0*/  STS.U8 [R79+UR4+0xa680], R82 ;  /* 0x00a680524f007988 */ /* 0x000fe80008000004 */
[----:B---3--:R-:W3:Y:S04]  /*2dab0*/  LDL.LU R78, [R1+0x1f0] ;  /* 0x0001f000014e7983 */ /* 0x008ee80000300800 */
[----:B------:R-:W-:Y:S04]  /*2dac0*/  STS.U8 [R79+UR4+0xaa80], R83 ;  /* 0x00aa80534f007988 */ /* 0x000fe80008000004 */
[----:B------:R-:W-:Y:S04]  /*2dad0*/  STS.U8 [R79+UR4+0xae80], R73 ;  /* 0x00ae80494f007988 */ /* 0x000fe80008000004 */
[----:B--2---:R2:W-:Y:S04]  /*2dae0*/  STS.U8 [R79+UR4+0xb280], R75 ;  /* 0x00b2804b4f007988 */ /* 0x0045e80008000004 */
[----:B----4-:R4:W-:Y:S04]  /*2daf0*/  STS.U8 [R79+UR4+0xb680], R74 ;  /* 0x00b6804a4f007988 */ /* 0x0109e80008000004 */
[----:B--2---:R-:W2:Y:S04]  /*2db00*/  LDL.LU R75, [R1+0x1e8] ;  /* 0x0001e800014b7983 */ /* 0x004ea80000300800 */
[----:B0-----:R-:W2:Y:S04]  /*2db10*/  LDL.LU R8, [R1+0x1e0] ;  /* 0x0001e00001087983 */ /* 0x001ea80000300800 */
[----:B------:R-:W2:Y:S04]  /*2db20*/  LDL.LU R83, [R1+0x1d8] ;  /* 0x0001d80001537983 */ /* 0x000ea80000300800 */
[----:B------:R-:W2:Y:S04]  /*2db30*/  LDL.LU R73, [R1+0x1d0] ;  /* 0x0001d00001497983 */ /* 0x000ea80000300800 */
[----:B----4-:R-:W4:Y:S04]  /*2db40*/  LDL.LU R74, [R1+0x1c8] ;  /* 0x0001c800014a7983 */ /* 0x010f280000300800 */
[----:B------:R-:W-:Y:S04]  /*2db50*/  STS.U8 [R79+UR4+0xba80], R10 ;  /* 0x00ba800a4f007988 */ /* 0x000fe80008000004 */
[----:B------:R-:W-:Y:S04]  /*2db60*/  STS.U8 [R79+UR4+0xbe80], R9 ;  /* 0x00be80094f007988 */ /* 0x000fe80008000004 */
[----:B------:R-:W-:Y:S04]  /*2db70*/  STS.U8 [R79+UR4+0xc280], R6 ;  /* 0x00c280064f007988 */ /* 0x000fe80008000004 */
[----:B------:R0:W-:Y:S04]  /*2db80*/  STS.U8 [R79+UR4+0xc680], R77 ;  /* 0x00c6804d4f007988 */ /* 0x0001e80008000004 */
[----:B0-----:R-:W4:Y:S04]  /*2db90*/  LDL.LU R77, [R1+0x1c0] ;  /* 0x0001c000014d7983 */ /* 0x001f280000300800 */
[----:B------:R-:W4:Y:S04]  /*2dba0*/  LDL.LU R6, [R1+0x1b8] ;  /* 0x0001b80001067983 */ /* 0x000f280000300800 */
[----:B------:R0:W-:Y:S04]  /*2dbb0*/  STS.U8 [R79+UR4+0xca80], R72 ;  /* 0x00ca80484f007988 */ /* 0x0001e80008000004 */
[----:B------:R0:W-:Y:S04]  /*2dbc0*/  STS.U8 [R79+UR4+0xce80], R76 ;  /* 0x00ce804c4f007988 */ /* 0x0001e80008000004 */
[----:B------:R-:W-:Y:S04]  /*2dbd0*/  STS.U8 [R79+UR4+0xd280], R5 ;  /* 0x00d280054f007988 */ /* 0x000fe80008000004 */
[----:B------:R-:W-:Y:S04]  /*2dbe0*/  STS.U8 [R79+UR4+0xd680], R4 ;  /* 0x00d680044f007988 */ /* 0x000fe80008000004 */
[----:B0-----:R-:W4:Y:S04]  /*2dbf0*/  LDL.LU R72, [R1+0x3b8] ;  /* 0x0003b80001487983 */ /* 0x001f280000300800 */
[----:B------:R-:W-:Y:S04]  /*2dc00*/  STS.U8 [R79+UR4+0xda80], R92 ;  /* 0x00da805c4f007988 */ /* 0x000fe80008000004 */
[----:B------:R-:W4:Y:S04]  /*2dc10*/  LDL.LU R76, [R1+0x3b4] ;  /* 0x0003b400014c7983 */ /* 0x000f280000300800 */
[----:B---3--:R0:W-:Y:S04]  /*2dc20*/  STS.U8 [R79+UR4+0xde80], R78 ;  /* 0x00de804e4f007988 */ /* 0x0081e80008000004 */
[----:B0-----:R-:W3:Y:S04]  /*2dc30*/  LDL.LU R78, [R1+0x3b0] ;  /* 0x0003b000014e7983 */ /* 0x001ee80000300800 */
[----:B------:R-:W3:Y:S04]  /*2dc40*/  LDL.LU R10, [R1+0x3ac] ;  /* 0x0003ac00010a7983 */ /* 0x000ee80000300800 */
[----:B------:R-:W3:Y:S04]  /*2dc50*/  LDL.LU R5, [R1+0x3a8] ;  /* 0x0003a80001057983 */ /* 0x000ee80000300800 */
[----:B------:R-:W3:Y:S04]  /*2dc60*/  LDL.LU R4, [R1+0x3a4] ;  /* 0x0003a40001047983 */ /* 0x000ee80000300800 */
[----:B--2---:R0:W-:Y:S04]  /*2dc70*/  STS.U8 [R79+UR4+0xe280], R75 ;  /* 0x00e2804b4f007988 */ /* 0x0041e80008000004 */
[----:B------:R-:W-:Y:S04]  /*2dc80*/  STS.U8 [R79+UR4+0xe680], R8 ;  /* 0x00e680084f007988 */ /* 0x000fe80008000004 */
[----:B------:R-:W-:Y:S04]  /*2dc90*/  STS.U8 [R79+UR4+0xea80], R83 ;  /* 0x00ea80534f007988 */ /* 0x000fe80008000004 */
[----:B0-----:R-:W2:Y:S04]  /*2dca0*/  LDL.LU R75, [R1+0x3a0] ;  /* 0x0003a000014b7983 */ /* 0x001ea80000300800 */
[----:B------:R0:W-:Y:S04]  /*2dcb0*/  STS.U8 [R79+UR4+0xee80], R73 ;  /* 0x00ee80494f007988 */ /* 0x0001e80008000004 */
[----:B------:R-:W2:Y:S04]  /*2dcc0*/  LDL.LU R9, [R1+0x39c] ;  /* 0x00039c0001097983 */ /* 0x000ea80000300800 */
[----:B----4-:R4:W-:Y:S04]  /*2dcd0*/  STS.U8 [R79+UR4+0xf280], R74 ;  /* 0x00f2804a4f007988 */ /* 0x0109e80008000004 */
[----:B0-----:R-:W2:Y:S04]  /*2dce0*/  LDL.LU R73, [R1+0x398] ;  /* 0x0003980001497983 */ /* 0x001ea80000300800 */
[----:B----4-:R-:W4:Y:S04]  /*2dcf0*/  LDL.LU R74, [R1+0x394] ;  /* 0x00039400014a7983 */ /* 0x010f280000300800 */
[----:B------:R-:W4:Y:S04]  /*2dd00*/  LDL.LU R8, [R1+0x390] ;  /* 0x0003900001087983 */ /* 0x000f280000300800 */
[----:B------:R0:W-:Y:S04]  /*2dd10*/  STS.U8 [R79+UR4+0xf680], R77 ;  /* 0x00f6804d4f007988 */ /* 0x0001e80008000004 */
[----:B------:R1:W-:Y:S04]  /*2dd20*/  STS.U8 [R79+UR4+0xfa80], R6 ;  /* 0x00fa80064f007988 */ /* 0x0003e80008000004 */
[----:B------:R1:W-:Y:S04]  /*2dd30*/  STS.U8 [R79+UR4+0xfe80], R68 ;  /* 0x00fe80444f007988 */ /* 0x0003e80008000004 */
[----:B0-----:R-:W4:Y:S04]  /*2dd40*/  LDL.LU R77, [R1+0x38c] ;  /* 0x00038c00014d7983 */ /* 0x001f280000300800 */
[----:B-1----:R-:W4:Y:S04]  /*2dd50*/  LDL.LU R6, [R1+0x388] ;  /* 0x0003880001067983 */ /* 0x002f280000300800 */
[----:B------:R-:W4:Y:S01]  /*2dd60*/  LDL.LU R79, [R1+0x384] ;  /* 0x00038400014f7983 */ /* 0x000f220000300800 */
[----:B------:R-:W0:Y:S01]  /*2dd70*/  S2R R68, SR_TID.X ;  /* 0x0000000000447919 */ /* 0x000e220000002100 */
[-CC-:B------:R-:W-:Y:S01]  /*2dd80*/  FFMA R16, R16, R69.reuse, -R2.reuse ;  /* 0x0000004510107223 */ /* 0x180fe20000000802 */
[----:B------:R-:W-:-:S03]  /*2dd90*/  FFMA R14, R14, R69, -R2 ;  /* 0x000000450e0e7223 */ /* 0x000fc60000000802 */
[----:B------:R-:W-:Y:S01]  /*2dda0*/  FMUL R16, R16, 1.4426950216293334961 ;  /* 0x3fb8aa3b10107820 */ /* 0x000fe20000400000 */
[----:B------:R-:W-:-:S03]  /*2ddb0*/  FMUL R14, R14, 1.4426950216293334961 ;  /* 0x3fb8aa3b0e0e7820 */ /* 0x000fc60000400000 */
[----:B------:R1:W-:Y:S01]  /*2ddc0*/  MUFU.EX2 R80, R16 ;  /* 0x0000001000507308 */ /* 0x0003e20000000800 */
[----:B0-----:R-:W-:-:S04]  /*2ddd0*/  LOP3.LUT R68, R68, 0x7f, RZ, 0xc0, !PT ;  /* 0x0000007f44447812 */ /* 0x001fc800078ec0ff */
[----:B------:R-:W-:-:S05]  /*2dde0*/  LOP3.LUT R68, R68, 0x60, RZ, 0x3c, !PT ;  /* 0x0000006044447812 */ /* 0x000fca00078e3cff */
[----:B------:R0:W-:Y:S04]  /*2ddf0*/  STS.U8 [R68+UR4+0x300], R72 ;  /* 0x0003004844007988 */ /* 0x0001e80008000004 */
[----:B------:R0:W-:Y:S04]  /*2de00*/  STS.U8 [R68+UR4+0x700], R76 ;  /* 0x0007004c44007988 */ /* 0x0001e80008000004 */
[----:B---3--:R3:W-:Y:S04]  /*2de10*/  STS.U8 [R68+UR4+0xb00], R78 ;  /* 0x000b004e44007988 */ /* 0x0087e80008000004 */
[----:B0-----:R-:W4:Y:S04]  /*2de20*/  LDL.LU R72, [R1+0x380] ;  /* 0x0003800001487983 */ /* 0x001f280000300800 */
[----:B------:R-:W4:Y:S04]  /*2de30*/  LDL.LU R76, [R1+0x37c] ;  /* 0x00037c00014c7983 */ /* 0x000f280000300800 */
[----:B---3--:R-:W3:Y:S04]  /*2de40*/  LDL.LU R78, [R1+0x378] ;  /* 0x00037800014e7983 */ /* 0x008ee80000300800 */
[----:B------:R-:W-:Y:S04]  /*2de50*/  STS.U8 [R68+UR4+0x1300], R5 ;  /* 0x0013000544007988 */ /* 0x000fe80008000004 */
[----:B------:R-:W-:Y:S01]  /*2de60*/  STS.U8 [R68+UR4+0x1700], R4 ;  /* 0x0017000444007988 */ /* 0x000fe20008000004 */
[----:B------:R0:W-:Y:S03]  /*2de70*/  MUFU.EX2 R90, R14 ;  /* 0x0000000e005a7308 */ /* 0x0001e60000000800 */
[----:B--2---:R2:W-:Y:S04]  /*2de80*/  STS.U8 [R68+UR4+0x1b00], R75 ;  /* 0x001b004b44007988 */ /* 0x0045e80008000004 */
[----:B--2---:R-:W2:Y:S04]  /*2de90*/  LDL.LU R75, [R1+0x374] ;  /* 0x00037400014b7983 */ /* 0x004ea80000300800 */
[----:B------:R-:W2:Y:S04]  /*2dea0*/  LDL.LU R5, [R1+0x370] ;  /* 0x0003700001057983 */ /* 0x000ea80000300800 */
[----:B------:R-:W2:Y:S04]  /*2deb0*/  LDL.LU R4, [R1+0x36c] ;  /* 0x00036c0001047983 */ /* 0x000ea80000300800 */
[----:B------:R0:W-:Y:S04]  /*2dec0*/  STS.U8 [R68+UR4+0x2300], R73 ;  /* 0x0023004944007988 */ /* 0x0001e80008000004 */
[----:B----4-:R4:W-:Y:S04]  /*2ded0*/  STS.U8 [R68+UR4+0x2700], R74 ;  /* 0x0027004a44007988 */ /* 0x0109e80008000004 */
[----:B0-----:R-:W2:Y:S04]  /*2dee0*/  LDL.LU R73, [R1+0x368] ;  /* 0x0003680001497983 */ /* 0x001ea80000300800 */
[----:B----4-:R-:W4:Y:S04]  /*2def0*/  LDL.LU R74, [R1+0x364] ;  /* 0x00036400014a7983 */ /* 0x010f280000300800 */
[----:B-1----:R-:W4:Y:S04]  /*2df00*/  LDL.LU R16, [R1+0x35c] ;  /* 0x00035c0001107983 */ /* 0x002f280000300800 */
[----:B------:R0:W-:Y:S04]  /*2df10*/  STS.U8 [R68+UR4+0x2b00], R8 ;  /* 0x002b000844007988 */ /* 0x0001e80008000004 */
[----:B------:R-:W4:Y:S04]  /*2df20*/  LDL.LU R14, [R1+0x354] ;  /* 0x00035400010e7983 */ /* 0x000f280000300800 */
[----:B------:R1:W-:Y:S04]  /*2df30*/  STS.U8 [R68+UR4+0x3300], R6 ;  /* 0x0033000644007988 */ /* 0x0003e80008000004 */
[----:B0-----:R-:W4:Y:S04]  /*2df40*/  LDL.LU R8, [R1+0x34c] ;  /* 0x00034c0001087983 */ /* 0x001f280000300800 */
[----:B------:R0:W-:Y:S04]  /*2df50*/  STS.U8 [R68+UR4+0x3700], R79 ;  /* 0x0037004f44007988 */ /* 0x0001e80008000004 */
[----:B-1----:R-:W4:Y:S04]  /*2df60*/  LDL.LU R6, [R1+0x344] ;  /* 0x0003440001067983 */ /* 0x002f280000300800 */
[----:B0-----:R-:W4:Y:S01]  /*2df70*/  LDL.LU R79, [R1+0x33c] ;  /* 0x00033c00014f7983 */ /* 0x001f220000300800 */
[-CC-:B------:R-:W-:Y:S01]  /*2df80*/  FFMA R15, R15, R69.reuse, -R2.reuse ;  /* 0x000000450f0f7223 */ /* 0x180fe20000000802 */
[----:B------:R-:W-:-:S03]  /*2df90*/  FFMA R11, R11, R69, -R2 ;  /* 0x000000450b0b7223 */ /* 0x000fc60000000802 */
[----:B------:R-:W-:Y:S01]  /*2dfa0*/  FMUL R15, R15, 1.4426950216293334961 ;  /* 0x3fb8aa3b0f0f7820 */ /* 0x000fe20000400000 */
[----:B------:R-:W-:-:S03]  /*2dfb0*/  FMUL R7, R11, 1.4426950216293334961 ;  /* 0x3fb8aa3b0b077820 */ /* 0x000fc60000400000 */
[----:B------:R0:W-:Y:S01]  /*2dfc0*/  MUFU.EX2 R89, R15 ;  /* 0x0000000f00597308 */ /* 0x0001e20000000800 */
[----:B------:R-:W-:Y:S04]  /*2dfd0*/  STS.U8 [R68+UR4+0xf00], R10 ;  /* 0x000f000a44007988 */ /* 0x000fe80008000004 */
[----:B------:R-:W-:Y:S04]  /*2dfe0*/  STS.U8 [R68+UR4+0x1f00], R9 ;  /* 0x001f000944007988 */ /* 0x000fe80008000004 */
[----:B------:R1:W-:Y:S04]  /*2dff0*/  STS.U8 [R68+UR4+0x3b00], R72 ;  /* 0x003b004844007988 */ /* 0x0003e80008000004 */
[----:B---3--:R3:W-:Y:S04]  /*2e000*/  STS.U8 [R68+UR4+0x4300], R78 ;  /* 0x0043004e44007988 */ /* 0x0087e80008000004 */
[----:B-1----:R-:W4:Y:S04]  /*2e010*/  LDL.LU R72, [R1+0x334] ;  /* 0x0003340001487983 */ /* 0x002f280000300800 */
[----:B---3--:R-:W3:Y:S04]  /*2e020*/  LDL.LU R78, [R1+0x32c] ;  /* 0x00032c00014e7983 */ /* 0x008ee80000300800 */
[----:B0-----:R-:W3:Y:S04]  /*2e030*/  LDL.LU R15, [R1+0x324] ;  /* 0x00032400010f7983 */ /* 0x001ee80000300800 */
[----:B------:R-:W3:Y:S04]  /*2e040*/  LDL.LU R11, [R1+0x314] ;  /* 0x00031400010b7983 */ /* 0x000ee80000300800 */
[----:B--2---:R0:W-:Y:S04]  /*2e050*/  STS.U8 [R68+UR4+0x4700], R75 ;  /* 0x0047004b44007988 */ /* 0x0041e80008000004 */
[----:B------:R-:W-:Y:S04]  /*2e060*/  STS.U8 [R68+UR4+0x4b00], R5 ;  /* 0x004b000544007988 */ /* 0x000fe80008000004 */
[----:B------:R1:W-:Y:S04]  /*2e070*/  STS.U8 [R68+UR4+0x4f00], R4 ;  /* 0x004f000444007988 */ /* 0x0003e80008000004 */
[----:B0-----:R-:W2:Y:S04]  /*2e080*/  LDL.LU R75, [R1+0x2f8] ;  /* 0x0002f800014b7983 */ /* 0x001ea80000300800 */
[----:B-1----:R-:W2:Y:S04]  /*2e090*/  LDL.LU R4, [R1+0x2f0] ;  /* 0x0002f00001047983 */ /* 0x002ea80000300800 */
[----:B------:R-:W2:Y:S04]  /*2e0a0*/  LDL.LU R5, [R1+0x2e8] ;  /* 0x0002e80001057983 */ /* 0x000ea80000300800 */
[----:B------:R-:W2:Y:S04]  /*2e0b0*/  LDL.LU R10, [R1+0x2e0] ;  /* 0x0002e000010a7983 */ /* 0x000ea80000300800 */
[----:B----4-:R0:W-:Y:S04]  /*2e0c0*/  STS.U8 [R68+UR4+0x5700], R74 ;  /* 0x0057004a44007988 */ /* 0x0101e80008000004 */
[----:B------:R-:W4:Y:S04]  /*2e0d0*/  LDL.LU R9, [R1+0x2d8] ;  /* 0x0002d80001097983 */ /* 0x000f280000300800 */
[----:B0-----:R-:W4:Y:S04]  /*2e0e0*/  LDL.LU R74, [R1+0x2d0] ;  /* 0x0002d000014a7983 */ /* 0x001f280000300800 */
[----:B------:R0:W-:Y:S04]  /*2e0f0*/  STS.U8 [R68+UR4+0x6300], R8 ;  /* 0x0063000844007988 */ /* 0x0001e80008000004 */
[----:B------:R1:W-:Y:S04]  /*2e100*/  STS.U8 [R68+UR4+0x6700], R6 ;  /* 0x0067000644007988 */ /* 0x0003e80008000004 */
[----:B0-----:R-:W4:Y:S04]  /*2e110*/  LDL.LU R8, [R1+0x2c8] ;  /* 0x0002c80001087983 */ /* 0x001f280000300800 */
[----:B------:R0:W-:Y:S04]  /*2e120*/  STS.U8 [R68+UR4+0x6b00], R79 ;  /* 0x006b004f44007988 */ /* 0x0001e80008000004 */
[----:B-1----:R-:W4:Y:S04]  /*2e130*/  LDL.LU R6, [R1+0x2c0] ;  /* 0x0002c00001067983 */ /* 0x002f280000300800 */
[----:B0-----:R-:W4:Y:S01]  /*2e140*/  LDL.LU R79, [R1+0x2b8] ;  /* 0x0002b800014f7983 */ /* 0x001f220000300800 */
[-CC-:B------:R-:W-:Y:S01]  /*2e150*/  FFMA R25, R25, R69.reuse, -R2.reuse ;  /* 0x0000004519197223 */ /* 0x180fe20000000802 */
[-CC-:B------:R-:W-:Y:S01]  /*2e160*/  FFMA R24, R24, R69.reuse, -R2.reuse ;  /* 0x0000004518187223 */ /* 0x180fe20000000802 */
[-CC-:B------:R-:W-:Y:S01]  /*2e170*/  FFMA R22, R22, R69.reuse, -R2.reuse ;  /* 0x0000004516167223 */ /* 0x180fe20000000802 */
[-CC-:B------:R-:W-:Y:S01]  /*2e180*/  FFMA R21, R21, R69.reuse, -R2.reuse ;  /* 0x0000004515157223 */ /* 0x180fe20000000802 */
[----:B------:R-:W-:Y:S01]  /*2e190*/  FMUL R25, R25, 1.4426950216293334961 ;  /* 0x3fb8aa3b19197820 */ /* 0x000fe20000400000 */
[----:B------:R-:W-:Y:S01]  /*2e1a0*/  FMUL R24, R24, 1.4426950216293334961 ;  /* 0x3fb8aa3b18187820 */ /* 0x000fe20000400000 */
[----:B------:R-:W-:Y:S01]  /*2e1b0*/  FMUL R22, R22, 1.4426950216293334961 ;  /* 0x3fb8aa3b16167820 */ /* 0x000fe20000400000 */
[----:B------:R-:W-:Y:S01]  /*2e1c0*/  FMUL R21, R21, 1.4426950216293334961 ;  /* 0x3fb8aa3b15157820 */ /* 0x000fe20000400000 */
[----:B------:R0:W-:Y:S08]  /*2e1d0*/  MUFU.EX2 R83, R25 ;  /* 0x0000001900537308 */ /* 0x0001f00000000800 */
[----:B------:R1:W-:Y:S08]  /*2e1e0*/  MUFU.EX2 R92, R24 ;  /* 0x00000018005c7308 */ /* 0x0003f00000000800 */
[----:B------:R0:W-:Y:S01]  /*2e1f0*/  MUFU.EX2 R82, R22 ;  /* 0x0000001600527308 */ /* 0x0001e20000000800 */
[----:B------:R0:W-:Y:S04]  /*2e200*/  STS.U8 [R68+UR4+0x6f00], R72 ;  /* 0x006f004844007988 */ /* 0x0001e80008000004 */
[----:B---3--:R3:W-:Y:S04]  /*2e210*/  STS.U8 [R68+UR4+0x7300], R78 ;  /* 0x0073004e44007988 */ /* 0x0087e80008000004 */
[----:B0-----:R-:W4:Y:S04]  /*2e220*/  LDL.LU R72, [R1+0x2b0] ;  /* 0x0002b00001487983 */ /* 0x001f280000300800 */
[----:B------:R-:W-:Y:S04]  /*2e230*/  STS.U8 [R68+UR4+0x7b00], R11 ;  /* 0x007b000b44007988 */ /* 0x000fe80008000004 */
[----:B---3--:R-:W3:Y:S01]  /*2e240*/  LDL.LU R78, [R1+0x2a8] ;  /* 0x0002a800014e7983 */ /* 0x008ee20000300800 */
[----:B------:R0:W-:Y:S03]  /*2e250*/  MUFU.EX2 R3, R21 ;  /* 0x0000001500037308 */ /* 0x0001e60000000800 */
[----:B--2---:R2:W-:Y:S04]  /*2e260*/  STS.U8 [R68+UR4+0x8300], R4 ;  /* 0x0083000444007988 */ /* 0x0045e80008000004 */
[----:B------:R0:W-:Y:S04]  /*2e270*/  STS.U8 [R68+UR4+0x8700], R5 ;  /* 0x0087000544007988 */ /* 0x0001e80008000004 */
[----:B--2---:R-:W2:Y:S04]  /*2e280*/  LDL.LU R4, [R1+0x2a0] ;  /* 0x0002a00001047983 */ /* 0x004ea80000300800 */
[----:B------:R-:W2:Y:S04]  /*2e290*/  LDL.LU R11, [R1+0x298] ;  /* 0x00029800010b7983 */ /* 0x000ea80000300800 */
[----:B0-----:R-:W2:Y:S04]  /*2e2a0*/  LDL.LU R5, [R1+0x290] ;  /* 0x0002900001057983 */ /* 0x001ea80000300800 */
[----:B----4-:R0:W-:Y:S04]  /*2e2b0*/  STS.U8 [R68+UR4+0x8f00], R9 ;  /* 0x008f000944007988 */ /* 0x0101e80008000004 */
[----:B------:R-:W4:Y:S04]  /*2e2c0*/  LDL.LU R25, [R1+0x288] ;  /* 0x0002880001197983 */ /* 0x000f280000300800 */
[----:B0-----:R-:W4:Y:S04]  /*2e2d0*/  LDL.LU R9, [R1+0x280] ;  /* 0x0002800001097983 */ /* 0x001f280000300800 */
[----:B-1----:R-:W4:Y:S04]  /*2e2e0*/  LDL.LU R24, [R1+0x278] ;  /* 0x0002780001187983 */ /* 0x002f280000300800 */
[----:B------:R0:W-:Y:S04]  /*2e2f0*/  STS.U8 [R68+UR4+0x9700], R8 ;  /* 0x0097000844007988 */ /* 0x0001e80008000004 */
[----:B0-----:R-:W4:Y:S04]  /*2e300*/  LDL.LU R8, [R1+0x270] ;  /* 0x0002700001087983 */ /* 0x001f280000300800 */
[----:B------:R-:W4:Y:S04]  /*2e310*/  LDL.LU R22, [R1+0x268] ;  /* 0x0002680001167983 */ /* 0x000f280000300800 */
[----:B------:R0:W-:Y:S04]  /*2e320*/  STS.U8 [R68+UR4+0x9f00], R79 ;  /* 0x009f004f44007988 */ /* 0x0001e80008000004 */
[----:B------:R-:W4:Y:S04]  /*2e330*/  LDL.LU R21, [R1+0x260] ;  /* 0x0002600001157983 */ /* 0x000f280000300800 */
[----:B------:R1:W-:Y:S04]  /*2e340*/  STS.U8 [R68+UR4+0x9b00], R6 ;  /* 0x009b000644007988 */ /* 0x0003e80008000004 */
[----:B0-----:R-:W4:Y:S04]  /*2e350*/  LDL.LU R79, [R1+0x258] ;  /* 0x00025800014f7983 */ /* 0x001f280000300800 */
[----:B-1----:R-:W4:Y:S01]  /*2e360*/  LDL.LU R6, [R1+0x250] ;  /* 0x0002500001067983 */ /* 0x002f220000300800 */
[-CC-:B------:R-:W-:Y:S01]  /*2e370*/  FFMA R20, R20, R69.reuse, -R2.reuse ;  /* 0x0000004514147223 */ /* 0x180fe20000000802 */
[-CC-:B------:R-:W-:Y:S01]  /*2e380*/  FFMA R18, R18, R69.reuse, -R2.reuse ;  /* 0x0000004512127223 */ /* 0x180fe20000000802 */
[----:B------:R-:W-:-:S02]  /*2e390*/  FFMA R17, R17, R69, -R2 ;  /* 0x0000004511117223 */ /* 0x000fc40000000802 */
[----:B------:R-:W-:Y:S01]  /*2e3a0*/  FMUL R20, R20, 1.4426950216293334961 ;  /* 0x3fb8aa3b14147820 */ /* 0x000fe20000400000 */
[----:B------:R-:W-:Y:S01]  /*2e3b0*/  FMUL R18, R18, 1.4426950216293334961 ;  /* 0x3fb8aa3b12127820 */ /* 0x000fe20000400000 */
[----:B------:R-:W-:Y:S02]  /*2e3c0*/  FMUL R17, R17, 1.4426950216293334961 ;  /* 0x3fb8aa3b11117820 */ /* 0x000fe40000400000 */
[----:B------:R0:W-:Y:S01]  /*2e3d0*/  MUFU.EX2 R70, R20 ;  /* 0x0000001400467308 */ /* 0x0001e20000000800 */
[----:B------:R1:W-:Y:S07]  /*2e3e0*/  STS.U8 [R68+UR4+0x8b00], R10 ;  /* 0x008b000a44007988 */ /* 0x0003ee0008000004 */
[----:B------:R1:W-:Y:S01]  /*2e3f0*/  MUFU.EX2 R93, R18 ;  /* 0x00000012005d7308 */ /* 0x0003e20000000800 */
[----:B0-----:R-:W4:Y:S04]  /*2e400*/  LDL.LU R20, [R1+0x1fc] ;  /* 0x0001fc0001147983 */ /* 0x001f280000300800 */
[----:B-1----:R-:W4:Y:S03]  /*2e410*/  LDL.LU R18, [R1+0x1f4] ;  /* 0x0001f40001127983 */ /* 0x002f260000300800 */
[----:B------:R0:W-:Y:S01]  /*2e420*/  MUFU.EX2 R71, R17 ;  /* 0x0000001100477308 */ /* 0x0001e20000000800 */
[----:B------:R-:W4:Y:S04]  /*2e430*/  LDL.LU R10, [R1+0x1ec] ;  /* 0x0001ec00010a7983 */ /* 0x000f280000300800 */
[----:B---3--:R1:W-:Y:S04]  /*2e440*/  STS.U8 [R68+UR4+0xa700], R78 ;  /* 0x00a7004e44007988 */ /* 0x0083e80008000004 */
[----:B-1----:R-:W3:Y:S04]  /*2e450*/  LDL.LU R78, [R1+0x1e4] ;  /* 0x0001e400014e7983 */ /* 0x002ee80000300800 */
[----:B0-----:R-:W3:Y:S04]  /*2e460*/  LDL.LU R17, [R1+0x20] ;  /* 0x0000200001117983 */ /* 0x001ee80000300800 */
[----:B------:R-:W-:Y:S04]  /*2e470*/  STS.U8 [R68+UR4+0x5b00], R16 ;  /* 0x005b001044007988 */ /* 0x000fe80008000004 */
[----:B--2---:R0:W-:Y:S04]  /*2e480*/  STS.U8 [R68+UR4+0xab00], R4 ;  /* 0x00ab000444007988 */ /* 0x0041e80008000004 */
[----:B------:R-:W-:Y:S04]  /*2e490*/  STS.U8 [R68+UR4+0xaf00], R11 ;  /* 0x00af000b44007988 */ /* 0x000fe80008000004 */
[----:B------:R1:W-:Y:S04]  /*2e4a0*/  STS.U8 [R68+UR4+0xb300], R5 ;  /* 0x00b3000544007988 */ /* 0x0003e80008000004 */
[----:B0-----:R-:W2:Y:S04]  /*2e4b0*/  LDL.LU R4, [R1+0x1dc] ;  /* 0x0001dc0001047983 */ /* 0x001ea80000300800 */
[----:B-1----:R-:W2:Y:S04]  /*2e4c0*/  LDL.LU R5, [R1+0x1d4] ;  /* 0x0001d40001057983 */ /* 0x002ea80000300800 */
[----:B------:R-:W3:Y:S04]  /*2e4d0*/  LDL.LU R11, [R1+0x1cc] ;  /* 0x0001cc00010b7983 */ /* 0x000ee80000300800 */
[----:B------:R-:W3:Y:S04]  /*2e4e0*/  LDL.LU R16, [R1+0x18] ;  /* 0x0000180001107983 */ /* 0x000ee80000300800 */
[----:B----4-:R0:W-:Y:S04]  /*2e4f0*/  STS.U8 [R68+UR4+0xbb00], R9 ;  /* 0x00bb000944007988 */ /* 0x0101e80008000004 */
[----:B0-----:R-:W4:Y:S04]  /*2e500*/  LDL.LU R9, [R1+0x1c4] ;  /* 0x0001c40001097983 */ /* 0x001f280000300800 */
[----:B------:R0:W-:Y:S04]  /*2e510*/  STS.U8 [R68+UR4+0xc300], R8 ;  /* 0x00c3000844007988 */ /* 0x0001e80008000004 */
[----:B0-----:R-:W4:Y:S04]  /*2e520*/  LDL.LU R8, [R1+0x1bc] ;  /* 0x0001bc0001087983 */ /* 0x001f280000300800 */
[----:B------:R0:W-:Y:S04]  /*2e530*/  STS.U8 [R68+UR4+0xd300], R6 ;  /* 0x00d3000644007988 */ /* 0x0001e80008000004 */
[----:B0-----:R-:W4:Y:S04]  /*2e540*/  LDL.LU R6, [R1+0x24c] ;  /* 0x00024c0001067983 */ /* 0x001f280000300800 */
[----:B------:R0:W-:Y:S04]  /*2e550*/  STS.U8 [R68+UR4+0xc700], R22 ;  /* 0x00c7001644007988 */ /* 0x0001e80008000004 */
[----:B------:R-:W-:Y:S04]  /*2e560*/  STS.U8 [R68+UR4+0xcb00], R21 ;  /* 0x00cb001544007988 */ /* 0x000fe80008000004 */
[----:B0-----:R-:W4:Y:S04]  /*2e570*/  LDL.LU R22, [R1+0x3c0] ;  /* 0x0003c00001167983 */ /* 0x001f280000300800 */
[----:B------:R0:W-:Y:S04]  /*2e580*/  STS.U8 [R68+UR4+0xdf00], R10 ;  /* 0x00df000a44007988 */ /* 0x0001e80008000004 */
[----:B------:R-:W-:Y:S04]  /*2e590*/  STS.U8 [R68+UR4+0xd700], R20 ;  /* 0x00d7001444007988 */ /* 0x000fe80008000004 */
[----:B0-----:R-:W4:Y:S04]  /*2e5a0*/  LDL.LU R10, [R1+0x2380] ;  /* 0x00238000010a7983 */ /* 0x001f280000300800 */
[----:B------:R-:W-:Y:S04]  /*2e5b0*/  STS.U8 [R68+UR4+0xdb00], R18 ;  /* 0x00db001244007988 */ /* 0x000fe80008000004 */
[----:B--2---:R0:W-:Y:S04]  /*2e5c0*/  STS.U8 [R68+UR4+0xeb00], R5 ;  /* 0x00eb000544007988 */ /* 0x0041e80008000004 */
[----:B---3--:R1:W-:Y:S04]  /*2e5d0*/  STS.U8 [R68+UR4+0xef00], R11 ;  /* 0x00ef000b44007988 */ /* 0x0083e80008000004 */
[----:B0-----:R-:W2:Y:S04]  /*2e5e0*/  LDL.LU R5, [R1+0x237c] ;  /* 0x00237c0001057983 */ /* 0x001ea80000300800 */
[----:B------:R-:W3:Y:S04]  /*2e5f0*/  LDL.LU R21, [R1+0x2378] ;  /* 0x0023780001157983 */ /* 0x000ee80000300800 */
[----:B------:R-:W3:Y:S04]  /*2e600*/  LDL.LU R20, [R1+0x21cc] ;  /* 0x0021cc0001147983 */ /* 0x000ee80000300800 */
[----:B-1----:R-:W3:Y:S04]  /*2e610*/  LDL.LU R11, [R1+0x21c8] ;  /* 0x0021c800010b7983 */ /* 0x002ee80000300800 */
[----:B------:R-:W3:Y:S04]  /*2e620*/  LDL.LU R18, [R1+0x21c4] ;  /* 0x0021c40001127983 */ /* 0x000ee80000300800 */
[----:B----4-:R0:W-:Y:S04]  /*2e630*/  STS.U8 [R68+UR4+0xf300], R9 ;  /* 0x00f3000944007988 */ /* 0x0101e80008000004 */
[----:B0-----:R-:W4:Y:S04]  /*2e640*/  LDL.LU R9, [R1+0x21c0] ;  /* 0x0021c00001097983 */ /* 0x001f280000300800 */
[----:B------:R0:W-:Y:S04]  /*2e650*/  STS.U8 [R68+UR4+0xfb00], R6 ;  /* 0x00fb000644007988 */ /* 0x0001e80008000004 */
[----:B0-----:R-:W4:Y:S01]  /*2e660*/  LDL.LU R6, [R1+0x21bc] ;  /* 0x0021bc0001067983 */ /* 0x001f220000300800 */
[----:B------:R-:W-:-:S04]  /*2e670*/  LOP3.LUT R0, R0, 0x7f, RZ, 0xc0, !PT ;  /* 0x0000007f00007812 */ /* 0x000fc800078ec0ff */
[----:B------:R-:W-:Y:S01]  /*2e680*/  LOP3.LUT R0, R0, 0x70, RZ, 0x3c, !PT ;  /* 0x0000007000007812 */ /* 0x000fe200078e3cff */
        /* <DEDUP_REMOVED lines=11> */
[----:B------:R-:W-:Y:S04]  /*2e740*/  STS.U8 [R68+UR4+0xe300], R78 ;  /* 0x00e3004e44007988 */ /* 0x000fe80008000004 */
[----:B------:R-:W-:Y:S04]  /*2e750*/  STS.U8 [R68+UR4+0xe700], R4 ;  /* 0x00e7000444007988 */ /* 0x000fe80008000004 */
[----:B------:R-:W-:Y:S04]  /*2e760*/  STS.U8 [R68+UR4+0xf700], R8 ;  /* 0x00f7000844007988 */ /* 0x000fe80008000004 */
[----:B------:R-:W-:Y:S04]  /*2e770*/  STS.U8 [R68+UR4+0xff00], R22 ;  /* 0x00ff001644007988 */ /* 0x000fe80008000004 */
[----:B0-----:R-:W4:Y:S04]  /*2e780*/  LDL.LU R24, [R1+0x21b8] ;  /* 0x0021b80001187983 */ /* 0x001f280000300800 */
[----:B------:R0:W-:Y:S04]  /*2e790*/  STS.U8 [R0+UR4+0x380], R10 ;  /* 0x0003800a00007988 */ /* 0x0001e80008000004 */
[----:B0-----:R-:W4:Y:S04]  /*2e7a0*/  LDL.LU R10, [R1+0x49c] ;  /* 0x00049c00010a7983 */ /* 0x001f280000300800 */
[----:B--2---:R0:W-:Y:S04]  /*2e7b0*/  STS.U8 [R0+UR4+0x780], R5 ;  /* 0x0007800500007988 */ /* 0x0041e80008000004 */
[----:B---3--:R1:W-:Y:S04]  /*2e7c0*/  STS.U8 [R0+UR4+0xb80], R21 ;  /* 0x000b801500007988 */ /* 0x0083e80008000004 */
[----:B0-----:R-:W2:Y:S04]  /*2e7d0*/  LDL.LU R5, [R1+0x494] ;  /* 0x0004940001057983 */ /* 0x001ea80000300800 */
[----:B------:R-:W3:Y:S04]  /*2e7e0*/  LDL.LU R22, [R1+0x490] ;  /* 0x0004900001167983 */ /* 0x000ee80000300800 */
[----:B-1----:R-:W3:Y:S04]  /*2e7f0*/  LDL.LU R21, [R1+0x48c] ;  /* 0x00048c0001157983 */ /* 0x002ee80000300800 */
[----:B------:R0:W-:Y:S04]  /*2e800*/  STS.U8 [R0+UR4+0x1380], R11 ;  /* 0x0013800b00007988 */ /* 0x0001e80008000004 */
[----:B------:R1:W-:Y:S04]  /*2e810*/  STS.U8 [R0+UR4+0x1780], R18 ;  /* 0x0017801200007988 */ /* 0x0003e80008000004 */
[----:B------:R1:W-:Y:S04]  /*2e820*/  STS.U8 [R0+UR4+0xf80], R20 ;  /* 0x000f801400007988 */ /* 0x0003e80008000004 */
[----:B0-----:R-:W3:Y:S04]  /*2e830*/  LDL.LU R11, [R1+0x488] ;  /* 0x00048800010b7983 */ /* 0x001ee80000300800 */
[----:B-1----:R-:W3:Y:S04]  /*2e840*/  LDL.LU R18, [R1+0x484] ;  /* 0x0004840001127983 */ /* 0x002ee80000300800 */
[----:B------:R-:W3:Y:S04]  /*2e850*/  LDL.LU R20, [R1+0x480] ;  /* 0x0004800001147983 */ /* 0x000ee80000300800 */
[----:B----4-:R0:W-:Y:S04]  /*2e860*/  STS.U8 [R0+UR4+0x1f80], R6 ;  /* 0x001f800600007988 */ /* 0x0101e80008000004 */
[----:B0-----:R-:W4:Y:S04]  /*2e870*/  LDL.LU R6, [R1+0x47c] ;  /* 0x00047c0001067983 */ /* 0x001f280000300800 */
[----:B------:R0:W-:Y:S04]  /*2e880*/  STS.U8 [R0+UR4+0x2380], R24 ;  /* 0x0023801800007988 */ /* 0x0001e80008000004 */
[----:B0-----:R-:W4:Y:S04]  /*2e890*/  LDL.LU R24, [R1+0x478] ;  /* 0x0004780001187983 */ /* 0x001f280000300800 */
[----:B------:R0:W-:Y:S04]  /*2e8a0*/  STS.U8 [R0+UR4+0x2780], R10 ;  /* 0x0027800a00007988 */ /* 0x0001e80008000004 */
[----:B0-----:R-:W4:Y:S04]  /*2e8b0*/  LDL.LU R10, [R1+0x474] ;  /* 0x00047400010a7983 */ /* 0x001f280000300800 */
        /* <DEDUP_REMOVED lines=11> */
[----:B------:R-:W2:Y:S04]  /*2e970*/  LDL.LU R20, [R1+0x45c] ;  /* 0x00045c0001147983 */ /* 0x000ea80000300800 */
[----:B----4-:R0:W-:Y:S04]  /*2e980*/  STS.U8 [R0+UR4+0x4380], R6 ;  /* 0x0043800600007988 */ /* 0x0101e80008000004 */
[----:B0-----:R-:W4:Y:S01]  /*2e990*/  LDL.LU R6, [R1+0x458] ;  /* 0x0004580001067983 */ /* 0x001f220000300800 */
[-CC-:B------:R-:W-:Y:S01]  /*2e9a0*/  FFMA R12, R12, R69.reuse, -R2.reuse ;  /* 0x000000450c0c7223 */ /* 0x180fe20000000802 */
[-CC-:B------:R-:W-:Y:S01]  /*2e9b0*/  FFMA R23, R23, R69.reuse, -R2.reuse ;  /* 0x0000004517177223 */ /* 0x180fe20000000802 */
[----:B------:R-:W-:-:S02]  /*2e9c0*/  FFMA R26, R26, R69, -R2 ;  /* 0x000000451a1a7223 */ /* 0x000fc40000000802 */
[----:B------:R-:W-:-:S04]  /*2e9d0*/  FMUL R12, R12, 1.4426950216293334961 ;  /* 0x3fb8aa3b0c0c7820 */ /* 0x000fc80000400000 */
[----:B------:R0:W-:Y:S02]  /*2e9e0*/  MUFU.EX2 R84, R12 ;  /* 0x0000000c00547308 */ /* 0x0001e40000000800 */
[----:B0-----:R-:W-:Y:S01]  /*2e9f0*/  FMUL R12, R23, 1.4426950216293334961 ;  /* 0x3fb8aa3b170c7820 */ /* 0x001fe20000400000 */
[----:B------:R-:W-:Y:S02]  /*2ea00*/  FMUL R23, R26, 1.4426950216293334961 ;  /* 0x3fb8aa3b1a177820 */ /* 0x000fe40000400000 */
[----:B------:R-:W4:Y:S04]  /*2ea10*/  LDL.LU R26, [R1+0x454] ;  /* 0x00045400011a7983 */ /* 0x000f280000300800 */
[----:B------:R0:W-:Y:S04]  /*2ea20*/  STS.U8 [R0+UR4+0x4780], R24 ;  /* 0x0047801800007988 */ /* 0x0001e80008000004 */
[----:B0-----:R-:W4:Y:S04]  /*2ea30*/  LDL.LU R24, [R1+0x450] ;  /* 0x0004500001187983 */ /* 0x001f280000300800 */
[----:B---3--:R0:W-:Y:S04]  /*2ea40*/  STS.U8 [R0+UR4+0x4f80], R5 ;  /* 0x004f800500007988 */ /* 0x0081e80008000004 */
[----:B------:R1:W-:Y:S04]  /*2ea50*/  STS.U8 [R0+UR4+0x5380], R22 ;  /* 0x0053801600007988 */ /* 0x0003e80008000004 */
[----:B--2---:R2:W-:Y:S04]  /*2ea60*/  STS.U8 [R0+UR4+0x5780], R21 ;  /* 0x0057801500007988 */ /* 0x0045e80008000004 */
        /* <DEDUP_REMOVED lines=14> */
[----:B------:R-:W-:Y:S01]  /*2eb50*/  FMUL R30, R30, 1.4426950216293334961 ;  /* 0x3fb8aa3b1e1e7820 */ /* 0x000fe20000400000 */
[----:B------:R-:W-:Y:S01]  /*2eb60*/  FMUL R29, R29, 1.4426950216293334961 ;  /* 0x3fb8aa3b1d1d7820 */ /* 0x000fe20000400000 */
[----:B------:R-:W-:Y:S01]  /*2eb70*/  FMUL R13, R13, 1.4426950216293334961 ;  /* 0x3fb8aa3b0d0d7820 */ /* 0x000fe20000400000 */
[----:B------:R-:W-:Y:S01]  /*2eb80*/  FFMA R27, R27, R69, -R2 ;  /* 0x000000451b1b7223 */ /* 0x000fe20000000802 */
[----:B------:R0:W-:Y:S01]  /*2eb90*/  MUFU.EX2 R73, R30 ;  /* 0x0000001e00497308 */ /* 0x0001e20000000800 */
[----:B------:R-:W-:Y:S07]  /*2eba0*/  STS.U8 [R0+UR4+0x6b80], R26 ;  /* 0x006b801a00007988 */ /* 0x000fee0008000004 */
[----:B------:R1:W-:Y:S01]  /*2ebb0*/  MUFU.EX2 R76, R29 ;  /* 0x0000001d004c7308 */ /* 0x0003e20000000800 */
[----:B0-----:R-:W4:Y:S07]  /*2ebc0*/  LDL.LU R30, [R1+0x430] ;  /* 0x00043000011e7983 */ /* 0x001f2e0000300800 */
[----:B------:R0:W-:Y:S01]  /*2ebd0*/  MUFU.EX2 R81, R13 ;  /* 0x0000000d00517308 */ /* 0x0001e20000000800 */
[----:B-1----:R-:W4:Y:S01]  /*2ebe0*/  LDL.LU R29, [R1+0x42c] ;  /* 0x00042c00011d7983 */ /* 0x002f220000300800 */
[----:B0-----:R-:W-:-:S03]  /*2ebf0*/  FMUL R13, R27, 1.4426950216293334961 ;  /* 0x3fb8aa3b1b0d7820 */ /* 0x001fc60000400000 */
[----:B---3--:R0:W-:Y:S04]  /*2ec00*/  STS.U8 [R0+UR4+0x7380], R5 ;  /* 0x0073800500007988 */ /* 0x0081e80008000004 */
[----:B------:R1:W-:Y:S04]  /*2ec10*/  STS.U8 [R0+UR4+0x7780], R22 ;  /* 0x0077801600007988 */ /* 0x0003e80008000004 */
[----:B0-----:R-:W3:Y:S04]  /*2ec20*/  LDL.LU R5, [R1+0x428] ;  /* 0x0004280001057983 */ /* 0x001ee80000300800 */
[----:B------:R-:W3:Y:S04]  /*2ec30*/  LDL.LU R27, [R1+0x424] ;  /* 0x00042400011b7983 */ /* 0x000ee80000300800 */
[----:B------:R-:W3:Y:S04]  /*2ec40*/  LDL.LU R26, [R1+0x420] ;  /* 0x00042000011a7983 */ /* 0x000ee80000300800 */
[----:B-1----:R-:W3:Y:S04]  /*2ec50*/  LDL.LU R22, [R1+0x41c] ;  /* 0x00041c0001167983 */ /* 0x002ee80000300800 */
[----:B--2---:R-:W-:Y:S04]  /*2ec60*/  STS.U8 [R0+UR4+0x7b80], R21 ;  /* 0x007b801500007988 */ /* 0x004fe80008000004 */
[----:B------:R0:W-:Y:S04]  /*2ec70*/  STS.U8 [R0+UR4+0x8380], R18 ;  /* 0x0083801200007988 */ /* 0x0001e80008000004 */
[----:B------:R1:W-:Y:S04]  /*2ec80*/  STS.U8 [R0+UR4+0x8780], R20 ;  /* 0x0087801400007988 */ /* 0x0003e80008000004 */
[----:B0-----:R-:W2:Y:S04]  /*2ec90*/  LDL.LU R18, [R1+0x418] ;  /* 0x0004180001127983 */ /* 0x001ea80000300800 */
[----:B------:R-:W2:Y:S04]  /*2eca0*/  LDL.LU R21, [R1+0x414] ;  /* 0x0004140001157983 */ /* 0x000ea80000300800 */
[----:B-1----:R-:W2:Y:S04]  /*2ecb0*/  LDL.LU R20, [R1+0x410] ;  /* 0x0004100001147983 */ /* 0x002ea80000300800 */
[----:B----4-:R0:W-:Y:S04]  /*2ecc0*/  STS.U8 [R0+UR4+0x8b80], R6 ;  /* 0x008b800600007988 */ /* 0x0101e80008000004 */
[----:B0-----:R-:W4:Y:S04]  /*2ecd0*/  LDL.LU R6, [R1+0x40c] ;  /* 0x00040c0001067983 */ /* 0x001f280000300800 */
[----:B------:R0:W-:Y:S04]  /*2ece0*/  STS.U8 [R0+UR4+0x8f80], R30 ;  /* 0x008f801e00007988 */ /* 0x0001e80008000004 */
[----:B------:R-:W-:Y:S04]  /*2ecf0*/  STS.U8 [R0+UR4+0x9380], R29 ;  /* 0x0093801d00007988 */ /* 0x000fe80008000004 */
[----:B0-----:R-:W4:Y:S04]  /*2ed00*/  LDL.LU R30, [R1+0x408] ;  /* 0x00040800011e7983 */ /* 0x001f280000300800 */
[----:B---3--:R0:W-:Y:S04]  /*2ed10*/  STS.U8 [R0+UR4+0x9780], R5 ;  /* 0x0097800500007988 */ /* 0x0081e80008000004 */
[----:B------:R1:W-:Y:S04]  /*2ed20*/  STS.U8 [R0+UR4+0x9b80], R27 ;  /* 0x009b801b00007988 */ /* 0x0003e80008000004 */
[----:B0-----:R-:W3:Y:S04]  /*2ed30*/  LDL.LU R5, [R1+0x404] ;  /* 0x0004040001057983 */ /* 0x001ee80000300800 */
[----:B------:R-:W3:Y:S04]  /*2ed40*/  LDL.LU R29, [R1+0x400] ;  /* 0x00040000011d7983 */ /* 0x000ee80000300800 */
[----:B-1----:R-:W3:Y:S04]  /*2ed50*/  LDL.LU R27, [R1+0x3fc] ;  /* 0x0003fc00011b7983 */ /* 0x002ee80000300800 */
[----:B------:R0:W-:Y:S04]  /*2ed60*/  STS.U8 [R0+UR4+0x9f80], R26 ;  /* 0x009f801a00007988 */ /* 0x0001e80008000004 */
[----:B--2---:R1:W-:Y:S04]  /*2ed70*/  STS.U8 [R0+UR4+0xa780], R18 ;  /* 0x00a7801200007988 */ /* 0x0043e80008000004 */
[----:B0-----:R-:W2:Y:S04]  /*2ed80*/  LDL.LU R26, [R1+0x3f8] ;  /* 0x0003f800011a7983 */ /* 0x001ea80000300800 */
[----:B-1----:R-:W2:Y:S04]  /*2ed90*/  LDL.LU R18, [R1+0x3f4] ;  /* 0x0003f40001127983 */ /* 0x002ea80000300800 */
[----:B----4-:R0:W-:Y:S04]  /*2eda0*/  STS.U8 [R0+UR4+0xb380], R6 ;  /* 0x00b3800600007988 */ /* 0x0101e80008000004 */
[----:B0-----:R-:W4:Y:S01]  /*2edb0*/  LDL.LU R6, [R1+0x3f0] ;  /* 0x0003f00001067983 */ /* 0x001f220000300800 */
[-CC-:B------:R-:W-:Y:S01]  /*2edc0*/  FFMA R34, R34, R69.reuse, -R2.reuse ;  /* 0x0000004522227223 */ /* 0x180fe20000000802 */
[-CC-:B------:R-:W-:Y:S01]  /*2edd0*/  FFMA R39, R39, R69.reuse, -R2.reuse ;  /* 0x0000004527277223 */ /* 0x180fe20000000802 */
[-CC-:B------:R-:W-:Y:S01]  /*2ede0*/  FFMA R44, R44, R69.reuse, -R2.reuse ;  /* 0x000000452c2c7223 */ /* 0x180fe20000000802 */
[-CC-:B------:R-:W-:Y:S01]  /*2edf0*/  FFMA R43, R43, R69.reuse, -R2.reuse ;  /* 0x000000452b2b7223 */ /* 0x180fe20000000802 */
[-CC-:B------:R-:W-:Y:S01]  /*2ee00*/  FFMA R42, R42, R69.reuse, -R2.reuse ;  /* 0x000000452a2a7223 */ /* 0x180fe20000000802 */
[----:B------:R-:W-:Y:S01]  /*2ee10*/  FMUL R34, R34, 1.4426950216293334961 ;  /* 0x3fb8aa3b22227820 */ /* 0x000fe20000400000 */
[----:B------:R-:W-:Y:S01]  /*2ee20*/  FMUL R8, R39, 1.4426950216293334961 ;  /* 0x3fb8aa3b27087820 */ /* 0x000fe20000400000 */
[-CC-:B------:R-:W-:Y:S01]  /*2ee30*/  FFMA R41, R41, R69.reuse, -R2.reuse ;  /* 0x0000004529297223 */ /* 0x180fe20000000802 */
[----:B------:R0:W-:Y:S01]  /*2ee40*/  STS.U8 [R0+UR4+0xaf80], R20 ;  /* 0x00af801400007988 */ /* 0x0001e20008000004 */
[----:B------:R-:W-:Y:S01]  /*2ee50*/  FMUL R39, R44, 1.4426950216293334961 ;  /* 0x3fb8aa3b2c277820 */ /* 0x000fe20000400000 */
[----:B------:R-:W-:-:S02]  /*2ee60*/  FFMA R35, R35, R69, -R2 ;  /* 0x0000004523237223 */ /* 0x000fc40000000802 */
[----:B------:R1:W-:Y:S01]  /*2ee70*/  STS.U8 [R0+UR4+0x1b80], R9 ;  /* 0x001b800900007988 */ /* 0x0003e20008000004 */
[----:B------:R-:W-:Y:S01]  /*2ee80*/  FFMA R40, R40, R69, -R2 ;  /* 0x0000004528287223 */ /* 0x000fe20000000802 */
[----:B------:R1:W-:Y:S01]  /*2ee90*/  MUFU.EX2 R72, R34 ;  /* 0x0000002200487308 */ /* 0x0003e20000000800 */
[----:B------:R-:W-:Y:S01]  /*2eea0*/  FMUL R25, R42, 1.4426950216293334961 ;  /* 0x3fb8aa3b2a197820 */ /* 0x000fe20000400000 */
[----:B0-----:R-:W4:Y:S01]  /*2eeb0*/  LDL.LU R20, [R1+0x3ec] ;  /* 0x0003ec0001147983 */ /* 0x001f220000300800 */
[----:B-1----:R-:W-:-:S03]  /*2eec0*/  FMUL R9, R43, 1.4426950216293334961 ;  /* 0x3fb8aa3b2b097820 */ /* 0x002fc60000400000 */
[----:B------:R-:W4:Y:S01]  /*2eed0*/  LDL.LU R44, [R1+0x3e8] ;  /* 0x0003e800012c7983 */ /* 0x000f220000300800 */
[----:B------:R-:W-:-:S03]  /*2eee0*/  FMUL R34, R41, 1.4426950216293334961 ;  /* 0x3fb8aa3b29227820 */ /* 0x000fc60000400000 */
[----:B------:R-:W4:Y:S01]  /*2eef0*/  LDL.LU R43, [R1+0x3e4] ;  /* 0x0003e400012b7983 */ /* 0x000f220000300800 */
[----:B------:R-:W-:Y:S01]  /*2ef00*/  FMUL R15, R35, 1.4426950216293334961 ;  /* 0x3fb8aa3b230f7820 */ /* 0x000fe20000400000 */
[----:B------:R-:W-:Y:S01]  /*2ef10*/  FMUL R35, R40, 1.4426950216293334961 ;  /* 0x3fb8aa3b28237820 */ /* 0x000fe20000400000 */
[----:B------:R-:W-:Y:S01]  /*2ef20*/  FADD R4, R86, R85 ;  /* 0x0000005556047221 */ /* 0x000fe20000000000 */
[----:B------:R-:W0:Y:S03]  /*2ef30*/  MUFU.EX2 R7, R7 ;  /* 0x0000000700077308 */ /* 0x000e260000000800 */
[----:B------:R-:W-:-:S04]  /*2ef40*/  FADD R4, R17, R4 ;  /* 0x0000000411047221 */ /* 0x000fc80000000000 */
[----:B------:R-:W-:-:S04]  /*2ef50*/  FADD R4, R16, R4 ;  /* 0x0000000410047221 */ /* 0x000fc80000000000 */
[----:B------:R-:W-:-:S04]  /*2ef60*/  FADD R4, R88, R4 ;  /* 0x0000000458047221 */ /* 0x000fc80000000000 */
[----:B------:R-:W-:-:S04]  /*2ef70*/  FADD R4, R87, R4 ;  /* 0x0000000457047221 */ /* 0x000fc80000000000 */
[----:B------:R-:W-:-:S04]  /*2ef80*/  FADD R4, R91, R4 ;  /* 0x000000045b047221 */ /* 0x000fc80000000000 */
[----:B0-----:R-:W-:Y:S01]  /*2ef90*/  FADD R4, R7, R4 ;  /* 0x0000000407047221 */ /* 0x001fe20000000000 */
[----:B------:R-:W-:-:S03]  /*2efa0*/  FFMA R19, R19, R69, -R2 ;  /* 0x0000004513137223 */ /* 0x000fc60000000802 */
[----:B------:R-:W-:Y:S01]  /*2efb0*/  FADD R4, R84, R4 ;  /* 0x0000000454047221 */ /* 0x000fe20000000000 */
[----:B------:R-:W-:-:S03]  /*2efc0*/  FMUL R19, R19, 1.4426950216293334961 ;  /* 0x3fb8aa3b13137820 */ /* 0x000fc60000400000 */
[----:B------:R-:W-:-:S04]  /*2efd0*/  FADD R4, R81, R4 ;  /* 0x0000000451047221 */ /* 0x000fc80000000000 */
[----:B------:R-:W-:Y:S01]  /*2efe0*/  FADD R4, R90, R4 ;  /* 0x000000045a047221 */ /* 0x000fe20000000000 */
[----:B------:R-:W0:Y:S03]  /*2eff0*/  MUFU.EX2 R19, R19 ;  /* 0x0000001300137308 */ /* 0x000e260000000800 */
[----:B------:R-:W-:-:S04]  /*2f000*/  FADD R4, R89, R4 ;  /* 0x0000000459047221 */ /* 0x000fc80000000000 */
[----:B------:R-:W-:-:S04]  /*2f010*/  FADD R4, R80, R4 ;  /* 0x0000000450047221 */ /* 0x000fc80000000000 */
[----:B------:R-:W-:Y:S01]  /*2f020*/  FADD R4, R71, R4 ;  /* 0x0000000447047221 */ /* 0x000fe20000000000 */
[----:B---3--:R1:W-:Y:S04]  /*2f030*/  STS.U8 [R0+UR4+0xbb80], R5 ;  /* 0x00bb800500007988 */ /* 0x0083e80008000004 */
[----:B------:R3:W-:Y:S04]  /*2f040*/  STS.U8 [R0+UR4+0xc380], R27 ;  /* 0x00c3801b00007988 */ /* 0x0007e80008000004 */
[----:B-1----:R-:W4:Y:S04]  /*2f050*/  LDL.LU R5, [R1+0x3e0] ;  /* 0x0003e00001057983 */ /* 0x002f280000300800 */
[----:B------:R-:W4:Y:S04]  /*2f060*/  LDL.LU R42, [R1+0x3dc] ;  /* 0x0003dc00012a7983 */ /* 0x000f280000300800 */
[----:B------:R-:W4:Y:S04]  /*2f070*/  LDL.LU R41, [R1+0x3d8] ;  /* 0x0003d80001297983 */ /* 0x000f280000300800 */
[----:B---3--:R-:W3:Y:S04]  /*2f080*/  LDL.LU R27, [R1+0x3d4] ;  /* 0x0003d400011b7983 */ /* 0x008ee80000300800 */
[----:B------:R-:W3:Y:S04]  /*2f090*/  LDL.LU R68, [R1+0x3d0] ;  /* 0x0003d00001447983 */ /* 0x000ee80000300800 */
[----:B--2---:R1:W-:Y:S04]  /*2f0a0*/  STS.U8 [R0+UR4+0xc780], R26 ;  /* 0x00c7801a00007988 */ /* 0x0043e80008000004 */
[----:B------:R-:W2:Y:S04]  /*2f0b0*/  LDL.LU R40, [R1+0x3cc] ;  /* 0x0003cc0001287983 */ /* 0x000ea80000300800 */
[----:B------:R0:W-:Y:S04]  /*2f0c0*/  STS.U8 [R0+UR4+0xcb80], R18 ;  /* 0x00cb801200007988 */ /* 0x0001e80008000004 */
[----:B-1----:R-:W2:Y:S04]  /*2f0d0*/  LDL.LU R26, [R1+0x3c8] ;  /* 0x0003c800011a7983 */ /* 0x002ea80000300800 */
[----:B0-----:R-:W2:Y:S04]  /*2f0e0*/  LDL.LU R18, [R1+0x3c4] ;  /* 0x0003c40001127983 */ /* 0x001ea80000300800 */
[----:B----4-:R0:W-:Y:S04]  /*2f0f0*/  STS.U8 [R0+UR4+0xcf80], R6 ;  /* 0x00cf800600007988 */ /* 0x0101e80008000004 */
[----:B0-----:R-:W4:Y:S01]  /*2f100*/  LDL.LU R6, [R1+0x3bc] ;  /* 0x0003bc0001067983 */ /* 0x001f220000300800 */
[----:B------:R-:W-:Y:S01]  /*2f110*/  FADD R4, R93, R4 ;  /* 0x000000045d047221 */ /* 0x000fe20000000000 */
[----:B------:R-:W0:Y:S03]  /*2f120*/  MUFU.EX2 R12, R12 ;  /* 0x0000000c000c7308 */ /* 0x000e260000000800 */
[----:B------:R-:W-:-:S04]  /*2f130*/  FADD R4, R19, R4 ;  /* 0x0000000413047221 */ /* 0x000fc80000000000 */
[----:B------:R-:W-:Y:S01]  /*2f140*/  FADD R4, R70, R4 ;  /* 0x0000000446047221 */ /* 0x000fe20000000000 */
[----:B------:R-:W1:Y:S03]  /*2f150*/  MUFU.EX2 R23, R23 ;  /* 0x0000001700177308 */ /* 0x000e660000000800 */
[----:B------:R-:W-:Y:S01]  /*2f160*/  FADD R4, R3, R4 ;  /* 0x0000000403047221 */ /* 0x000fe20000000000 */
[----:B------:R-:W-:-:S03]  /*2f170*/  FFMA R28, R28, R69, -R2 ;  /* 0x000000451c1c7223 */ /* 0x000fc60000000802 */
[----:B------:R-:W-:Y:S01]  /*2f180*/  FADD R4, R82, R4 ;  /* 0x0000000452047221 */ /* 0x000fe20000000000 */
[----:B------:R-:W1:Y:S01]  /*2f190*/  MUFU.EX2 R13, R13 ;  /* 0x0000000d000d7308 */ /* 0x000e620000000800 */
[----:B------:R-:W-:Y:S02]  /*2f1a0*/  FMUL R28, R28, 1.4426950216293334961 ;  /* 0x3fb8aa3b1c1c7820 */ /* 0x000fe40000400000 */
[----:B0-----:R-:W-:Y:S01]  /*2f1b0*/  FADD R4, R12, R4 ;  /* 0x000000040c047221 */ /* 0x001fe20000000000 */
[----:B------:R-:W-:-:S03]  /*2f1c0*/  FFMA R31, R31, R69, -R2 ;  /* 0x000000451f1f7223 */ /* 0x000fc60000000802 */
[----:B------:R-:W-:Y:S01]  /*2f1d0*/  FADD R4, R92, R4 ;  /* 0x000000045c047221 */ /* 0x000fe20000000000 */
[----:B------:R-:W0:Y:S01]  /*2f1e0*/  MUFU.EX2 R77, R28 ;  /* 0x0000001c004d7308 */ /* 0x000e220000000800 */
[----:B------:R-:W-:Y:S02]  /*2f1f0*/  FMUL R14, R31, 1.4426950216293334961 ;  /* 0x3fb8aa3b1f0e7820 */ /* 0x000fe40000400000 */
[----:B------:R-:W-:Y:S01]  /*2f200*/  FADD R4, R83, R4 ;  /* 0x0000000453047221 */ /* 0x000fe20000000000 */
[----:B------:R-:W-:-:S03]  /*2f210*/  FFMA R32, R32, R69, -R2 ;  /* 0x0000004520207223 */ /* 0x000fc60000000802 */
[----:B-1----:R-:W-:Y:S01]  /*2f220*/  FADD R4, R23, R4 ;  /* 0x0000000417047221 */ /* 0x002fe20000000000 */
[----:B------:R-:W1:Y:S01]  /*2f230*/  MUFU.EX2 R14, R14 ;  /* 0x0000000e000e7308 */ /* 0x000e620000000800 */
[----:B------:R-:W-:Y:S01]  /*2f240*/  FMUL R32, R32, 1.4426950216293334961 ;  /* 0x3fb8aa3b20207820 */ /* 0x000fe20000400000 */
[----:B------:R-:W-:Y:S01]  /*2f250*/  FFMA R33, R33, R69, -R2 ;  /* 0x0000004521217223 */ /* 0x000fe20000000802 */
[----:B------:R-:W-:-:S03]  /*2f260*/  FADD R4, R13, R4 ;  /* 0x000000040d047221 */ /* 0x000fc60000000000 */
[----:B------:R-:W-:Y:S02]  /*2f270*/  FMUL R33, R33, 1.4426950216293334961 ;  /* 0x3fb8aa3b21217820 */ /* 0x000fe40000400000 */
[----:B------:R-:W1:Y:S01]  /*2f280*/  MUFU.EX2 R75, R32 ;  /* 0x00000020004b7308 */ /* 0x000e620000000800 */
[----:B0-----:R-:W-:Y:S01]  /*2f290*/  FADD R4, R77, R4 ;  /* 0x000000044d047221 */ /* 0x001fe20000000000 */
[----:B------:R-:W-:-:S03]  /*2f2a0*/  FFMA R36, R36, R69, -R2 ;  /* 0x0000004524247223 */ /* 0x000fc60000000802 */
[----:B------:R-:W-:-:S03]  /*2f2b0*/  FADD R4, R76, R4 ;  /* 0x000000044c047221 */ /* 0x000fc60000000000 */
[----:B------:R0:W0:Y:S01]  /*2f2c0*/  MUFU.EX2 R74, R33 ;  /* 0x00000021004a7308 */ /* 0x0000220000000800 */
[----:B------:R-:W-:Y:S01]  /*2f2d0*/  FADD R4, R73, R4 ;  /* 0x0000000449047221 */ /* 0x000fe20000000000 */
[----:B------:R-:W-:Y:S01]  /*2f2e0*/  FMUL R36, R36, 1.4426950216293334961 ;  /* 0x3fb8aa3b24247820 */ /* 0x000fe20000400000 */
[-CC-:B------:R-:W-:Y:S01]  /*2f2f0*/  FFMA R37, R37, R69.reuse, -R2.reuse ;  /* 0x0000004525257223 */ /* 0x180fe20000000802 */
[----:B------:R-:W-:Y:S01]  /*2f300*/  FFMA R38, R38, R69, -R2 ;  /* 0x0000004526267223 */ /* 0x000fe20000000802 */
[----:B-1----:R-:W-:-:S03]  /*2f310*/  FADD R4, R14, R4 ;  /* 0x000000040e047221 */ /* 0x002fc60000000000 */
[----:B------:R-:W1:Y:S01]  /*2f320*/  MUFU.EX2 R15, R15 ;  /* 0x0000000f000f7308 */ /* 0x000e620000000800 */
[----:B------:R-:W-:Y:S01]  /*2f330*/  FMUL R37, R37, 1.4426950216293334961 ;  /* 0x3fb8aa3b25257820 */ /* 0x000fe20000400000 */
[----:B------:R-:W-:Y:S01]  /*2f340*/  FADD R4, R75, R4 ;  /* 0x000000044b047221 */ /* 0x000fe20000000000 */
[----:B0-----:R-:W-:-:S05]  /*2f350*/  FMUL R33, R38, 1.4426950216293334961 ;  /* 0x3fb8aa3b26217820 */ /* 0x001fca0000400000 */
[----:B------:R-:W0:Y:S01]  /*2f360*/  MUFU.EX2 R79, R36 ;  /* 0x00000024004f7308 */ /* 0x000e220000000800 */
[----:B------:R-:W-:-:S07]  /*2f370*/  FADD R4, R74, R4 ;  /* 0x000000044a047221 */ /* 0x000fce0000000000 */
[----:B------:R-:W0:Y:S01]  /*2f380*/  MUFU.EX2 R78, R37 ;  /* 0x00000025004e7308 */ /* 0x000e220000000800 */
[----:B------:R-:W-:-:S07]  /*2f390*/  FADD R4, R72, R4 ;  /* 0x0000000448047221 */ /* 0x000fce0000000000 */
[----:B------:R-:W0:Y:S01]  /*2f3a0*/  MUFU.EX2 R33, R33 ;  /* 0x0000002100217308 */ /* 0x000e220000000800 */
[----:B-1----:R-:W-:-:S07]  /*2f3b0*/  FADD R4, R15, R4 ;  /* 0x000000040f047221 */ /* 0x002fce0000000000 */
[----:B------:R-:W1:Y:S01]  /*2f3c0*/  MUFU.EX2 R8, R8 ;  /* 0x0000000800087308 */ /* 0x000e620000000800 */
[----:B0-----:R-:W-:-:S07]  /*2f3d0*/  FADD R4, R79, R4 ;  /* 0x000000044f047221 */ /* 0x001fce0000000000 */
[----:B------:R-:W0:Y:S01]  /*2f3e0*/  MUFU.EX2 R35, R35 ;  /* 0x0000002300237308 */ /* 0x000e220000000800 */
[----:B------:R-:W-:Y:S01]  /*2f3f0*/  FADD R4, R78, R4 ;  /* 0x000000044e047221 */ /* 0x000fe20000000000 */
[----:B------:R-:W-:-:S06]  /*2f400*/  FFMA R45, R45, R69, -R2 ;  /* 0x000000452d2d7223 */ /* 0x000fcc0000000802 */
[----:B------:R-:W0:Y:S01]  /*2f410*/  MUFU.EX2 R34, R34 ;  /* 0x0000002200227308 */ /* 0x000e220000000800 */
[----:B------:R-:W-:Y:S01]  /*2f420*/  FADD R4, R33, R4 ;  /* 0x0000000421047221 */ /* 0x000fe20000000000 */
[----:B------:R-:W-:-:S06]  /*2f430*/  FMUL R38, R45, 1.4426950216293334961 ;  /* 0x3fb8aa3b2d267820 */ /* 0x000fcc0000400000 */
[----:B------:R-:W0:Y:S01]  /*2f440*/  MUFU.EX2 R25, R25 ;  /* 0x0000001900197308 */ /* 0x000e220000000800 */
[----:B-1----:R-:W-:Y:S01]  /*2f450*/  FADD R4, R8, R4 ;  /* 0x0000000408047221 */ /* 0x002fe20000000000 */
[----:B------:R-:W-:-:S06]  /*2f460*/  FFMA R46, R46, R69, -R2 ;  /* 0x000000452e2e7223 */ /* 0x000fcc0000000802 */
[----:B------:R-:W1:Y:S01]  /*2f470*/  MUFU.EX2 R9, R9 ;  /* 0x0000000900097308 */ /* 0x000e620000000800 */
[----:B0-----:R-:W-:Y:S01]  /*2f480*/  FADD R4, R35, R4 ;  /* 0x0000000423047221 */ /* 0x001fe20000000000 */
[----:B------:R-:W-:Y:S01]  /*2f490*/  FMUL R28, R46, 1.4426950216293334961 ;  /* 0x3fb8aa3b2e1c7820 */ /* 0x000fe20000400000 */
[----:B------:R-:W-:-:S05]  /*2f4a0*/  FFMA R47, R47, R69, -R2 ;  /* 0x000000452f2f7223 */ /* 0x000fca0000000802 */
[----:B------:R-:W0:Y:S01]  /*2f4b0*/  MUFU.EX2 R39, R39 ;  /* 0x0000002700277308 */ /* 0x000e220000000800 */
[----:B------:R1:W-:Y:S01]  /*2f4c0*/  STS.U8 [R0+UR4+0x4b80], R10 ;  /* 0x004b800a00007988 */ /* 0x0003e20008000004 */
[----:B------:R-:W-:Y:S01]  /*2f4d0*/  FADD R4, R34, R4 ;  /* 0x0000000422047221 */ /* 0x000fe20000000000 */
[----:B------:R-:W-:-:S05]  /*2f4e0*/  FFMA R48, R48, R69, -R2 ;  /* 0x0000004530307223 */ /* 0x000fca0000000802 */
[----:B------:R-:W0:Y:S01]  /*2f4f0*/  MUFU.EX2 R38, R38 ;  /* 0x0000002600267308 */ /* 0x000e220000000800 */
[----:B-1----:R-:W-:Y:S01]  /*2f500*/  FMUL R10, R47, 1.4426950216293334961 ;  /* 0x3fb8aa3b2f0a7820 */ /* 0x002fe20000400000 */
[----:B------:R-:W-:Y:S01]  /*2f510*/  FADD R4, R25, R4 ;  /* 0x0000000419047221 */ /* 0x000fe20000000000 */
[----:B------:R-:W-:Y:S01]  /*2f520*/  FMUL R37, R48, 1.4426950216293334961 ;  /* 0x3fb8aa3b30257820 */ /* 0x000fe20000400000 */
[----:B------:R-:W-:-:S04]  /*2f530*/  FFMA R49, R49, R69, -R2 ;  /* 0x0000004531317223 */ /* 0x000fc80000000802 */
[----:B------:R-:W1:Y:S01]  /*2f540*/  MUFU.EX2 R28, R28 ;  /* 0x0000001c001c7308 */ /* 0x000e620000000800 */
[----:B------:R-:W-:Y:S01]  /*2f550*/  FADD R4, R9, R4 ;  /* 0x0000000409047221 */ /* 0x000fe20000000000 */
[----:B------:R-:W-:Y:S01]  /*2f560*/  FMUL R36, R49, 1.4426950216293334961 ;  /* 0x3fb8aa3b31247820 */ /* 0x000fe20000400000 */
[----:B------:R-:W-:-:S05]  /*2f570*/  FFMA R50, R50, R69, -R2 ;  /* 0x0000004532327223 */ /* 0x000fca0000000802 */
[----:B------:R-:W1:Y:S01]  /*2f580*/  MUFU.EX2 R10, R10 ;  /* 0x0000000a000a7308 */ /* 0x000e620000000800 */
[----:B------:R1:W-:Y:S01]  /*2f590*/  STS.U8 [R0+UR4+0x6f80], R24 ;  /* 0x006f801800007988 */ /* 0x0003e20008000004 */
[----:B0-----:R-:W-:Y:S01]  /*2f5a0*/  FADD R4, R39, R4 ;  /* 0x0000000427047221 */ /* 0x001fe20000000000 */
[----:B------:R-:W-:-:S05]  /*2f5b0*/  FFMA R51, R51, R69, -R2 ;  /* 0x0000004533337223 */ /* 0x000fca0000000802 */
[----:B------:R-:W0:Y:S01]  /*2f5c0*/  MUFU.EX2 R37, R37 ;  /* 0x0000002500257308 */ /* 0x000e220000000800 */
[----:B-1----:R-:W-:Y:S01]  /*2f5d0*/  FMUL R24, R50, 1.4426950216293334961 ;  /* 0x3fb8aa3b32187820 */ /* 0x002fe20000400000 */
[----:B------:R1:W-:Y:S01]  /*2f5e0*/  STS.U8 [R0+UR4+0x7f80], R11 ;  /* 0x007f800b00007988 */ /* 0x0003e20008000004 */
[----:B------:R-:W-:Y:S01]  /*2f5f0*/  FADD R4, R38, R4 ;  /* 0x0000000426047221 */ /* 0x000fe20000000000 */
[----:B------:R-:W-:-:S04]  /*2f600*/  FFMA R52, R52, R69, -R2 ;  /* 0x0000004534347223 */ /* 0x000fc80000000802 */
[----:B------:R-:W0:Y:S01]  /*2f610*/  MUFU.EX2 R36, R36 ;  /* 0x0000002400247308 */ /* 0x000e220000000800 */
[----:B------:R-:W-:Y:S01]  /*2f620*/  FADD R4, R28, R4 ;  /* 0x000000041c047221 */ /* 0x000fe20000000000 */
[----:B------:R-:W-:Y:S01]  /*2f630*/  FMUL R32, R52, 1.4426950216293334961 ;  /* 0x3fb8aa3b34207820 */ /* 0x000fe20000400000 */
[----:B-1----:R-:W-:-:S05]  /*2f640*/  FMUL R11, R51, 1.4426950216293334961 ;  /* 0x3fb8aa3b330b7820 */ /* 0x002fca0000400000 */
[----:B------:R-:W1:Y:S01]  /*2f650*/  MUFU.EX2 R24, R24 ;  /* 0x0000001800187308 */ /* 0x000e620000000800 */
[-C--:B------:R-:W-:Y:S01]  /*2f660*/  FFMA R53, R53, R69.reuse, -R2 ;  /* 0x0000004535357223 */ /* 0x080fe20000000802 */
[----:B------:R-:W-:Y:S01]  /*2f670*/  FADD R4, R10, R4 ;  /* 0x000000040a047221 */ /* 0x000fe20000000000 */
[----:B------:R-:W-:Y:S02]  /*2f680*/  FFMA R54, R54, R69, -R2 ;  /* 0x0000004536367223 */ /* 0x000fe40000000802 */
[----:B------:R-:W-:-:S03]  /*2f690*/  FMUL R31, R53, 1.4426950216293334961 ;  /* 0x3fb8aa3b351f7820 */ /* 0x000fc60000400000 */
        /* <DEDUP_REMOVED lines=10> */
[----:B------:R0:W-:Y:S01]  /*2f740*/  STS.U8 [R0+UR4+0xb780], R30 ;  /* 0x00b7801e00007988 */ /* 0x0001e20008000004 */
[----:B------:R-:W-:Y:S01]  /*2f750*/  FADD R4, R24, R4 ;  /* 0x0000000418047221 */ /* 0x000fe20000000000 */
[----:B-1----:R-:W-:-:S05]  /*2f760*/  FMUL R21, R55, 1.4426950216293334961 ;  /* 0x3fb8aa3b37157820 */ /* 0x002fca0000400000 */
[----:B------:R-:W1:Y:S01]  /*2f770*/  MUFU.EX2 R22, R22 ;  /* 0x0000001600167308 */ /* 0x000e620000000800 */
[----:B------:R-:W-:Y:S01]  /*2f780*/  FFMA R57, R57, R69, -R2 ;  /* 0x0000004539397223 */ /* 0x000fe20000000802 */
[----:B0-----:R-:W-:Y:S01]  /*2f790*/  FMUL R30, R56, 1.4426950216293334961 ;  /* 0x3fb8aa3b381e7820 */ /* 0x001fe20000400000 */
[----:B------:R0:W-:Y:S01]  /*2f7a0*/  STS.U8 [R0+UR4+0xbf80], R29 ;  /* 0x00bf801d00007988 */ /* 0x0001e20008000004 */
[----:B------:R-:W-:-:S04]  /*2f7b0*/  FADD R4, R11, R4 ;  /* 0x000000040b047221 */ /* 0x000fc80000000000 */
[----:B------:R-:W1:Y:S01]  /*2f7c0*/  MUFU.EX2 R21, R21 ;  /* 0x0000001500157308 */ /* 0x000e620000000800 */
[----:B------:R-:W-:Y:S01]  /*2f7d0*/  FADD R4, R32, R4 ;  /* 0x0000000420047221 */ /* 0x000fe20000000000 */
[----:B0-----:R-:W-:-:S06]  /*2f7e0*/  FMUL R29, R57, 1.4426950216293334961 ;  /* 0x3fb8aa3b391d7820 */ /* 0x001fcc0000400000 */
[----:B------:R-:W0:Y:S01]  /*2f7f0*/  MUFU.EX2 R30, R30 ;  /* 0x0000001e001e7308 */ /* 0x000e220000000800 */
[----:B------:R-:W-:Y:S04]  /*2f800*/  STS.U8 [R0+UR4+0xd380], R20 ;  /* 0x00d3801400007988 */ /* 0x000fe80008000004 */
[----:B------:R-:W-:Y:S03]  /*2f810*/  STS.U8 [R0+UR4+0xd780], R44 ;  /* 0x00d7802c00007988 */ /* 0x000fe60008000004 */
[----:B------:R-:W0:Y:S01]  /*2f820*/  MUFU.EX2 R29, R29 ;  /* 0x0000001d001d7308 */ /* 0x000e220000000800 */
[----:B------:R-:W-:Y:S01]  /*2f830*/  STS.U8 [R0+UR4+0xdb80], R43 ;  /* 0x00db802b00007988 */ /* 0x000fe20008000004 */
[-CC-:B------:R-:W-:Y:S01]  /*2f840*/  FFMA R63, R63, R69.reuse, -R2.reuse ;  /* 0x000000453f3f7223 */ /* 0x180fe20000000802 */
[-CC-:B------:R-:W-:Y:S01]  /*2f850*/  FFMA R64, R64, R69.reuse, -R2.reuse ;  /* 0x0000004540407223 */ /* 0x180fe20000000802 */
[-CC-:B------:R-:W-:Y:S01]  /*2f860*/  FFMA R66, R66, R69.reuse, -R2.reuse ;  /* 0x0000004542427223 */ /* 0x180fe20000000802 */
[----:B------:R-:W-:Y:S04]  /*2f870*/  STS.U8 [R0+UR4+0xdf80], R5 ;  /* 0x00df800500007988 */ /* 0x000fe80008000004 */
[----:B------:R-:W-:Y:S04]  /*2f880*/  STS.U8 [R0+UR4+0xe380], R42 ;  /* 0x00e3802a00007988 */ /* 0x000fe80008000004 */
[----:B------:R-:W-:Y:S04]  /*2f890*/  STS.U8 [R0+UR4+0xe780], R41 ;  /* 0x00e7802900007988 */ /* 0x000fe80008000004 */
[----:B---3--:R-:W-:Y:S04]  /*2f8a0*/  STS.U8 [R0+UR4+0xeb80], R27 ;  /* 0x00eb801b00007988 */ /* 0x008fe80008000004 */
[----:B------:R-:W-:Y:S04]  /*2f8b0*/  STS.U8 [R0+UR4+0xef80], R68 ;  /* 0x00ef804400007988 */ /* 0x000fe80008000004 */
[----:B--2---:R-:W-:Y:S04]  /*2f8c0*/  STS.U8 [R0+UR4+0xf380], R40 ;  /* 0x00f3802800007988 */ /* 0x004fe80008000004 */
[----:B------:R-:W-:Y:S04]  /*2f8d0*/  STS.U8 [R0+UR4+0xf780], R26 ;  /* 0x00f7801a00007988 */ /* 0x000fe80008000004 */
[----:B------:R-:W-:Y:S01]  /*2f8e0*/  STS.U8 [R0+UR4+0xfb80], R18 ;  /* 0x00fb801200007988 */ /* 0x000fe20008000004 */
[-CC-:B------:R-:W-:Y:S01]  /*2f8f0*/  FFMA R58, R58, R69.reuse, -R2.reuse ;  /* 0x000000453a3a7223 */ /* 0x180fe20000000802 */
[----:B------:R-:W-:-:S02]  /*2f900*/  FFMA R59, R59, R69, -R2 ;  /* 0x000000453b3b7223 */ /* 0x000fc40000000802 */
[----:B----4-:R2:W-:Y:S02]  /*2f910*/  STS.U8 [R0+UR4+0xff80], R6 ;  /* 0x00ff800600007988 */ /* 0x0105e40008000004 */
[----:B--2---:R-:W-:-:S04]  /*2f920*/  FADD R0, R31, R4 ;  /* 0x000000041f007221 */ /* 0x004fc80000000000 */
[----:B-1----:R-:W-:Y:S01]  /*2f930*/  FADD R0, R22, R0 ;  /* 0x0000000016007221 */ /* 0x002fe20000000000 */
[----:B------:R-:W-:Y:S03]  /*2f940*/  STL [R1+0x2628], R2 ;  /* 0x0026280201007387 */ /* 0x000fe60000100800 */
[----:B------:R-:W-:Y:S01]  /*2f950*/  FADD R0, R21, R0 ;  /* 0x0000000015007221 */ /* 0x000fe20000000000 */
[-CC-:B------:R-:W-:Y:S01]  /*2f960*/  FFMA R60, R60, R69.reuse, -R2.reuse ;  /* 0x000000453c3c7223 */ /* 0x180fe20000000802 */
[-CC-:B------:R-:W-:Y:S01]  /*2f970*/  FFMA R61, R61, R69.reuse, -R2.reuse ;  /* 0x000000453d3d7223 */ /* 0x180fe20000000802 */
[-CC-:B------:R-:W-:Y:S01]  /*2f980*/  FFMA R62, R62, R69.reuse, -R2.reuse ;  /* 0x000000453e3e7223 */ /* 0x180fe20000000802 */
[-CC-:B------:R-:W-:Y:S01]  /*2f990*/  FFMA R65, R65, R69.reuse, -R2.reuse ;  /* 0x0000004541417223 */ /* 0x180fe20000000802 */
[----:B------:R-:W-:Y:S01]  /*2f9a0*/  FFMA R67, R67, R69, -R2 ;  /* 0x0000004543437223 */ /* 0x000fe20000000802 */
[----:B------:R-:W-:Y:S01]  /*2f9b0*/  FMUL R63, R63, 1.4426950216293334961 ;  /* 0x3fb8aa3b3f3f7820 */ /* 0x000fe20000400000 */
[----:B------:R-:W-:Y:S01]  /*2f9c0*/  F2FP.SATFINITE.E4M3.F32.PACK_AB_MERGE_C R16, R16, R17, RZ ;  /* 0x000000111010723e */ /* 0x000fe200048070ff */
[----:B------:R-:W-:Y:S01]  /*2f9d0*/  FMUL R64, R64, 1.4426950216293334961 ;  /* 0x3fb8aa3b40407820 */ /* 0x000fe20000400000 */
[----:B------:R-:W-:Y:S01]  /*2f9e0*/  FMUL R66, R66, 1.4426950216293334961 ;  /* 0x3fb8aa3b42427820 */ /* 0x000fe20000400000 */
[----:B------:R-:W-:Y:S01]  /*2f9f0*/  STL.64 [R1+0x27d0], R78 ;  /* 0x0027d04e01007387 */ /* 0x000fe20000100a00 */
[----:B0-----:R-:W-:Y:S01]  /*2fa00*/  FADD R0, R30, R0 ;  /* 0x000000001e007221 */ /* 0x001fe20000000000 */
[----:B------:R-:W-:-:S02]  /*2fa10*/  F2FP.SATFINITE.E4M3.F32.PACK_AB_MERGE_C R17, R7, R91, RZ ;  /* 0x0000005b0711723e */ /* 0x000fc400048070ff */
[----:B------:R-:W-:Y:S01]  /*2fa20*/  F2FP.SATFINITE.E4M3.F32.PACK_AB_MERGE_C R18, R89, R90, RZ ;  /* 0x0000005a5912723e */ /* 0x000fe200048070ff */
[----:B------:R-:W-:Y:S01]  /*2fa30*/  STL.64 [R1+0x27c8], R38 ;  /* 0x0027c82601007387 */ /* 0x000fe20000100a00 */
[----:B------:R-:W-:Y:S02]  /*2fa40*/  F2FP.SATFINITE.E4M3.F32.PACK_AB_MERGE_C R19, R19, R93, RZ ;  /* 0x0000005d1313723e */ /* 0x000fe400048070ff */
[----:B------:R-:W-:Y:S01]  /*2fa50*/  F2FP.SATFINITE.E4M3.F32.PACK_AB_MERGE_C R12, R12, R82, RZ ;  /* 0x000000520c0c723e */ /* 0x000fe200048070ff */
[----:B------:R-:W-:Y:S01]  /*2fa60*/  STL.64 [R1+0x27c0], R36 ;  /* 0x0027c02401007387 */ /* 0x000fe20000100a00 */
[----:B------:R-:W-:Y:S02]  /*2fa70*/  F2FP.SATFINITE.E4M3.F32.PACK_AB_MERGE_C R13, R13, R23, RZ ;  /* 0x000000170d0d723e */ /* 0x000fe400048070ff */
[----:B------:R-:W-:Y:S02]  /*2fa80*/  F2FP.SATFINITE.E4M3.F32.PACK_AB_MERGE_C R14, R14, R73, RZ ;  /* 0x000000490e0e723e */ /* 0x000fe400048070ff */
[----:B------:R-:W-:-:S02]  /*2fa90*/  F2FP.SATFINITE.E4M3.F32.PACK_AB_MERGE_C R15, R15, R72, RZ ;  /* 0x000000480f0f723e */ /* 0x000fc400048070ff */
[----:B------:R-:W-:Y:S01]  /*2faa0*/  F2FP.SATFINITE.E4M3.F32.PACK_AB_MERGE_C R9, R9, R25, RZ ;  /* 0x000000190909723e */ /* 0x000fe200048070ff */
[----:B------:R-:W-:Y:S01]  /*2fab0*/  STL [R1+0x27b8], R32 ;  /* 0x0027b82001007387 */ /* 0x000fe20000100800 */
[----:B------:R-:W-:Y:S01]  /*2fac0*/  F2FP.SATFINITE.E4M3.F32.PACK_AB_MERGE_C R11, R11, R24, RZ ;  /* 0x000000180b0b723e */ /* 0x000fe200048070ff */
[----:B------:R-:W-:Y:S01]  /*2fad0*/  FMUL R20, R58, 1.4426950216293334961 ;  /* 0x3fb8aa3b3a147820 */ /* 0x000fe20000400000 */
[----:B------:R-:W-:Y:S01]  /*2fae0*/  F2FP.SATFINITE.E4M3.F32.PACK_AB_MERGE_C R4, R21, R22, RZ ;  /* 0x000000161504723e */ /* 0x000fe200048070ff */
[----:B------:R-:W-:Y:S01]  /*2faf0*/  STL.64 [R1+0x27b0], R30 ;  /* 0x0027b01e01007387 */ /* 0x000fe20000100a00 */
[----:B------:R-:W-:Y:S01]  /*2fb00*/  FMUL R5, R59, 1.4426950216293334961 ;  /* 0x3fb8aa3b3b057820 */ /* 0x000fe20000400000 */
[----:B------:R-:W-:Y:S01]  /*2fb10*/  FMUL R27, R60, 1.4426950216293334961 ;  /* 0x3fb8aa3b3c1b7820 */ /* 0x000fe20000400000 */
[----:B------:R-:W-:Y:S01]  /*2fb20*/  FMUL R26, R61, 1.4426950216293334961 ;  /* 0x3fb8aa3b3d1a7820 */ /* 0x000fe20000400000 */
[----:B------:R-:W-:Y:S01]  /*2fb30*/  FMUL R6, R62, 1.4426950216293334961 ;  /* 0x3fb8aa3b3e067820 */ /* 0x000fe20000400000 */
[----:B------:R-:W-:Y:S01]  /*2fb40*/  MUFU.EX2 R7, R63 ;  /* 0x0000003f00077308 */ /* 0x000fe20000000800 */
[----:B------:R-:W-:Y:S01]  /*2fb50*/  FADD R0, R29, R0 ;  /* 0x000000001d007221 */ /* 0x000fe20000000000 */
[----:B------:R-:W-:Y:S01]  /*2fb60*/  F2FP.SATFINITE.E4M3.F32.PACK_AB_MERGE_C R8, R8, R33, RZ ;  /* 0x000000210808723e */ /* 0x000fe200048070ff */
[----:B------:R-:W-:Y:S01]  /*2fb70*/  FMUL R24, R67, 1.4426950216293334961 ;  /* 0x3fb8aa3b43187820 */ /* 0x000fe20000400000 */
[----:B------:R-:W-:Y:S01]  /*2fb80*/  F2FP.SATFINITE.E4M3.F32.PACK_AB_MERGE_C R10, R10, R28, RZ ;  /* 0x0000001c0a0a723e */ /* 0x000fe200048070ff */
[----:B------:R-:W-:Y:S01]  /*2fb90*/  FMUL R22, R65, 1.4426950216293334961 ;  /* 0x3fb8aa3b41167820 */ /* 0x000fe20000400000 */
[----:B------:R-:W-:Y:S01]  /*2fba0*/  F2FP.SATFINITE.E4M3.F32.PACK_AB_MERGE_C R17, R87, R88, R17 ;  /* 0x000000585711723e */ /* 0x000fe20004807011 */
[----:B------:R0:W-:Y:S01]  /*2fbb0*/  STL [R1+0x27a8], R29 ;  /* 0x0027a81d01007387 */ /* 0x0001e20000100800 */
[----:B------:R-:W-:Y:S01]  /*2fbc0*/  MUFU.EX2 R23, R64 ;  /* 0x0000004000177308 */ /* 0x000fe20000000800 */
[----:B------:R-:W-:-:S02]  /*2fbd0*/  F2FP.SATFINITE.E4M3.F32.PACK_AB_MERGE_C R16, R85, R86, R16 ;  /* 0x000000565510723e */ /* 0x000fc40004807010 */
[----:B------:R-:W-:Y:S02]  /*2fbe0*/  F2FP.SATFINITE.E4M3.F32.PACK_AB_MERGE_C R18, R81, R84, R18 ;  /* 0x000000545112723e */ /* 0x000fe40004807012 */
[----:B------:R-:W-:Y:S02]  /*2fbf0*/  F2FP.SATFINITE.E4M3.F32.PACK_AB_MERGE_C R19, R71, R80, R19 ;  /* 0x000000504713723e */ /* 0x000fe40004807013 */
[----:B------:R-:W-:Y:S01]  /*2fc00*/  F2FP.SATFINITE.E4M3.F32.PACK_AB_MERGE_C R13, R83, R92, R13 ;  /* 0x0000005c530d723e */ /* 0x000fe2000480700d */
[----:B------:R0:W-:Y:S01]  /*2fc10*/  MUFU.EX2 R25, R66 ;  /* 0x0000004200197308 */ /* 0x0001e20000000800 */
[----:B------:R-:W-:Y:S02]  /*2fc20*/  F2FP.SATFINITE.E4M3.F32.PACK_AB_MERGE_C R12, R3, R70, R12 ;  /* 0x00000046030c723e */ /* 0x000fe4000480700c */
[----:B------:R-:W-:Y:S02]  /*2fc30*/  F2FP.SATFINITE.E4M3.F32.PACK_AB_MERGE_C R14, R76, R77, R14 ;  /* 0x0000004d4c0e723e */ /* 0x000fe4000480700e */
[----:B------:R-:W-:-:S02]  /*2fc40*/  F2FP.SATFINITE.E4M3.F32.PACK_AB_MERGE_C R15, R74, R75, R15 ;  /* 0x0000004b4a0f723e */ /* 0x000fc4000480700f */
[----:B------:R-:W-:Y:S02]  /*2fc50*/  F2FP.SATFINITE.E4M3.F32.PACK_AB_MERGE_C R9, R34, R35, R9 ;  /* 0x000000232209723e */ /* 0x000fe40004807009 */
[----:B0-----:R-:W0:Y:S01]  /*2fc60*/  LDTM.x64 R28, tmem[UR6] ;  /* 0x00000006001c79ee */ /* 0x001e220008340000 */
[----:B------:R-:W-:Y:S08]  /*2fc70*/  MUFU.EX2 R27, R27 ;  /* 0x0000001b001b7308 */ /* 0x000ff00000000800 */
[----:B------:R-:W1:Y:S08]  /*2fc80*/  MUFU.EX2 R26, R26 ;  /* 0x0000001a001a7308 */ /* 0x000e700000000800 */
[----:B------:R-:W2:Y:S01]  /*2fc90*/  MUFU.EX2 R24, R24 ;  /* 0x0000001800187308 */ /* 0x000ea20000000800 */
[----:B-1----:R-:W-:Y:S04]  /*2fca0*/  STL.64 [R1+0x27a0], R26 ;  /* 0x0027a01a01007387 */ /* 0x002fe80000100a00 */
[----:B--2---:R-:W-:Y:S04]  /*2fcb0*/  STL.64 [R1+0x2798], R24 ;  /* 0x0027981801007387 */ /* 0x004fe80000100a00 */
[----:B0-----:R-:W-:Y:S04]  /*2fcc0*/  STL [R1+0x4], R29 ;  /* 0x0000041d01007387 */ /* 0x001fe80000100800 */
[----:B------:R-:W-:Y:S04]  /*2fcd0*/  STL.64 [R1+0x8], R30 ;  /* 0x0000081e01007387 */ /* 0x000fe80000100a00 */
[----:B------:R-:W-:Y:S04]  /*2fce0*/  STL.64 [R1+0x10], R32 ;  /* 0x0000102001007387 */ /* 0x000fe80000100a00 */
[----:B------:R-:W-:Y:S04]  /*2fcf0*/  STL.64 [R1+0x18], R34 ;  /* 0x0000182201007387 */ /* 0x000fe80000100a00 */
[----:B------:R-:W-:Y:S01]  /*2fd00*/  STL.64 [R1+0x20], R36 ;  /* 0x0000202401007387 */ /* 0x000fe20000100a00 */
[----:B------:R-:W0:Y:S03]  /*2fd10*/  MUFU.EX2 R20, R20 ;  /* 0x0000001400147308 */ /* 0x000e260000000800 */
[----:B------:R-:W-:Y:S04]  /*2fd20*/  STL.64 [R1+0x28], R38 ;  /* 0x0000282601007387 */ /* 0x000fe80000100a00 */
[----:B------:R-:W-:Y:S04]  /*2fd30*/  STL.64 [R1+0x30], R40 ;  /* 0x0000302801007387 */ /* 0x000fe80000100a00 */
[----:B------:R-:W-:Y:S04]  /*2fd40*/  STL.64 [R1+0x38], R42 ;  /* 0x0000382a01007387 */ /* 0x000fe80000100a00 */
[----:B------:R-:W-:Y:S01]  /*2fd50*/  STL.64 [R1+0x40], R44 ;  /* 0x0000402c01007387 */ /* 0x000fe20000100a00 */
[----:B------:R-:W1:Y:S03]  /*2fd60*/  MUFU.EX2 R5, R5 ;  /* 0x0000000500057308 */ /* 0x000e660000000800 */
        /* <DEDUP_REMOVED lines=11> */
[----:B------:R-:W-:Y:S04]  /*2fe20*/  STL [R1+0xa4], R69 ;  /* 0x0000a44501007387 */ /* 0x000fe80000100800 */
[----:B------:R-:W-:Y:S01]  /*2fe30*/  STL.64 [R1+0xa8], R70 ;  /* 0x0000a84601007387 */ /* 0x000fe20000100a00 */
[----:B0-----:R-:W-:-:S03]  /*2fe40*/  FADD R0, R20, R0 ;  /* 0x0000000014007221 */ /* 0x001fc60000000000 */
[----:B------:R-:W-:Y:S04]  /*2fe50*/  STL.64 [R1+0xb0], R72 ;  /* 0x0000b04801007387 */ /* 0x000fe80000100a00 */
[----:B------:R-:W-:Y:S04]  /*2fe60*/  STL.64 [R1+0xb8], R74 ;  /* 0x0000b84a01007387 */ /* 0x000fe80000100a00 */
[----:B------:R-:W-:Y:S04]  /*2fe70*/  STL.64 [R1+0xc0], R76 ;  /* 0x0000c04c01007387 */ /* 0x000fe80000100a00 */
[----:B------:R0:W-:Y:S01]  /*2fe80*/  STL.64 [R1+0xc8], R78 ;  /* 0x0000c84e01007387 */ /* 0x0001e20000100a00 */
[----:B-1----:R-:W-:-:S03]  /*2fe90*/  FADD R0, R5, R0 ;  /* 0x0000000005007221 */ /* 0x002fc60000000000 */
[----:B------:R1:W-:Y:S04]  /*2fea0*/  STL.64 [R1+0xd0], R80 ;  /* 0x0000d05001007387 */ /* 0x0003e80000100a00 */
[----:B------:R-:W-:Y:S04]  /*2feb0*/  STL.64 [R1+0xd8], R82 ;  /* 0x0000d85201007387 */ /* 0x000fe80000100a00 */
[----:B------:R-:W-:Y:S04]  /*2fec0*/  STL.64 [R1+0xe0], R84 ;  /* 0x0000e05401007387 */ /* 0x000fe80000100a00 */
[----:B------:R-:W-:Y:S01]  /*2fed0*/  STL.64 [R1+0xe8], R86 ;  /* 0x0000e85601007387 */ /* 0x000fe20000100a00 */
[----:B------:R-:W-:-:S03]  /*2fee0*/  FADD R0, R27, R0 ;  /* 0x000000001b007221 */ /* 0x000fc60000000000 */
[----:B------:R-:W-:Y:S04]  /*2fef0*/  STL.64 [R1+0xf0], R88 ;  /* 0x0000f05801007387 */ /* 0x000fe80000100a00 */
[----:B------:R2:W-:Y:S04]  /*2ff00*/  STL.64 [R1+0xf8], R90 ;  /* 0x0000f85a01007387 */ /* 0x0005e80000100a00 */
[----:B0-----:R-:W3:Y:S04]  /*2ff10*/  LDL.LU.64 R78, [R1+0x27d0] ;  /* 0x0027d000014e7983 */ /* 0x001ee80000300a00 */
[----:B------:R-:W4:Y:S01]  /*2ff20*/  LDL.LU.64 R38, [R1+0x27c8] ;  /* 0x0027c80001267983 */ /* 0x000f220000300a00 */
[----:B------:R-:W-:-:S03]  /*2ff30*/  FADD R0, R26, R0 ;  /* 0x000000001a007221 */ /* 0x000fc60000000000 */
[----:B------:R-:W4:Y:S04]  /*2ff40*/  LDL.LU.64 R36, [R1+0x27c0] ;  /* 0x0027c00001247983 */ /* 0x000f280000300a00 */
[----:B------:R-:W4:Y:S04]  /*2ff50*/  LDL.LU R32, [R1+0x27b8] ;  /* 0x0027b80001207983 */ /* 0x000f280000300800 */
[----:B------:R-:W4:Y:S04]  /*2ff60*/  LDL.LU.64 R30, [R1+0x27b0] ;  /* 0x0027b000011e7983 */ /* 0x000f280000300a00 */
[----:B------:R-:W4:Y:S04]  /*2ff70*/  LDL.LU R29, [R1+0x27a8] ;  /* 0x0027a800011d7983 */ /* 0x000f280000300800 */
[----:B------:R-:W4:Y:S04]  /*2ff80*/  LDL.LU.64 R26, [R1+0x27a0] ;  /* 0x0027a000011a7983 */ /* 0x000f280000300a00 */
[----:B------:R-:W4:Y:S04]  /*2ff90*/  LDL.LU.64 R24, [R1+0x2798] ;  /* 0x0027980001187983 */ /* 0x000f280000300a00 */
[----:B-1----:R-:W4:Y:S04]  /*2ffa0*/  LDL.LU R80, [R1+0xa4] ;  /* 0x0000a40001507983 */ /* 0x002f280000300800 */
[----:B------:R-:W4:Y:S04]  /*2ffb0*/  LDL.LU R81, [R1+0xa8] ;  /* 0x0000a80001517983 */ /* 0x000f280000300800 */
[----:B--2---:R-:W2:Y:S04]  /*2ffc0*/  LDL.LU R91, [R1+0xac] ;  /* 0x0000ac00015b7983 */ /* 0x004ea80000300800 */
[----:B------:R-:W2:Y:S04]  /*2ffd0*/  LDL R72, [R1+0xb0] ;  /* 0x0000b00001487983 */ /* 0x000ea80000100800 */
[----:B------:R-:W2:Y:S04]  /*2ffe0*/  LDL R73, [R1+0xb4] ;  /* 0x0000b40001497983 */ /* 0x000ea80000100800 */
[----:B------:R-:W2:Y:S04]  /*2fff0*/  LDL R74, [R1+0xb8] ;  /* 0x0000b800014a7983 */ /* 0x000ea80000100800 */
[----:B------:R-:W2:Y:S04]  /*30000*/  LDL R75, [R1+0xbc] ;  /* 0x0000bc00014b7983 */ /* 0x000ea80000100800 */
[----:B------:R-:W2:Y:S04]  /*30010*/  LDL R76, [R1+0xc0] ;  /* 0x0000c000014c7983 */ /* 0x000ea80000100800 */
[----:B------:R-:W2:Y:S04]  /*30020*/  LDL R77, [R1+0xc4] ;  /* 0x0000c400014d7983 */ /* 0x000ea80000100800 */
[----:B------:R-:W2:Y:S04]  /*30030*/  LDL R90, [R1+0xc8] ;  /* 0x0000c800015a7983 */ /* 0x000ea80000100800 */
[----:B------:R-:W2:Y:S04]  /*30040*/  LDL R89, [R1+0xcc] ;  /* 0x0000cc0001597983 */ /* 0x000ea80000100800 */
[----:B------:R-:W2:Y:S04]  /*30050*/  LDL.LU R88, [R1+0xd0] ;  /* 0x0000d00001587983 */ /* 0x000ea80000300800 */
[----:B------:R-:W2:Y:S04]  /*30060*/  LDL.LU R87, [R1+0xd4] ;  /* 0x0000d40001577983 */ /* 0x000ea80000300800 */
[----:B------:R-:W2:Y:S04]  /*30070*/  LDL R82, [R1+0xd8] ;  /* 0x0000d80001527983 */ /* 0x000ea80000100800 */
[----:B------:R-:W2:Y:S04]  /*30080*/  LDL R83, [R1+0xdc] ;  /* 0x0000dc0001537983 */ /* 0x000ea80000100800 */
[----:B------:R-:W2:Y:S04]  /*30090*/  LDL.LU R86, [R1+0xe0] ;  /* 0x0000e00001567983 */ /* 0x000ea80000300800 */
[----:B------:R-:W2:Y:S04]  /*300a0*/  LDL.LU R85, [R1+0xe4] ;  /* 0x0000e40001557983 */ /* 0x000ea80000300800 */
[----:B------:R-:W2:Y:S04]  /*300b0*/  LDL.LU R84, [R1+0xe8] ;  /* 0x0000e80001547983 */ /* 0x000ea80000300800 */
[----:B------:R-:W2:Y:S04]  /*300c0*/  LDL.LU R71, [R1+0xec] ;  /* 0x0000ec0001477983 */ /* 0x000ea80000300800 */
[----:B------:R-:W2:Y:S04]  /*300d0*/  LDL.LU R70, [R1+0xf0] ;  /* 0x0000f00001467983 */ /* 0x000ea80000300800 */
[----:B------:R-:W2:Y:S04]  /*300e0*/  LDL.LU R93, [R1+0xf4] ;  /* 0x0000f400015d7983 */ /* 0x000ea80000300800 */
[----:B------:R-:W2:Y:S04]  /*300f0*/  LDL R69, [R1+0xfc] ;  /* 0x0000fc0001457983 */ /* 0x000ea80000100800 */
[----:B------:R-:W2:Y:S04]  /*30100*/  LDL R92, [R1+0xf8] ;  /* 0x0000f800015c7983 */ /* 0x000ea80000100800 */
[----:B------:R-:W2:Y:S01]  /*30110*/  LDL.LU R3, [R1+0x2794] ;  /* 0x0027940001037983 */ /* 0x000ea20000300800 */
[----:B------:R-:W0:Y:S08]  /*30120*/  MUFU.EX2 R6, R6 ;  /* 0x0000000600067308 */ /* 0x000e300000000800 */
[----:B------:R-:W1:Y:S01]  /*30130*/  MUFU.EX2 R22, R22 ;  /* 0x0000001600167308 */ /* 0x000e620000000800 */
[----:B------:R-:W-:Y:S01]  /*30140*/  F2FP.SATFINITE.E4M3.F32.PACK_AB_MERGE_C R5, R5, R20, RZ ;  /* 0x000000140505723e */ /* 0x000fe200048070ff */
[----:B------:R-:W-:-:S02]  /*30150*/  IMAD.MOV.U32 R20, RZ, RZ, R28 ;  /* 0x000000ffff147224 */ /* 0x000fc400078e001c */
[----:B0-----:R-:W-:Y:S01]  /*30160*/  FADD R0, R6, R0 ;  /* 0x0000000006007221 */ /* 0x001fe20000000000 */
[----:B------:R-:W-:-:S03]  /*30170*/  F2FP.SATFINITE.E4M3.F32.PACK_AB_MERGE_C R6, R7, R6, RZ ;  /* 0x000000060706723e */ /* 0x000fc600048070ff */
[----:B------:R-:W-:-:S04]  /*30180*/  FADD R7, R7, R0 ;  /* 0x0000000007077221 */ /* 0x000fc80000000000 */
[----:B------:R-:W-:Y:S01]  /*30190*/  FADD R7, R23, R7 ;  /* 0x0000000717077221 */ /* 0x000fe20000000000 */
[----:B------:R-:W-:Y:S01]  /*301a0*/  FADD R0, -R2, -INF ;  /* 0xff80000002007421 */ /* 0x000fe20000000100 */
[----:B------:R-:W-:Y:S01]  /*301b0*/  IMAD.MOV.U32 R2, RZ, RZ, R65 ;  /* 0x000000ffff027224 */ /* 0x000fe200078e0041 */
[----:B---3--:R-:W-:Y:S02]  /*301c0*/  F2FP.SATFINITE.E4M3.F32.PACK_AB_MERGE_C R8, R78, R79, R8 ;  /* 0x0000004f4e08723e */ /* 0x008fe40004807008 */
[----:B----4-:R-:W-:Y:S02]  /*301d0*/  F2FP.SATFINITE.E4M3.F32.PACK_AB_MERGE_C R10, R38, R39, R10 ;  /* 0x00000027260a723e */ /* 0x010fe4000480700a */
[----:B------:R-:W-:Y:S02]  /*301e0*/  F2FP.SATFINITE.E4M3.F32.PACK_AB_MERGE_C R11, R36, R37, R11 ;  /* 0x00000025240b723e */ /* 0x000fe4000480700b */
[----:B------:R-:W-:Y:S02]  /*301f0*/  F2FP.SATFINITE.E4M3.F32.PACK_AB_MERGE_C R4, R31, R32, R4 ;  /* 0x000000201f04723e */ /* 0x000fe40004807004 */
[----:B------:R-:W-:-:S02]  /*30200*/  F2FP.SATFINITE.E4M3.F32.PACK_AB_MERGE_C R5, R29, R30, R5 ;  /* 0x0000001e1d05723e */ /* 0x000fc40004807005 */
[----:B------:R-:W-:Y:S02]  /*30210*/  F2FP.SATFINITE.E4M3.F32.PACK_AB_MERGE_C R21, R24, R25, RZ ;  /* 0x000000191815723e */ /* 0x000fe400048070ff */
[----:B------:R-:W-:Y:S01]  /*30220*/  F2FP.SATFINITE.E4M3.F32.PACK_AB_MERGE_C R6, R26, R27, R6 ;  /* 0x0000001b1a06723e */ /* 0x000fe20004807006 */
[----:B--2---:R0:W-:Y:S02]  /*30230*/  STL [R1+0x268c], R69 ;  /* 0x00268c4501007387 */ /* 0x0041e40000100800 */
[----:B0-----:R-:W-:Y:S02]  /*30240*/  IMAD.MOV.U32 R69, RZ, RZ, R20 ;  /* 0x000000ffff457224 */ /* 0x001fe400078e0014 */
[C---:B-1----:R-:W-:Y:S01]  /*30250*/  FADD R20, R22.reuse, R7 ;  /* 0x0000000716147221 */ /* 0x042fe20000000000 */
[----:B------:R-:W-:Y:S02]  /*30260*/  F2FP.SATFINITE.E4M3.F32.PACK_AB_MERGE_C R7, R22, R23, R21 ;  /* 0x000000171607723e */ /* 0x000fe40004807015 */
[C---:B------:R-:W-:Y:S01]  /*30270*/  LOP3.LUT R23, R3.reuse, 0x10, RZ, 0x3c, !PT ;  /* 0x0000001003177812 */ /* 0x040fe200078e3cff */
[----:B------:R0:W-:Y:S01]  /*30280*/  STS.128 [R3+UR4+0x38000], R16 ;  /* 0x0380001003007988 */ /* 0x0001e20008000c04 */
[----:B------:R-:W-:-:S02]  /*30290*/  LOP3.LUT R22, R3, 0x20, RZ, 0x3c, !PT ;  /* 0x0000002003167812 */ /* 0x000fc400078e3cff */
[----:B------:R-:W-:Y:S01]  /*302a0*/  LOP3.LUT R21, R3, 0x30, RZ, 0x3c, !PT ;  /* 0x0000003003157812 */ /* 0x000fe200078e3cff */
[----:B------:R-:W-:Y:S04]  /*302b0*/  STS.128 [R23+UR4+0x38000], R12 ;  /* 0x0380000c17007988 */ /* 0x000fe80008000c04 */
[----:B------:R-:W-:Y:S04]  /*302c0*/  STS.128 [R22+UR4+0x38000], R8 ;  /* 0x0380000816007988 */ /* 0x000fe80008000c04 */
[----:B------:R-:W-:Y:S01]  /*302d0*/  STL [R1+0x2688], R92 ;  /* 0x0026885c01007387 */ /* 0x000fe20000100800 */
[----:B0-----:R-:W-:-:S03]  /*302e0*/  FADD R3, R25, R20 ;  /* 0x0000001419037221 */ /* 0x001fc60000000000 */
[----:B------:R0:W-:Y:S01]  /*302f0*/  STS.128 [R21+UR4+0x38000], R4 ;  /* 0x0380000415007988 */ /* 0x0001e20008000c04 */
[----:B------:R-:W-:-:S03]  /*30300*/  FADD R3, R24, R3 ;  /* 0x0000000318037221 */ /* 0x000fc60000000000 */
[----:B------:R-:W-:Y:S04]  /*30310*/  STL [R1+0x2684], R93 ;  /* 0x0026845d01007387 */ /* 0x000fe80000100800 */
[----:B------:R-:W-:Y:S04]  /*30320*/  STL [R1+0x2680], R70 ;  /* 0x0026804601007387 */ /* 0x000fe80000100800 */
[----:B------:R-:W-:Y:S01]  /*30330*/  STL [R1+0x267c], R71 ;  /* 0x00267c4701007387 */ /* 0x000fe20000100800 */
[----:B0-----:R-:W0:Y:S03]  /*30340*/  LDTM.x64 R4, tmem[UR6+0x40] ;  /* 0x00004006000479ee */ /* 0x001e260008340000 */
[----:B------:R-:W-:Y:S04]  /*30350*/  STL [R1+0x2678], R84 ;  /* 0x0026785401007387 */ /* 0x000fe80000100800 */
        /* <DEDUP_REMOVED lines=20> */
[----:B0-----:R-:W-:Y:S04]  /*304a0*/  STL [R1+0x26bc], R57 ;  /* 0x0026bc3901007387 */ /* 0x001fe80000100800 */
        /* <DEDUP_REMOVED lines=36> */
[----:B------:R0:W-:Y:S02]  /*306f0*/  STL.64 [R1+0x26c0], R4 ;  /* 0x0026c00401007387 */ /* 0x0001e40000100a00 */
[----:B0-----:R-:W0:Y:S02]  /*30700*/  LDTM.x64 R4, tmem[UR6+0x80] ;  /* 0x00008006000479ee */ /* 0x001e240008340000 */
[----:B0-----:R-:W-:Y:S04]  /*30710*/  STL.64 [R1+0x200], R4 ;  /* 0x0002000401007387 */ /* 0x001fe80000100a00 */
        /* <DEDUP_REMOVED lines=25> */
[----:B------:R0:W-:Y:S04]  /*308b0*/  STL.64 [R1+0x2d0], R56 ;  /* 0x0002d03801007387 */ /* 0x0001e80000100a00 */
[----:B------:R1:W-:Y:S04]  /*308c0*/  STL.64 [R1+0x2d8], R58 ;  /* 0x0002d83a01007387 */ /* 0x0003e80000100a00 */
[----:B------:R2:W-:Y:S04]  /*308d0*/  STL.64 [R1+0x2e0], R60 ;  /* 0x0002e03c01007387 */ /* 0x0005e80000100a00 */
[----:B------:R3:W-:Y:S04]  /*308e0*/  STL.64 [R1+0x2e8], R62 ;  /* 0x0002e83e01007387 */ /* 0x0007e80000100a00 */
[----:B------:R4:W-:Y:S04]  /*308f0*/  STL.64 [R1+0x2f0], R64 ;  /* 0x0002f04001007387 */ /* 0x0009e80000100a00 */
[----:B------:R1:W-:Y:S04]  /*30900*/  STL.64 [R1+0x2f8], R66 ;  /* 0x0002f84201007387 */ /* 0x0003e80000100a00 */
[----:B0-----:R-:W4:Y:S04]  /*30910*/  LDL.LU R56, [R1+0x2790] ;  /* 0x0027900001387983 */ /* 0x001f280000300800 */
[----:B------:R-:W4:Y:S04]  /*30920*/  LDL.LU.64 R54, [R1+0x2788] ;  /* 0x0027880001367983 */ /* 0x000f280000300a00 */
        /* <DEDUP_REMOVED lines=25> */
[----:B-1----:R-:W4:Y:S04]  /*30ac0*/  LDL.LU R58, [R1+0x4] ;  /* 0x00000400013a7983 */ /* 0x002f280000300800 */
[----:B------:R-:W4:Y:S04]  /*30ad0*/  LDL.LU R59, [R1+0x8] ;  /* 0x00000800013b7983 */ /* 0x000f280000300800 */
[----:B--2---:R-:W2:Y:S04]  /*30ae0*/  LDL.LU R60, [R1+0xc] ;  /* 0x00000c00013c7983 */ /* 0x004ea80000300800 */
[----:B------:R-:W2:Y:S04]  /*30af0*/  LDL.LU R61, [R1+0x10] ;  /* 0x00001000013d7983 */ /* 0x000ea80000300800 */
[----:B---3--:R-:W3:Y:S04]  /*30b00*/  LDL.LU R62, [R1+0x14] ;  /* 0x00001400013e7983 */ /* 0x008ee80000300800 */
[----:B------:R-:W3:Y:S04]  /*30b10*/  LDL.LU R63, [R1+0x18] ;  /* 0x00001800013f7983 */ /* 0x000ee80000300800 */
[----:B----4-:R-:W4:Y:S04]  /*30b20*/  LDL.LU R64, [R1+0x1c] ;  /* 0x00001c0001407983 */ /* 0x010f280000300800 */
[----:B------:R-:W4:Y:S04]  /*30b30*/  LDL.LU R65, [R1+0x20] ;  /* 0x0000200001417983 */ /* 0x000f280000300800 */
[----:B------:R-:W4:Y:S01]  /*30b40*/  LDL.LU R66, [R1+0x24] ;  /* 0x0000240001427983 */ /* 0x000f220000300800 */
[----:B------:R-:W-:-:S03]  /*30b50*/  IMAD.MOV.U32 R57, RZ, RZ, R69 ;  /* 0x000000ffff397224 */ /* 0x000fc600078e0045 */
        /* <DEDUP_REMOVED lines=26> */
[----:B------:R-:W4:Y:S01]  /*30d00*/  LDL.LU R2, [R1+0x90] ;  /* 0x0000900001027983 */ /* 0x000f220000300800 */
[----:B------:R-:W-:-:S03]  /*30d10*/  FMUL R0, R0, 1.4426950216293334961 ;  /* 0x3fb8aa3b00007820 */ /* 0x000fc60000400000 */
[----:B------:R-:W4:Y:S03]  /*30d20*/  LDL.LU R78, [R1+0x98] ;  /* 0x00009800014e7983 */ /* 0x000f260000300800 */
[----:B------:R-:W0:Y:S01]  /*30d30*/  MUFU.EX2 R0, R0 ;  /* 0x0000000000007308 */ /* 0x000e220000000800 */
[----:B------:R-:W4:Y:S01]  /*30d40*/  LDL.LU R79, [R1+0x9c] ;  /* 0x00009c00014f7983 */ /* 0x000f220000300800 */
[----:B0-----:R-:W-:-:S05]  /*30d50*/  FMUL R57, R0, R57 ;  /* 0x0000003900397220 */ /* 0x001fca0000400000 */
[----:B------:R0:W-:Y:S04]  /*30d60*/  STL [R1], R57 ;  /* 0x0000003901007387 */ /* 0x0001e80000100800 */
[----:B0-----:R-:W4:Y:S01]  /*30d70*/  LDL.LU R57, [R1+0x26bc] ;  /* 0x0026bc0001397983 */ /* 0x001f220000300800 */
[C---:B------:R-:W-:Y:S01]  /*30d80*/  FMUL R58, R0.reuse, R58 ;  /* 0x0000003a003a7220 */ /* 0x040fe20000400000 */
[----:B------:R-:W-:-:S04]  /*30d90*/  FMUL R59, R0, R59 ;  /* 0x0000003b003b7220 */ /* 0x000fc80000400000 */
[----:B------:R0:W-:Y:S01]  /*30da0*/  STL [R1+0x4], R58 ;  /* 0x0000043a01007387 */ /* 0x0001e20000100800 */
[C---:B--2---:R-:W-:Y:S01]  /*30db0*/  FMUL R60, R0.reuse, R60 ;  /* 0x0000003c003c7220 */ /* 0x044fe20000400000 */
[C---:B------:R-:W-:Y:S02]  /*30dc0*/  FMUL R61, R0.reuse, R61 ;  /* 0x0000003d003d7220 */ /* 0x040fe40000400000 */
[----:B0-----:R-:W2:Y:S01]  /*30dd0*/  LDL.LU R58, [R1+0x26b8] ;  /* 0x0026b800013a7983 */ /* 0x001ea20000300800 */
[----:B---3--:R-:W-:-:S03]  /*30de0*/  FMUL R62, R0, R62 ;  /* 0x0000003e003e7220 */ /* 0x008fc60000400000 */
[----:B------:R0:W-:Y:S01]  /*30df0*/  STL [R1+0x8], R59 ;  /* 0x0000083b01007387 */ /* 0x0001e20000100800 */
[C---:B------:R-:W-:Y:S01]  /*30e00*/  FMUL R63, R0.reuse, R63 ;  /* 0x0000003f003f7220 */ /* 0x040fe20000400000 */
[C---:B----4-:R-:W-:Y:S02]  /*30e10*/  FMUL R64, R0.reuse, R64 ;  /* 0x0000004000407220 */ /* 0x050fe40000400000 */
[----:B0-----:R-:W3:Y:S04]  /*30e20*/  LDL.LU R59, [R1+0x26b4] ;  /* 0x0026b400013b7983 */ /* 0x001ee80000300800 */
[----:B------:R0:W-:Y:S01]  /*30e30*/  STL [R1+0xc], R60 ;  /* 0x00000c3c01007387 */ /* 0x0001e20000100800 */
[C---:B------:R-:W-:Y:S01]  /*30e40*/  FMUL R65, R0.reuse, R65 ;  /* 0x0000004100417220 */ /* 0x040fe20000400000 */
[----:B------:R-:W-:-:S02]  /*30e50*/  FMUL R66, R0, R66 ;  /* 0x0000004200427220 */ /* 0x000fc40000400000 */
[----:B0-----:R-:W4:Y:S04]  /*30e60*/  LDL.LU R60, [R1+0x26b0] ;  /* 0x0026b000013c7983 */ /* 0x001f280000300800 */
[----:B------:R0:W-:Y:S01]  /*30e70*/  STL [R1+0x10], R61 ;  /* 0x0000103d01007387 */ /* 0x0001e20000100800 */
[C---:B------:R-:W-:Y:S01]  /*30e80*/  FMUL R67, R0.reuse, R67 ;  /* 0x0000004300437220 */ /* 0x040fe20000400000 */
[C---:B------:R-:W-:Y:S02]  /*30e90*/  FMUL R3, R0.reuse, R3 ;  /* 0x0000000300037220 */ /* 0x040fe40000400000 */
[----:B0-----:R-:W2:Y:S04]  /*30ea0*/  LDL.LU R61, [R1+0x26ac] ;  /* 0x0026ac00013d7983 */ /* 0x001ea80000300800 */
[----:B------:R0:W-:Y:S01]  /*30eb0*/  STL [R1+0x14], R62 ;  /* 0x0000143e01007387 */ /* 0x0001e20000100800 */
[----:B------:R-:W-:-:S03]  /*30ec0*/  FMUL R69, R0, R69 ;  /* 0x0000004500457220 */ /* 0x000fc60000400000 */
        /* <DEDUP_REMOVED lines=30> */
[----:B0-----:R-:W3:Y:S04]  /*310b0*/  LDL.LU R70, [R1+0x2680] ;  /* 0x0026800001467983 */ /* 0x001ee80000300800 */
[----:B------:R0:W-:Y:S01]  /*310c0*/  STL [R1+0x40], R71 ;  /* 0x0000404701007387 */ /* 0x0001e20000100800 */
[----:B------:R-:W-:-:S03]  /*310d0*/  FMUL R88, R0, R88 ;  /* 0x0000005800587220 */ /* 0x000fc60000400000 */
[----:B0-----:R-:W4:Y:S04]  /*310e0*/  LDL.LU R71, [R1+0x267c] ;  /* 0x00267c0001477983 */ /* 0x001f280000300800 */
        /* <DEDUP_REMOVED lines=39> */
[----:B------:R0:W-:Y:S04]  /*31360*/  STL [R1+0x78], R73 ;  /* 0x0000784901007387 */ /* 0x0001e80000100800 */
        /* <DEDUP_REMOVED lines=12> */
[----:B0-----:R-:W4:Y:S01]  /*31430*/  LDL.LU R2, [R1+0x262c] ;  /* 0x00262c0001027983 */ /* 0x001f220000300800 */
[C---:B------:R-:W-:Y:S01]  /*31440*/  FMUL R78, R0.reuse, R78 ;  /* 0x0000004e004e7220 */ /* 0x040fe20000400000 */
[C---:B------:R-:W-:Y:S01]  /*31450*/  FMUL R79, R0.reuse, R79 ;  /* 0x0000004f004f7220 */ /* 0x040fe20000400000 */
[C---:B--2---:R-:W-:Y:S01]  /*31460*/  FMUL R93, R0.reuse, R93 ;  /* 0x0000005d005d7220 */ /* 0x044fe20000400000 */
[C---:B---3--:R-:W-:Y:S01]  /*31470*/  FMUL R70, R0.reuse, R70 ;  /* 0x0000004600467220 */ /* 0x048fe20000400000 */
[C---:B------:R-:W-:Y:S01]  /*31480*/  FMUL R66, R0.reuse, R66 ;  /* 0x0000004200427220 */ /* 0x040fe20000400000 */
[C---:B------:R-:W-:Y:S01]  /*31490*/  FMUL R67, R0.reuse, R67 ;  /* 0x0000004300437220 */ /* 0x040fe20000400000 */
[C---:B------:R-:W-:Y:S01]  /*314a0*/  FMUL R64, R0.reuse, R64 ;  /* 0x0000004000407220 */ /* 0x040fe20000400000 */
[C---:B------:R-:W-:Y:S01]  /*314b0*/  FMUL R65, R0.reuse, R65 ;  /* 0x0000004100417220 */ /* 0x040fe20000400000 */
[C---:B------:R-:W-:Y:S01]  /*314c0*/  FMUL R62, R0.reuse, R62 ;  /* 0x0000003e003e7220 */ /* 0x040fe20000400000 */
[C---:B------:R-:W-:Y:S01]  /*314d0*/  FMUL R63, R0.reuse, R63 ;  /* 0x0000003f003f7220 */ /* 0x040fe20000400000 */
[C---:B----4-:R-:W-:Y:S01]  /*314e0*/  FMUL R71, R0.reuse, R71 ;  /* 0x0000004700477220 */ /* 0x050fe20000400000 */
[C---:B------:R-:W-:Y:S01]  /*314f0*/  FMUL R60, R0.reuse, R60 ;  /* 0x0000003c003c7220 */ /* 0x040fe20000400000 */
        /* <DEDUP_REMOVED lines=62> */
[----:B------:R-:W-:-:S05]  /*318e0*/  FMUL R2, R0, R2 ;  /* 0x0000000200027220 */ /* 0x000fca0000400000 */
[----:B------:R0:W-:Y:S04]  /*318f0*/  STL [R1+0x94], R2 ;  /* 0x0000940201007387 */ /* 0x0001e80000100800 */
[----:B0-----:R0:W5:Y:S04]  /*31900*/  LDL.LU R2, [R1+0x2628] ;  /* 0x0026280001027983 */ /* 0x0011680000300800 */
[----:B------:R1:W-:Y:S04]  /*31910*/  STL [R1+0x98], R78 ;  /* 0x0000984e01007387 */ /* 0x0003e80000100800 */
[----:B------:R2:W-:Y:S01]  /*31920*/  STL [R1+0x9c], R79 ;  /* 0x00009c4f01007387 */ /* 0x0005e20000100800 */
[----:B-1----:R-:W-:-:S03]  /*31930*/  FMUL R78, R0, R80 ;  /* 0x00000050004e7220 */ /* 0x002fc60000400000 */
[----:B------:R0:W5:Y:S01]  /*31940*/  LDL.LU R80, [R1+0x2624] ;  /* 0x0026240001507983 */ /* 0x0001620000300800 */
[----:B--2---:R-:W-:-:S03]  /*31950*/  FMUL R79, R0, R81 ;  /* 0x00000051004f7220 */ /* 0x004fc60000400000 */
[----:B------:R0:W5:Y:S04]  /*31960*/  LDL.LU R81, [R1+0x2620] ;  /* 0x0026200001517983 */ /* 0x0001680000300800 */
[----:B------:R1:W-:Y:S02]  /*31970*/  STL [R1+0xa4], R78 ;  /* 0x0000a44e01007387 */ /* 0x0003e40000100800 */
[C---:B-1----:R-:W-:Y:S02]  /*31980*/  FMUL R78, R0.reuse, R91 ;  /* 0x0000005b004e7220 */ /* 0x042fe40000400000 */
[----:B------:R0:W5:Y:S04]  /*31990*/  LDL.LU R91, [R1+0x261c] ;  /* 0x00261c00015b7983 */ /* 0x0001680000300800 */
[----:B------:R1:W-:Y:S04]  /*319a0*/  STL [R1+0xa8], R79 ;  /* 0x0000a84f01007387 */ /* 0x0003e80000100800 */
[----:B------:R2:W-:Y:S01]  /*319b0*/  STL [R1+0xac], R78 ;  /* 0x0000ac4e01007387 */ /* 0x0005e20000100800 */
[C---:B-1----:R-:W-:Y:S01]  /*319c0*/  FMUL R79, R0.reuse, R89 ;  /* 0x00000059004f7220 */ /* 0x042fe20000400000 */
[----:B--2---:R-:W-:-:S02]  /*319d0*/  FMUL R78, R0, R90 ;  /* 0x0000005a004e7220 */ /* 0x004fc40000400000 */
[----:B------:R0:W5:Y:S04]  /*319e0*/  LDL.LU R90, [R1+0x2618] ;  /* 0x00261800015a7983 */ /* 0x0001680000300800 */
[----:B------:R0:W5:Y:S04]  /*319f0*/  LDL.LU R89, [R1+0x2614] ;  /* 0x0026140001597983 */ /* 0x0001680000300800 */
[----:B------:R1:W-:Y:S04]  /*31a00*/  STL [R1+0xd0], R88 ;  /* 0x0000d05801007387 */ /* 0x0003e80000100800 */
[----:B-1----:R0:W5:Y:S04]  /*31a10*/  LDL.LU R88, [R1+0x2610] ;  /* 0x0026100001587983 */ /* 0x0021680000300800 */
        /* <DEDUP_REMOVED lines=45> */
[----:B-1----:R-:W1:Y:S01]  /*31cf0*/  LDTM.x64 R4, tmem[UR6+0xc0] ;  /* 0x0000c006000479ee */ /* 0x002e620008340000 */
[C---:B------:R-:W-:Y:S01]  /*31d00*/  FMUL R93, R0.reuse, R92 ;  /* 0x0000005c005d7220 */ /* 0x040fe20000400000 */
[----:B------:R-:W-:Y:S01]  /*31d10*/  NOP ;  /* 0x0000000000007918 */ /* 0x000fe20000000000 */
[----:B-1----:R-:W-:Y:S04]  /*31d20*/  STL.64 [R1+0x100], R4 ;  /* 0x0001000401007387 */ /* 0x002fe80000100a00 */
        /* <DEDUP_REMOVED lines=31> */
[----:B-1----:R0:W5:Y:S04]  /*31f20*/  LDL.LU.64 R66, [R1+0x25f0] ;  /* 0x0025f00001427983 */ /* 0x0021680000300a00 */
[----:B------:R0:W5:Y:S04]  /*31f30*/  LDL.LU.64 R64, [R1+0x25e8] ;  /* 0x0025e80001407983 */ /* 0x0001680000300a00 */
        /* <DEDUP_REMOVED lines=29> */
[----:B------:R0:W5:Y:S01]  /*32110*/  LDL.LU.64 R4, [R1+0x24f8] ;  /* 0x0024f80001047983 */ /* 0x0001620000300a00 */
[----:B------:R-:W-:-:S03]  /*32120*/  FMUL R92, R0, R69 ;  /* 0x00000045005c7220 */ /* 0x000fc60000400000 */
[----:B------:R0:W1:Y:S01]  /*32130*/  SHFL.BFLY PT, R69, R3, 0x10, 0x1f ;  /* 0x0e001f0003457f89 */ /* 0x00006200000e0000 */
        /* <DEDUP_REMOVED lines=8> */
[----:B------:R-:W-:Y:S01]  /*321c0*/  FMUL R83, R0, R83 ;  /* 0x0000005300537220 */ /* 0x000fe20000400000 */
[----:B0-----:R-:W-:Y:S06]  /*321d0*/  @!P2 BRA `(.L_x_9) ;  /* 0x0000000400b4a947 */ /* 0x001fec0003800000 */
[----:B-----5:R-:W-:Y:S04]  /*321e0*/  STL.64 [R1+0x25c8], R90 ;  /* 0x0025c85a01007387 */ /* 0x020fe80000100a00 */
[----:B------:R-:W-:Y:S04]  /*321f0*/  STL.64 [R1+0x25c0], R88 ;  /* 0x0025c05801007387 */ /* 0x000fe80000100a00 */
[----:B------:R-:W-:Y:S04]  /*32200*/  STL.64 [R1+0x25b8], R86 ;  /* 0x0025b85601007387 */ /* 0x000fe80000100a00 */
[----:B------:R-:W-:Y:S04]  /*32210*/  STL.64 [R1+0x25b0], R84 ;  /* 0x0025b05401007387 */ /* 0x000fe80000100a00 */
[----:B------:R-:W-:Y:S04]  /*32220*/  STL.64 [R1+0x25a8], R80 ;  /* 0x0025a85001007387 */ /* 0x000fe80000100a00 */
[----:B------:R-:W-:Y:S04]  /*32230*/  STL.64 [R1+0x25a0], R70 ;  /* 0x0025a04601007387 */ /* 0x000fe80000100a00 */
[----:B-1----:R-:W-:Y:S04]  /*32240*/  STL [R1+0x2598], R69 ;  /* 0x0025984501007387 */ /* 0x002fe80000100800 */
        /* <DEDUP_REMOVED lines=20> */
[----:B0-----:R-:W2:Y:S04]  /*32390*/  LDL.LU R28, [R1] ;  /* 0x00000000011c7983 */ /* 0x001ea80000300800 */
        /* <DEDUP_REMOVED lines=49> */
[----:B------:R-:W2:Y:S01]  /*326b0*/  LDL.LU R89, [R1+0xf4] ;  /* 0x0000f40001597983 */ /* 0x000ea20000300800 */
[----:B------:R-:W-:-:S02]  /*326c0*/  IMAD.MOV.U32 R90, RZ, RZ, R93 ;  /* 0x000000ffff5a7224 */ /* 0x000fc400078e005d */
[----:B------:R-:W-:-:S04]  /*326d0*/  IMAD.MOV.U32 R91, RZ, RZ, R92 ;  /* 0x000000ffff5b7224 */ /* 0x000fc800078e005c */
[----:B--2---:R0:W-:Y:S02]  /*326e0*/  STTM.x64 tmem[UR6], R28 ;  /* 0x0000001c000079ed */ /* 0x0041e40008340006 */
[----:B0-----:R0:W5:Y:S04]  /*326f0*/  LDL.LU.64 R90, [R1+0x25c8] ;  /* 0x0025c800015a7983 */ /* 0x0011680000300a00 */
[----:B------:R0:W5:Y:S04]  /*32700*/  LDL.LU.64 R88, [R1+0x25c0] ;  /* 0x0025c00001587983 */ /* 0x0001680000300a00 */
[----:B------:R0:W5:Y:S04]  /*32710*/  LDL.LU.64 R86, [R1+0x25b8] ;  /* 0x0025b80001567983 */ /* 0x0001680000300a00 */
[----:B------:R0:W5:Y:S04]  /*32720*/  LDL.LU.64 R84, [R1+0x25b0] ;  /* 0x0025b00001547983 */ /* 0x0001680000300a00 */
[----:B------:R0:W5:Y:S04]  /*32730*/  LDL.LU.64 R80, [R1+0x25a8] ;  /* 0x0025a80001507983 */ /* 0x0001680000300a00 */
[----:B------:R0:W5:Y:S04]  /*32740*/  LDL.LU.64 R70, [R1+0x25a0] ;  /* 0x0025a00001467983 */ /* 0x0001680000300a00 */
[----:B------:R0:W5:Y:S04]  /*32750*/  LDL.LU R69, [R1+0x2598] ;  /* 0x0025980001457983 */ /* 0x0001680000300800 */
[----:B------:R-:W2:Y:S04]  /*32760*/  LDL.LU.64 R66, [R1+0x2590] ;  /* 0x0025900001427983 */ /* 0x000ea80000300a00 */
        /* <DEDUP_REMOVED lines=18> */
[----:B------:R-:W2:Y:S02]  /*32890*/  LDL.LU.64 R28, [R1+0x24f8] ;  /* 0x0024f800011c7983 */ /* 0x000ea40000300a00 */
[----:B--2---:R0:W-:Y:S02]  /*328a0*/  STTM.x64 tmem[UR6+0x40], R4 ;  /* 0x00004004000079ed */ /* 0x0041e40008340006 */
.L_x_9:
[----:B------:R-:W2:Y:S01]  /*328b0*/  LDL.LU R73, [R1+0x200] ;  /* 0x0002000001497983 */ /* 0x000ea20000300800 */
[----:B------:R-:W3:Y:S03]  /*328c0*/  LDC R72, c[0x0][0x3f0] ;  /* 0x0000fc00ff487b82 */ /* 0x000ee60000000800 */
[----:B0----5:R-:W4:Y:S04]  /*328d0*/  LDL.LU R67, [R1+0x204] ;  /* 0x0002040001437983 */ /* 0x021f280000300800 */
        /* <DEDUP_REMOVED lines=62> */
[----:B------:R-:W-:Y:S01]  /*32cc0*/  FADD R4, -R2, -INF ;  /* 0xff80000002047421 */ /* 0x000fe20000000100 */
[----:B---3--:R-:W-:-:S03]  /*32cd0*/  VIADD R72, R72, 0xffffff80 ;  /* 0xffffff8048487836 */ /* 0x008fc60000000000 */
[----:B------:R-:W-:-:S04]  /*32ce0*/  FMUL R4, R4, 1.4426950216293334961 ;  /* 0x3fb8aa3b04047820 */ /* 0x000fc80000400000 */
[----:B------:R4:W0:Y:S01]  /*32cf0*/  MUFU.EX2 R68, R4 ;  /* 0x0000000400447308 */ /* 0x0008220000000800 */
[C---:B--2---:R-:W-:Y:S01]  /*32d00*/  FMUL R73, R0.reuse, R73 ;  /* 0x0000004900497220 */ /* 0x044fe20000400000 */
[----:B----4-:R-:W-:-:S04]  /*32d10*/  FMUL R4, R0, R67 ;  /* 0x0000004300047220 */ /* 0x010fc80000400000 */
[----:B------:R-:W-:Y:S01]  /*32d20*/  STL [R1], R73 ;  /* 0x0000004901007387 */ /* 0x000fe20000100800 */
[----:B------:R-:W-:-:S03]  /*32d30*/  FMUL R66, R0, R66 ;  /* 0x0000004200427220 */ /* 0x000fc60000400000 */
[----:B------:R2:W-:Y:S01]  /*32d40*/  STL [R1+0x4], R4 ;  /* 0x0000040401007387 */ /* 0x0005e20000100800 */
[----:B------:R-:W-:-:S03]  /*32d50*/  FMUL R65, R0, R65 ;  /* 0x0000004100417220 */ /* 0x000fc60000400000 */
[----:B------:R-:W-:Y:S04]  /*32d60*/  STL [R1+0x8], R66 ;  /* 0x0000084201007387 */ /* 0x000fe80000100800 */
[----:B------:R-:W-:Y:S01]  /*32d70*/  STL [R1+0xc], R65 ;  /* 0x00000c4101007387 */ /* 0x000fe20000100800 */
[C---:B--2---:R-:W-:Y:S01]  /*32d80*/  FMUL R4, R0.reuse, R64 ;  /* 0x0000004000047220 */ /* 0x044fe20000400000 */
[C---:B------:R-:W-:Y:S01]  /*32d90*/  FMUL R63, R0.reuse, R63 ;  /* 0x0000003f003f7220 */ /* 0x040fe20000400000 */
[----:B------:R-:W-:-:S03]  /*32da0*/  FMUL R62, R0, R62 ;  /* 0x0000003e003e7220 */ /* 0x000fc60000400000 */
[----:B------:R2:W-:Y:S04]  /*32db0*/  STL [R1+0x10], R4 ;  /* 0x0000100401007387 */ /* 0x0005e80000100800 */
[----:B------:R-:W-:Y:S01]  /*32dc0*/  STL [R1+0x14], R63 ;  /* 0x0000143f01007387 */ /* 0x000fe20000100800 */
[----:B------:R-:W-:-:S03]  /*32dd0*/  FMUL R60, R0, R60 ;  /* 0x0000003c003c7220 */ /* 0x000fc60000400000 */
[----:B------:R-:W-:Y:S01]  /*32de0*/  STL [R1+0x18], R62 ;  /* 0x0000183e01007387 */ /* 0x000fe20000100800 */
[C---:B--2---:R-:W-:Y:S01]  /*32df0*/  FMUL R4, R0.reuse, R61 ;  /* 0x0000003d00047220 */ /* 0x044fe20000400000 */
[----:B------:R-:W-:-:S04]  /*32e00*/  FMUL R59, R0, R59 ;  /* 0x0000003b003b7220 */ /* 0x000fc80000400000 */
[----:B------:R2:W-:Y:S04]  /*32e10*/  STL [R1+0x1c], R4 ;  /* 0x00001c0401007387 */ /* 0x0005e80000100800 */
[----:B------:R-:W-:Y:S01]  /*32e20*/  STL [R1+0x20], R60 ;  /* 0x0000203c01007387 */ /* 0x000fe20000100800 */
[----:B------:R-:W-:-:S03]  /*32e30*/  FMUL R57, R0, R57 ;  /* 0x0000003900397220 */ /* 0x000fc60000400000 */
[----:B------:R-:W-:Y:S01]  /*32e40*/  STL [R1+0x24], R59 ;  /* 0x0000243b01007387 */ /* 0x000fe20000100800 */
[C---:B------:R-:W-:Y:S01]  /*32e50*/  FMUL R56, R0.reuse, R56 ;  /* 0x0000003800387220 */ /* 0x040fe20000400000 */
[----:B--2---:R-:W-:-:S05]  /*32e60*/  FMUL R4, R0, R58 ;  /* 0x0000003a00047220 */ /* 0x004fca0000400000 */
[----:B------:R2:W-:Y:S01]  /*32e70*/  STL [R1+0x28], R4 ;  /* 0x0000280401007387 */ /* 0x0005e20000100800 */
[----:B------:R-:W-:-:S03]  /*32e80*/  FMUL R54, R0, R54 ;  /* 0x0000003600367220 */ /* 0x000fc60000400000 */
[----:B------:R-:W-:Y:S01]  /*32e90*/  STL [R1+0x2c], R57 ;  /* 0x00002c3901007387 */ /* 0x000fe20000100800 */
[----:B------:R-:W-:-:S03]  /*32ea0*/  FMUL R53, R0, R53 ;  /* 0x0000003500357220 */ /* 0x000fc60000400000 */
[----:B------:R-:W-:Y:S01]  /*32eb0*/  STL [R1+0x30], R56 ;  /* 0x0000303801007387 */ /* 0x000fe20000100800 */
[C---:B--2---:R-:W-:Y:S01]  /*32ec0*/  FMUL R4, R0.reuse, R55 ;  /* 0x0000003700047220 */ /* 0x044fe20000400000 */
[----:B------:R-:W-:-:S04]  /*32ed0*/  FMUL R51, R0, R51 ;  /* 0x0000003300337220 */ /* 0x000fc80000400000 */
        /* <DEDUP_REMOVED lines=65> */
[----:B------:R2:W-:Y:S01]  /*332f0*/  STL [R1+0xac], R4 ;  /* 0x0000ac0401007387 */ /* 0x0005e20000100800 */
[----:B------:R-:W-:-:S03]  /*33300*/  FMUL R83, R0, R13 ;  /* 0x0000000d00537220 */ /* 0x000fc60000400000 */
[----:B------:R-:W-:Y:S01]  /*33310*/  STL [R1+0xb0], R24 ;  /* 0x0000b01801007387 */ /* 0x000fe20000100800 */
[----:B------:R-:W-:-:S03]  /*33320*/  FMUL R82, R0, R12 ;  /* 0x0000000c00527220 */ /* 0x000fc60000400000 */
[----:B------:R-:W-:Y:S01]  /*33330*/  STL [R1+0xb4], R23 ;  /* 0x0000b41701007387 */ /* 0x000fe20000100800 */
[C---:B------:R-:W-:Y:S01]  /*33340*/  FMUL R79, R0.reuse, R11 ;  /* 0x0000000b004f7220 */ /* 0x040fe20000400000 */
        /* <DEDUP_REMOVED lines=12> */
[----:B------:R-:W-:Y:S04]  /*33410*/  STL [R1+0xc8], R18 ;  /* 0x0000c81201007387 */ /* 0x000fe80000100800 */
[----:B------:R-:W-:Y:S01]  /*33420*/  STL [R1+0xcc], R17 ;  /* 0x0000cc1101007387 */ /* 0x000fe20000100800 */
[----:B--2---:R-:W-:-:S05]  /*33430*/  FMUL R4, R0, R16 ;  /* 0x0000001000047220 */ /* 0x004fca0000400000 */
[----:B------:R2:W-:Y:S04]  /*33440*/  STL [R1+0xd0], R4 ;  /* 0x0000d00401007387 */ /* 0x0005e80000100800 */
[----:B--2---:R-:W2:Y:S04]  /*33450*/  LDL.LU R4, [R1+0x100] ;  /* 0x0001000001047983 */ /* 0x004ea80000300800 */
        /* <DEDUP_REMOVED lines=63> */
[C---:B--2---:R-:W-:Y:S01]  /*33850*/  FMUL R4, R0.reuse, R4 ;  /* 0x0000000400047220 */ /* 0x044fe20000400000 */
[C---:B---3--:R-:W-:Y:S01]  /*33860*/  FMUL R5, R0.reuse, R5 ;  /* 0x0000000500057220 */ /* 0x048fe20000400000 */
        /* <DEDUP_REMOVED lines=158> */
[----:B------:R-:W-:-:S04]  /*34250*/  IMAD.MOV.U32 R65, RZ, RZ, R75 ;  /* 0x000000ffff417224 */ /* 0x000fc800078e004b */
[----:B--2---:R0:W-:Y:S02]  /*34260*/  STTM.x64 tmem[UR6+0x80], R4 ;  /* 0x00008004000079ed */ /* 0x0041e40008340006 */
[----:B0-----:R0:W5:Y:S04]  /*34270*/  LDL.LU.64 R66, [R1+0x25f0] ;  /* 0x0025f00001427983 */ /* 0x0011680000300a00 */
        /* <DEDUP_REMOVED lines=31> */
[----:B------:R-:W-:Y:S05]  /*34470*/  @!P2 BRA `(.L_x_10) ;  /* 0x000000000004a947 */ /* 0x000fea0003800000 */
[----:B-----5:R2:W-:Y:S02]  /*34480*/  STTM.x64 tmem[UR6+0xc0], R4 ;  /* 0x0000c004000079ed */ /* 0x0205e40008340006 */
.L_x_10:
[----:B--2--5:R2:W5:Y:S04]  /*34490*/  LDL.64 R12, [R1+0x318] ;  /* 0x00031800010c7983 */ /* 0x0245680000100a00 */
[----:B------:R2:W5:Y:S01]  /*344a0*/  LDL R15, [R1+0x24f4] ;  /* 0x0024f400010f7983 */ /* 0x0005620000100800 */
[----:B-1----:R-:W-:Y:S01]  /*344b0*/  FADD R3, R3, R69 ;  /* 0x0000004503037221 */ /* 0x002fe20000000000 */
[----:B------:R-:W-:Y:S01]  /*344c0*/  ISETP.GE.AND P4, PT, R72, 0x1, PT ;  /* 0x000000014800780c */ /* 0x000fe20003f86270 */
[----:B------:R-:W-:Y:S01]  /*344d0*/  IMAD.MOV.U32 R6, RZ, RZ, RZ ;  /* 0x000000ffff067224 */ /* 0x000fe200078e00ff */
[----:B------:R-:W1:Y:S02]  /*344e0*/  FENCE.VIEW.ASYNC.T ;  /* 0x00000000000073c6 */ /* 0x000e640000000200 */
[----:B-1----:R-:W-:Y:S01]  /*344f0*/  BAR.SYNC.DEFER_BLOCKING 0x0 ;  /* 0x0000000000007b1d */ /* 0x002fe20000010000 */
[----:B------:R-:W-:-:S05]  /*34500*/  FADD R10, R68, R3 ;  /* 0x00000003440a7221 */ /* 0x000fca0000000000 */
[----:B------:R1:W-:Y:S06]  /*34510*/  MEMBAR.ALL.CTA ;  /* 0x0000000000007992 */ /* 0x0003ec0000008000 */
[----:B-1----:R-:W1:Y:S02]  /*34520*/  FENCE.VIEW.ASYNC.S ;  /* 0x00000000000073c6 */ /* 0x002e640000000000 */
[----:B-1----:R-:W-:Y:S06]  /*34530*/  BAR.SYNC.DEFER_BLOCKING 0x0 ;  /* 0x0000000000007b1d */ /* 0x002fec0000010000 */
[----:B--2---:R-:W-:Y:S05]  /*34540*/  @!P3 BRA `(.L_x_11) ;  /* 0x000000040050b947 */ /* 0x004fea0003800000 */
[----:B------:R-:W-:Y:S01]  /*34550*/  IMAD.U32 R3, RZ, RZ, UR4 ;  /* 0x00000004ff037e24 */ /* 0x000fe2000f8e00ff */
[----:B------:R-:W-:Y:S01]  /*34560*/  ELECT P3, URZ, PT ;  /* 0x0000000000ff782f */ /* 0x000fe20003860000 */
[----:B-----5:R-:W-:Y:S01]  /*34570*/  VIADD R0, R15, 0x38000 ;  /* 0x000380000f007836 */ /* 0x020fe20000000000 */
[----:B------:R-:W-:Y:S01]  /*34580*/  UIADD3 UR16, UPT, UPT, UR5, 0x100000, URZ ;  /* 0x0010000005107890 */ /* 0x000fe2000fffe0ff */
[----:B------:R-:W-:Y:S01]  /*34590*/  IMAD.MOV.U32 R13, RZ, RZ, RZ ;  /* 0x000000ffff0d7224 */ /* 0x000fe200078e00ff */
[----:B------:R-:W-:Y:S01]  /*345a0*/  SHF.R.U32.HI R3, RZ, 0x4, R3 ;  /* 0x00000004ff037819 */ /* 0x000fe20000011603 */
[----:B------:R-:W-:Y:S01]  /*345b0*/  UIADD3 UR42, UPT, UPT, UR5, 0x100000, URZ ;  /* 0x00100000052a7890 */ /* 0x000fe2000fffe0ff */
[----:B------:R-:W-:Y:S01]  /*345c0*/  SHF.R.U32.HI R0, RZ, 0x4, R0 ;  /* 0x00000004ff007819 */ /* 0x000fe20000011600 */
[----:B------:R-:W-:Y:S01]  /*345d0*/  UIADD3 UR43, UPT, UPT, UR5, 0x100000, URZ ;  /* 0x00100000052b7890 */ /* 0x000fe2000fffe0ff */
[----:B------:R-:W-:Y:S01]  /*345e0*/  SGXT.U32 R3, R3, 0xe ;  /* 0x0000000e0303781a */ /* 0x000fe20000000000 */
[----:B------:R-:W-:Y:S01]  /*345f0*/  UMOV UR20, 0x0 ;  /* 0x0000000000147882 */ /* 0x000fe20000000000 */
[----:B------:R-:W-:Y:S01]  /*34600*/  SGXT.U32 R0, R0, 0xe ;  /* 0x0000000e0000781a */ /* 0x000fe20000000000 */
[----:B------:R-:W-:Y:S01]  /*34610*/  UMOV UR21, 0x4400010 ;  /* 0x0440001000157882 */ /* 0x000fe20000000000 */
[----:B------:R-:W-:Y:S01]  /*34620*/  R2UR UR10, R3 ;  /* 0x00000000030a72ca */ /* 0x000fe200000e0000 */
[----:B------:R-:W-:Y:S01]  /*34630*/  @P3 IMAD.MOV.U32 R5, RZ, RZ, 0x40004040 ;  /* 0x40004040ff053424 */ /* 0x000fe200078e00ff */
[----:B------:R-:W-:Y:S01]  /*34640*/  UIADD3 UR52, UPT, UPT, UR5, 0x100000, URZ ;  /* 0x0010000005347890 */ /* 0x000fe2000fffe0ff */
[----:B------:R1:W-:Y:S01]  /*34650*/  STL.64 [R1+0x318], R12 ;  /* 0x0003180c01007387 */ /* 0x0003e20000100a00 */
[----:B------:R-:W-:Y:S01]  /*34660*/  UMOV UR11, 0x40004040 ;  /* 0x40004040000b7882 */ /* 0x000fe20000000000 */
[----:B------:R-:W-:Y:S01]  /*34670*/  UMOV UR26, 0x0 ;  /* 0x00000000001a7882 */ /* 0x000fe20000000000 */
[----:B------:R-:W-:Y:S01]  /*34680*/  @P3 R2UR UR23, R5 ;  /* 0x00000000051732ca */ /* 0x000fe200000e0000 */
[----:B------:R-:W-:Y:S01]  /*34690*/  UMOV UR27, 0x4400010 ;  /* 0x04400010001b7882 */ /* 0x000fe20000000000 */
[----:B------:R-:W-:Y:S01]  /*346a0*/  UMOV UR30, 0x0 ;  /* 0x00000000001e7882 */ /* 0x000fe20000000000 */
[----:B------:R-:W-:Y:S01]  /*346b0*/  UMOV UR31, 0x4400010 ;  /* 0x04400010001f7882 */ /* 0x000fe20000000000 */
[----:B------:R-:W-:Y:S01]  /*346c0*/  UMOV UR34, 0x0 ;  /* 0x0000000000227882 */ /* 0x000fe20000000000 */
[----:B------:R-:W-:Y:S01]  /*346d0*/  UMOV UR35, 0x4400010 ;  /* 0x0440001000237882 */ /* 0x000fe20000000000 */
[----:B------:R-:W-:Y:S01]  /*346e0*/  UMOV UR38, 0x0 ;  /* 0x0000000000267882 */ /* 0x000fe20000000000 */
[----:B------:R-:W-:Y:S01]  /*346f0*/  IMAD.U32 R4, RZ, RZ, UR10 ;  /* 0x0000000aff047e24 */ /* 0x000fe2000f8e00ff */
[----:B------:R-:W-:Y:S01]  /*34700*/  R2UR UR10, R0 ;  /* 0x00000000000a72ca */ /* 0x000fe200000e0000 */
[----:B------:R-:W-:Y:S01]  /*34710*/  UMOV UR39, 0x4400010 ;  /* 0x0440001000277882 */ /* 0x000fe20000000000 */
[----:B------:R-:W-:Y:S01]  /*34720*/  UMOV UR44, 0x0 ;  /* 0x00000000002c7882 */ /* 0x000fe20000000000 */
[----:B------:R-:W-:Y:S01]  /*34730*/  UMOV UR45, 0x4400010 ;  /* 0x04400010002d7882 */ /* 0x000fe20000000000 */
[----:B------:R-:W-:Y:S01]  /*34740*/  @P3 R2UR UR22, R4 ;  /* 0x00000000041632ca */ /* 0x000fe200000e0000 */
[----:B------:R-:W-:Y:S01]  /*34750*/  UMOV UR48, 0x0 ;  /* 0x0000000000307882 */ /* 0x000fe20000000000 */
[----:B------:R-:W-:Y:S01]  /*34760*/  @P3 MOV R4, R12 ;  /* 0x0000000c00043202 */ /* 0x000fe20000000f00 */
[----:B------:R-:W-:Y:S01]  /*34770*/  UMOV UR49, 0x4400010 ;  /* 0x0440001000317882 */ /* 0x000fe20000000000 */
[----:B------:R-:W-:Y:S01]  /*34780*/  UMOV UR54, 0x0 ;  /* 0x0000000000367882 */ /* 0x000fe20000000000 */
[----:B------:R-:W-:Y:S01]  /*34790*/  UMOV UR55, 0x4400010 ;  /* 0x0440001000377882 */ /* 0x000fe20000000000 */
[----:B------:R-:W-:-:S02]  /*347a0*/  @P3 R2UR UR17, R4 ;  /* 0x00000000041132ca */ /* 0x000fc400000e0000 */
[----:B------:R-:W-:Y:S01]  /*347b0*/  IADD3 R4, P3, PT, R0, 0x2, RZ ;  /* 0x0000000200047810 */ /* 0x000fe20007f7e0ff */
[----:B------:R-:W-:-:S03]  /*347c0*/  IMAD.MOV.U32 R0, RZ, RZ, RZ ;  /* 0x000000ffff007224 */ /* 0x000fc600078e00ff */
[----:B------:R-:W-:Y:S01]  /*347d0*/  R2UR UR18, R4 ;  /* 0x00000000041272ca */ /* 0x000fe200000e0000 */
[----:B------:R1:W-:Y:S01]  /*347e0*/  UTCQMMA gdesc[UR10], gdesc[UR22], tmem[UR5], tmem[UR20], idesc[UR21], UPT ;  /* 0x00ff14160a0075ea */ /* 0x0003e2000b800305 */
[----:B------:R-:W-:Y:S02]  /*347f0*/  IADD3.X R0, PT, PT, R0, 0x40004040, RZ, P3, !PT ;  /* 0x4000404000007810 */ /* 0x000fe40001ffe4ff */
[----:B------:R-:W-:Y:S02]  /*34800*/  IADD3 R3, P3, PT, R3, 0x2, RZ ;  /* 0x0000000203037810 */ /* 0x000fe40007f7e0ff */
[----:B------:R-:W-:Y:S02]  /*34810*/  R2UR UR19, R0 ;  /* 0x00000000001372ca */ /* 0x000fe400000e0000 */
[C---:B------:R-:W-:Y:S02]  /*34820*/  IADD3 R0, P5, PT, R3.reuse, 0x2, RZ ;  /* 0x0000000203007810 */ /* 0x040fe40007fbe0ff */
[----:B------:R-:W-:-:S02]  /*34830*/  R2UR UR24, R3 ;  /* 0x00000000031872ca */ /* 0x000fc400000e0000 */
[----:B------:R-:W-:Y:S01]  /*34840*/  R2UR UR28, R0 ;  /* 0x00000000001c72ca */ /* 0x000fe200000e0000 */
[----:B------:R-:W-:-:S05]  /*34850*/  IMAD.MOV.U32 R0, RZ, RZ, RZ ;  /* 0x000000ffff007224 */ /* 0x000fca00078e00ff */
[----:B------:R-:W-:Y:S01]  /*34860*/  IADD3.X R0, PT, PT, R0, 0x40004040, RZ, P3, !PT ;  /* 0x4000404000007810 */ /* 0x000fe20001ffe4ff */
[----:B------:R-:W-:Y:S01]  /*34870*/  UIADD3.64 UR12, UPT, UPT, UR18, 0x2, URZ ;  /* 0x00000002120c7897 */ /* 0x000fe2000fffe0ff */
[C---:B------:R-:W-:Y:S01]  /*34880*/  IADD3 R4, P3, PT, R3.reuse, 0x4, RZ ;  /* 0x0000000403047810 */ /* 0x040fe20007f7e0ff */
[----:B------:R-:W-:Y:S01]  /*34890*/  UIADD3.64 UR14, UPT, UPT, UR18, 0x4, URZ ;  /* 0x00000004120e7897 */ /* 0x000fe2000fffe0ff */
[----:B------:R-:W-:Y:S01]  /*348a0*/  R2UR UR25, R0 ;  /* 0x00000000001972ca */ /* 0x000fe200000e0000 */
[--C-:B------:R-:W-:Y:S01]  /*348b0*/  IMAD.X R9, RZ, RZ, R0.reuse, P5 ;  /* 0x000000ffff097224 */ /* 0x100fe200028e0600 */
[----:B------:R-:W-:Y:S01]  /*348c0*/  R2UR UR32, R4 ;  /* 0x00000000042072ca */ /* 0x000fe200000e0000 */
[----:B------:R-:W-:Y:S01]  /*348d0*/  IMAD.X R8, RZ, RZ, R0, P3 ;  /* 0x000000ffff087224 */ /* 0x000fe200018e0600 */
[----:B------:R-:W-:Y:S02]  /*348e0*/  IADD3 R4, P5, PT, R3, 0x7fe, RZ ;  /* 0x000007fe03047810 */ /* 0x000fe40007fbe0ff */
[----:B------:R-:W-:-:S02]  /*348f0*/  R2UR UR29, R9 ;  /* 0x00000000091d72ca */ /* 0x000fc400000e0000 */
[----:B------:R-:W-:Y:S01]  /*34900*/  R2UR UR36, R4 ;  /* 0x00000000042472ca */ /* 0x000fe200000e0000 */
[--C-:B------:R-:W-:Y:S01]  /*34910*/  IMAD.X R7, RZ, RZ, R0.reuse, P5 ;  /* 0x000000ffff077224 */ /* 0x100fe200028e0600 */
[C---:B------:R-:W-:Y:S02]  /*34920*/  IADD3 R4, P3, PT, R3.reuse, 0x800, RZ ;  /* 0x0000080003047810 */ /* 0x040fe40007f7e0ff */
[----:B------:R-:W-:Y:S01]  /*34930*/  R2UR UR33, R8 ;  /* 0x00000000082172ca */ /* 0x000fe200000e0000 */
[----:B------:R1:W-:Y:S01]  /*34940*/  UTCQMMA gdesc[UR18], gdesc[UR24], tmem[UR5], tmem[UR26], idesc[UR27], UPT ;  /* 0x00ff1a18120075ea */ /* 0x0003e2000b800305 */
[----:B------:R-:W-:Y:S01]  /*34950*/  R2UR UR40, R4 ;  /* 0x00000000042872ca */ /* 0x000fe200000e0000 */
[----:B------:R-:W-:Y:S01]  /*34960*/  IMAD.X R5, RZ, RZ, R0, P3 ;  /* 0x000000ffff057224 */ /* 0x000fe200018e0600 */
[C---:B------:R-:W-:Y:S02]  /*34970*/  IADD3 R4, P5, PT, R3.reuse, 0x802, RZ ;  /* 0x0000080203047810 */ /* 0x040fe40007fbe0ff */
[----:B------:R-:W-:Y:S01]  /*34980*/  IADD3 R3, P3, PT, R3, 0x804, RZ ;  /* 0x0000080403037810 */ /* 0x000fe20007f7e0ff */
[----:B------:R1:W-:Y:S01]  /*34990*/  UTCQMMA gdesc[UR12], gdesc[UR28], tmem[UR5], tmem[UR30], idesc[UR31], UPT ;  /* 0x00ff1e1c0c0075ea */ /* 0x0003e2000b800305 */
[----:B------:R-:W-:-:S02]  /*349a0*/  R2UR UR37, R7 ;  /* 0x00000000072572ca */ /* 0x000fc400000e0000 */
[----:B------:R-:W-:Y:S01]  /*349b0*/  R2UR UR50, R3 ;  /* 0x00000000033272ca */ /* 0x000fe200000e0000 */
[--C-:B------:R-:W-:Y:S01]  /*349c0*/  IMAD.X R3, RZ, RZ, R0.reuse, P5 ;  /* 0x000000ffff037224 */ /* 0x100fe200028e0600 */
[----:B------:R-:W-:Y:S01]  /*349d0*/  R2UR UR41, R5 ;  /* 0x00000000052972ca */ /* 0x000fe200000e0000 */
[----:B------:R-:W-:Y:S01]  /*349e0*/  IMAD.X R0, RZ, RZ, R0, P3 ;  /* 0x000000ffff007224 */ /* 0x000fe200018e0600 */
[----:B------:R-:W-:Y:S01]  /*349f0*/  R2UR UR46, R4 ;  /* 0x00000000042e72ca */ /* 0x000fe200000e0000 */
[----:B------:R1:W-:Y:S01]  /*34a00*/  UTCQMMA gdesc[UR14], gdesc[UR32], tmem[UR5], tmem[UR34], idesc[UR35], UPT ;  /* 0x00ff22200e0075ea */ /* 0x0003e2000b800305 */
[----:B------:R-:W-:Y:S02]  /*34a10*/  R2UR UR47, R3 ;  /* 0x00000000032f72ca */ /* 0x000fe400000e0000 */
[----:B------:R-:W-:-:S03]  /*34a20*/  R2UR UR51, R0 ;  /* 0x00000000003372ca */ /* 0x000fc600000e0000 */
[----:B------:R1:W-:Y:S04]  /*34a30*/  UTCQMMA gdesc[UR10], gdesc[UR36], tmem[UR16], tmem[UR38], idesc[UR39], UPT ;  /* 0x00ff26240a0075ea */ /* 0x0003e8000b800310 */
[----:B------:R1:W-:Y:S04]  /*34a40*/  UTCQMMA gdesc[UR18], gdesc[UR40], tmem[UR42], tmem[UR44], idesc[UR45], UPT ;  /* 0x00ff2c28120075ea */ /* 0x0003e8000b80032a */
[----:B------:R1:W-:Y:S02]  /*34a50*/  UTCQMMA gdesc[UR12], gdesc[UR46], tmem[UR43], tmem[UR48], idesc[UR49], UPT ;  /* 0x00ff302e0c0075ea */ /* 0x0003e4000b80032b */
[----:B------:R1:W-:Y:S01]  /*34a60*/  UTCQMMA gdesc[UR14], gdesc[UR50], tmem[UR52], tmem[UR54], idesc[UR55], UPT ;  /* 0x00ff36320e0075ea */ /* 0x0003e2000b800334 */
[----:B------:R1:W-:Y:S01]  /*34a70*/  UTCBAR [UR17], URZ ;  /* 0x000000ff110073e9 */ /* 0x0003e200080000ff */
[----:B------:R-:W-:Y:S01]  /*34a80*/  NOP ;  /* 0x0000000000007918 */ /* 0x000fe20000000000 */
.L_x_11:
[----:B------:R-:W-:Y:S02]  /*34a90*/  FSEL R0, R10, 1, P2 ;  /* 0x3f8000000a007808 */ /* 0x000fe40001000000 */
[----:B------:R-:W-:-:S03]  /*34aa0*/  FSEL R82, R2, -INF , P2 ;  /* 0xff80000002527808 */ /* 0x000fc60001000000 */
[----:B------:R2:W-:Y:S01]  /*34ab0*/  STL [R1+0x21c4], R0 ;  /* 0x0021c40001007387 */ /* 0x0005e20000100800 */
[----:B------:R-:W-:Y:S05]  /*34ac0*/  @!P4 BRA `(.L_x_12) ;  /* 0x0000022800acc947 */ /* 0x000fea0003800000 */
[----:B--2---:R-:W2:Y:S01]  /*34ad0*/  S2R R0, SR_TID.X ;  /* 0x0000000000007919 */ /* 0x004ea20000002100 */
[----:B------:R-:W-:Y:S01]  /*34ae0*/  SHF.R.U32.HI R70, RZ, 0x4, R70 ;  /* 0x00000004ff467819 */ /* 0x000fe20000011646 */
[----:B------:R-:W-:Y:S01]  /*34af0*/  IMAD.MOV.U32 R2, RZ, RZ, RZ ;  /* 0x000000ffff027224 */ /* 0x000fe200078e00ff */
[----:B-----5:R-:W-:Y:S01]  /*34b00*/  R2UR UR7, R12 ;  /* 0x000000000c0772ca */ /* 0x020fe200000e0000 */
[----:B-1----:R-:W-:Y:S01]  /*34b10*/  UMOV UR45, 0x40004040 ;  /* 0x40004040002d7882 */ /* 0x002fe20000000000 */
[----:B--2---:R-:W-:-:S04]  /*34b20*/  SHF.R.U32.HI R0, RZ, 0x5, R0 ;  /* 0x00000005ff007819 */ /* 0x004fc80000011600 */
[----:B------:R-:W-:Y:S02]  /*34b30*/  ISETP.NE.U32.AND P2, PT, R0, RZ, PT ;  /* 0x000000ff0000720c */ /* 0x000fe40003f45070 */
[----:B------:R-:W-:-:S05]  /*34b40*/  SGXT.U32 R0, R70, 0xe ;  /* 0x0000000e4600781a */ /* 0x000fca0000000000 */
[----:B------:R1:W-:Y:S02]  /*34b50*/  STL [R1+0x24e4], R0 ;  /* 0x0024e40001007387 */ /* 0x0003e40000100800 */
[----:B-1----:R-:W-:-:S04]  /*34b60*/  IADD3 R0, P3, PT, R0, 0x2, RZ ;  /* 0x0000000200007810 */ /* 0x002fc80007f7e0ff */
[----:B------:R-:W-:Y:S01]  /*34b70*/  R2UR UR10, R0 ;  /* 0x00000000000a72ca */ /* 0x000fe200000e0000 */
[----:B------:R-:W-:Y:S01]  /*34b80*/  VIADD R0, R15, 0x30000 ;  /* 0x000300000f007836 */ /* 0x000fe20000000000 */
[----:B------:R-:W-:-:S04]  /*34b90*/  IADD3.X R2, PT, PT, R2, 0x40004040, RZ, P3, !PT ;  /* 0x4000404002027810 */ /* 0x000fc80001ffe4ff */
[----:B------:R-:W-:Y:S02]  /*34ba0*/  SHF.R.U32.HI R0, RZ, 0x4, R0 ;  /* 0x00000004ff007819 */ /* 0x000fe40000011600 */
[----:B------:R-:W-:Y:S02]  /*34bb0*/  R2UR UR11, R2 ;  /* 0x00000000020b72ca */ /* 0x000fe400000e0000 */
[----:B------:R-:W-:-:S04]  /*34bc0*/  SGXT.U32 R3, R0, 0xe ;  /* 0x0000000e0003781a */ /* 0x000fc80000000000 */
[----:B------:R-:W-:Y:S01]  /*34bd0*/  IADD3 R2, P4, PT, R3, 0x80, RZ ;  /* 0x0000008003027810 */ /* 0x000fe20007f9e0ff */
[----:B------:R1:W-:Y:S03]  /*34be0*/  STL [R1+0x21cc], R3 ;  /* 0x0021cc0301007387 */ /* 0x0003e60000100800 */
[C---:B------:R-:W-:Y:S02]  /*34bf0*/  IADD3 R0, P5, PT, R2.reuse, 0x80, RZ ;  /* 0x0000008002007810 */ /* 0x040fe40007fbe0ff */
[----:B------:R-:W-:Y:S01]  /*34c00*/  R2UR UR38, R2 ;  /* 0x00000000022672ca */ /* 0x000fe200000e0000 */
[----:B------:R-:W-:Y:S01]  /*34c10*/  UIADD3.64 UR54, UPT, UPT, UR10, 0x2, URZ ;  /* 0x000000020a367897 */ /* 0x000fe2000fffe0ff */
[----:B------:R-:W-:Y:S01]  /*34c20*/  R2UR UR12, R0 ;  /* 0x00000000000c72ca */ /* 0x000fe200000e0000 */
[----:B------:R-:W-:Y:S01]  /*34c30*/  UIADD3.64 UR56, UPT, UPT, UR10, 0x4, URZ ;  /* 0x000000040a387897 */ /* 0x000fe2000fffe0ff */
[----:B------:R-:W-:Y:S01]  /*34c40*/  IADD3 R0, P6, PT, R2, 0x100, RZ ;  /* 0x0000010002007810 */ /* 0x000fe20007fde0ff */
[----:B------:R-:W-:-:S02]  /*34c50*/  UIADD3.64 UR52, UPT, UPT, UR10, 0x3fe, URZ ;  /* 0x000003fe0a347897 */ /* 0x000fc4000fffe0ff */
[----:B------:R-:W-:Y:S01]  /*34c60*/  UIADD3.64 UR76, UPT, UPT, UR10, 0x402, URZ ;  /* 0x000004020a4c7897 */ /* 0x000fe2000fffe0ff */
[----:B------:R-:W-:Y:S01]  /*34c70*/  R2UR UR14, R0 ;  /* 0x00000000000e72ca */ /* 0x000fe200000e0000 */
[----:B------:R-:W-:Y:S01]  /*34c80*/  UIADD3.64 UR58, UPT, UPT, UR10, 0x802, URZ ;  /* 0x000008020a3a7897 */ /* 0x000fe2000fffe0ff */
[----:B------:R-:W-:Y:S01]  /*34c90*/  IADD3 R0, P3, PT, R2, 0x180, RZ ;  /* 0x0000018002007810 */ /* 0x000fe20007f7e0ff */
[----:B------:R-:W-:Y:S02]  /*34ca0*/  UIADD3.64 UR60, UPT, UPT, UR10, 0x804, URZ ;  /* 0x000008040a3c7897 */ /* 0x000fe4000fffe0ff */
[----:B------:R-:W-:Y:S01]  /*34cb0*/  UIADD3.64 UR62, UPT, UPT, UR10, 0xbfe, URZ ;  /* 0x00000bfe0a3e7897 */ /* 0x000fe2000fffe0ff */
[----:B------:R-:W-:Y:S01]  /*34cc0*/  R2UR UR16, R0 ;  /* 0x00000000001072ca */ /* 0x000fe200000e0000 */
[----:B------:R-:W-:Y:S01]  /*34cd0*/  IMAD.MOV.U32 R0, RZ, RZ, RZ ;  /* 0x000000ffff007224 */ /* 0x000fe200078e00ff */
[----:B------:R-:W-:Y:S02]  /*34ce0*/  UIADD3.64 UR64, UPT, UPT, UR10, 0xc00, URZ ;  /* 0x00000c000a407897 */ /* 0x000fe4000fffe0ff */
[----:B------:R-:W-:-:S02]  /*34cf0*/  UIADD3.64 UR66, UPT, UPT, UR10, 0xc02, URZ ;  /* 0x00000c020a427897 */ /* 0x000fc4000fffe0ff */
[----:B------:R-:W-:Y:S01]  /*34d00*/  IADD3.X R0, PT, PT, R0, -0x7fffbfe0, RZ, P4, !PT ;  /* 0x8000402000007810 */ /* 0x000fe200027fe4ff */
[----:B------:R-:W-:Y:S01]  /*34d10*/  UIADD3.64 UR68, UPT, UPT, UR10, 0xc04, URZ ;  /* 0x00000c040a447897 */ /* 0x000fe2000fffe0ff */
[----:B-1----:R-:W-:Y:S02]  /*34d20*/  IADD3 R3, P4, PT, R2, 0x200, RZ ;  /* 0x0000020002037810 */ /* 0x002fe40007f9e0ff */
[----:B------:R-:W-:Y:S01]  /*34d30*/  R2UR UR39, R0 ;  /* 0x00000000002772ca */ /* 0x000fe200000e0000 */
[--C-:B------:R-:W-:Y:S01]  /*34d40*/  IMAD.X R6, RZ, RZ, R0.reuse, P5 ;  /* 0x000000ffff067224 */ /* 0x100fe200028e0600 */
[----:B------:R-:W-:Y:S01]  /*34d50*/  R2UR UR18, R3 ;  /* 0x00000000031272ca */ /* 0x000fe200000e0000 */
[--C-:B------:R-:W-:Y:S01]  /*34d60*/  IMAD.X R12, RZ, RZ, R0.reuse, P6 ;  /* 0x000000ffff0c7224 */ /* 0x100fe200030e0600 */
[----:B------:R-:W-:Y:S01]  /*34d70*/  IADD3 R3, P5, PT, R2, 0x280, RZ ;  /* 0x0000028002037810 */ /* 0x000fe20007fbe0ff */
[--C-:B------:R-:W-:Y:S01]  /*34d80*/  IMAD.X R5, RZ, RZ, R0.reuse, P3 ;  /* 0x000000ffff057224 */ /* 0x100fe200018e0600 */
[----:B------:R-:W-:Y:S01]  /*34d90*/  R2UR UR13, R6 ;  /* 0x00000000060d72ca */ /* 0x000fe200000e0000 */
[--C-:B------:R-:W-:Y:S01]  /*34da0*/  IMAD.X R14, RZ, RZ, R0.reuse, P4 ;  /* 0x000000ffff0e7224 */ /* 0x100fe200020e0600 */
[----:B------:R-:W-:Y:S01]  /*34db0*/  R2UR UR20, R3 ;  /* 0x00000000031472ca */ /* 0x000fe200000e0000 */
[----:B------:R-:W-:Y:S01]  /*34dc0*/  IMAD.X R13, RZ, RZ, R0, P5 ;  /* 0x000000ffff0d7224 */ /* 0x000fe200028e0600 */
[----:B------:R-:W-:-:S02]  /*34dd0*/  IADD3 R3, P6, PT, R2, 0x300, RZ ;  /* 0x0000030002037810 */ /* 0x000fc40007fde0ff */
[----:B------:R-:W-:Y:S02]  /*34de0*/  R2UR UR17, R5 ;  /* 0x00000000051172ca */ /* 0x000fe400000e0000 */
[----:B------:R-:W-:Y:S01]  /*34df0*/  R2UR UR22, R3 ;  /* 0x00000000031672ca */ /* 0x000fe200000e0000 */
[--C-:B------:R-:W-:Y:S01]  /*34e00*/  IMAD.X R11, RZ, RZ, R0.reuse, P6 ;  /* 0x000000ffff0b7224 */ /* 0x100fe200030e0600 */
[----:B------:R-:W-:Y:S02]  /*34e10*/  IADD3 R3, P3, PT, R2, 0x380, RZ ;  /* 0x0000038002037810 */ /* 0x000fe40007f7e0ff */
[----:B------:R-:W-:Y:S02]  /*34e20*/  R2UR UR15, R12 ;  /* 0x000000000c0f72ca */ /* 0x000fe400000e0000 */
[----:B------:R-:W-:Y:S01]  /*34e30*/  R2UR UR24, R3 ;  /* 0x00000000031872ca */ /* 0x000fe200000e0000 */
[----:B------:R-:W-:Y:S01]  /*34e40*/  IMAD.X R10, RZ, RZ, R0, P3 ;  /* 0x000000ffff0a7224 */ /* 0x000fe200018e0600 */
[----:B------:R-:W-:-:S02]  /*34e50*/  IADD3 R3, P4, PT, R2, 0x400, RZ ;  /* 0x0000040002037810 */ /* 0x000fc40007f9e0ff */
[----:B------:R-:W-:Y:S02]  /*34e60*/  R2UR UR19, R14 ;  /* 0x000000000e1372ca */ /* 0x000fe400000e0000 */
[----:B------:R-:W-:Y:S01]  /*34e70*/  R2UR UR26, R3 ;  /* 0x00000000031a72ca */ /* 0x000fe200000e0000 */
[--C-:B------:R-:W-:Y:S01]  /*34e80*/  IMAD.X R9, RZ, RZ, R0.reuse, P4 ;  /* 0x000000ffff097224 */ /* 0x100fe200020e0600 */
[C---:B------:R-:W-:Y:S02]  /*34e90*/  IADD3 R3, P5, PT, R2.reuse, 0x480, RZ ;  /* 0x0000048002037810 */ /* 0x040fe40007fbe0ff */
[----:B------:R-:W-:Y:S02]  /*34ea0*/  R2UR UR21, R13 ;  /* 0x000000000d1572ca */ /* 0x000fe400000e0000 */
[----:B------:R-:W-:Y:S01]  /*34eb0*/  R2UR UR28, R3 ;  /* 0x00000000031c72ca */ /* 0x000fe200000e0000 */
[----:B------:R-:W-:Y:S01]  /*34ec0*/  IMAD.X R8, RZ, RZ, R0, P5 ;  /* 0x000000ffff087224 */ /* 0x000fe200028e0600 */
[----:B------:R-:W-:-:S02]  /*34ed0*/  IADD3 R3, P6, PT, R2, 0x500, RZ ;  /* 0x0000050002037810 */ /* 0x000fc40007fde0ff */
[C---:B------:R-:W-:Y:S02]  /*34ee0*/  IADD3 R4, P5, PT, R2.reuse, 0x680, RZ ;  /* 0x0000068002047810 */ /* 0x040fe40007fbe0ff */
[----:B------:R-:W-:Y:S01]  /*34ef0*/  R2UR UR30, R3 ;  /* 0x00000000031e72ca */ /* 0x000fe200000e0000 */
[--C-:B------:R-:W-:Y:S01]  /*34f00*/  IMAD.X R7, RZ, RZ, R0.reuse, P6 ;  /* 0x000000ffff077224 */ /* 0x100fe200030e0600 */
[----:B------:R-:W-:Y:S02]  /*34f10*/  IADD3 R3, P3, PT, R2, 0x580, RZ ;  /* 0x0000058002037810 */ /* 0x000fe40007f7e0ff */
[----:B------:R-:W-:Y:S01]  /*34f20*/  R2UR UR36, R4 ;  /* 0x00000000042472ca */ /* 0x000fe200000e0000 */
[----:B------:R-:W-:Y:S01]  /*34f30*/  IMAD.MOV.U32 R4, RZ, RZ, RZ ;  /* 0x000000ffff047224 */ /* 0x000fe200078e00ff */
[----:B------:R-:W-:Y:S01]  /*34f40*/  R2UR UR32, R3 ;  /* 0x00000000032072ca */ /* 0x000fe200000e0000 */
[----:B------:R-:W-:Y:S01]  /*34f50*/  IMAD.X R6, RZ, RZ, R0, P3 ;  /* 0x000000ffff067224 */ /* 0x000fe200018e0600 */
[----:B------:R-:W-:-:S02]  /*34f60*/  IADD3 R3, P4, PT, R2, 0x600, RZ ;  /* 0x0000060002037810 */ /* 0x000fc40007f9e0ff */
[----:B------:R-:W-:Y:S01]  /*34f70*/  R2UR UR31, R7 ;  /* 0x00000000071f72ca */ /* 0x000fe200000e0000 */
[----:B------:R-:W-:Y:S01]  /*34f80*/  IMAD.U32 R7, RZ, RZ, UR55 ;  /* 0x00000037ff077e24 */ /* 0x000fe2000f8e00ff */
[----:B------:R-:W-:Y:S01]  /*34f90*/  R2UR UR34, R3 ;  /* 0x00000000032272ca */ /* 0x000fe200000e0000 */
[----:B------:R-:W-:Y:S01]  /*34fa0*/  VIADD R3, R15, 0x20000 ;  /* 0x000200000f037836 */ /* 0x000fe20000000000 */
[----:B------:R-:W-:Y:S01]  /*34fb0*/  R2UR UR33, R6 ;  /* 0x00000000062172ca */ /* 0x000fe200000e0000 */
[----:B------:R-:W-:Y:S01]  /*34fc0*/  IMAD.X R5, RZ, RZ, R0, P4 ;  /* 0x000000ffff057224 */ /* 0x000fe200020e0600 */
[----:B------:R-:W-:Y:S01]  /*34fd0*/  R2UR UR23, R11 ;  /* 0x000000000b1772ca */ /* 0x000fe200000e0000 */
[----:B------:R-:W-:Y:S01]  /*34fe0*/  IMAD.U32 R6, RZ, RZ, UR54 ;  /* 0x00000036ff067e24 */ /* 0x000fe2000f8e00ff */
[----:B------:R-:W-:Y:S01]  /*34ff0*/  SHF.R.U32.HI R3, RZ, 0x4, R3 ;  /* 0x00000004ff037819 */ /* 0x000fe20000011603 */
[----:B------:R-:W-:Y:S01]  /*35000*/  UIADD3.64 UR54, UPT, UPT, UR10, 0x400, URZ ;  /* 0x000004000a367897 */ /* 0x000fe2000fffe0ff */
[----:B------:R-:W-:-:S02]  /*35010*/  R2UR UR35, R5 ;  /* 0x00000000052372ca */ /* 0x000fc400000e0000 */
[----:B------:R-:W-:Y:S02]  /*35020*/  SGXT.U32 R16, R3, 0xe ;  /* 0x0000000e0310781a */ /* 0x000fe40000000000 */
[----:B------:R-:W-:Y:S02]  /*35030*/  R2UR UR25, R10 ;  /* 0x000000000a1972ca */ /* 0x000fe400000e0000 */
[----:B------:R-:W-:Y:S01]  /*35040*/  IADD3 R3, P6, PT, R16, 0x2, RZ ;  /* 0x0000000210037810 */ /* 0x000fe20007fde0ff */
[----:B------:R-:W-:Y:S01]  /*35050*/  STL [R1+0x24e0], R16 ;  /* 0x0024e01001007387 */ /* 0x000fe20000100800 */
[----:B------:R-:W-:Y:S02]  /*35060*/  R2UR UR27, R9 ;  /* 0x00000000091b72ca */ /* 0x000fe400000e0000 */
[----:B------:R-:W-:Y:S01]  /*35070*/  IADD3.X R4, PT, PT, R4, 0x40004040, RZ, P6, !PT ;  /* 0x4000404004047810 */ /* 0x000fe200037fe4ff */
[----:B------:R1:W-:Y:S01]  /*35080*/  STL.64 [R1+0x23c0], R6 ;  /* 0x0023c00601007387 */ /* 0x0003e20000100a00 */
[----:B------:R-:W-:-:S02]  /*35090*/  IADD3 R2, P6, PT, R2, 0x700, RZ ;  /* 0x0000070002027810 */ /* 0x000fc40007fde0ff */
[----:B------:R-:W-:Y:S02]  /*350a0*/  R2UR UR40, R3 ;  /* 0x00000000032872ca */ /* 0x000fe400000e0000 */
[----:B------:R-:W-:Y:S01]  /*350b0*/  R2UR UR42, R2 ;  /* 0x00000000022a72ca */ /* 0x000fe200000e0000 */
[----:B------:R-:W-:Y:S01]  /*350c0*/  VIADD R2, R15, 0x38000 ;  /* 0x000380000f027836 */ /* 0x000fe20000000000 */
[----:B------:R-:W-:Y:S01]  /*350d0*/  R2UR UR41, R4 ;  /* 0x00000000042972ca */ /* 0x000fe200000e0000 */
[----:B------:R-:W-:Y:S01]  /*350e0*/  IMAD.X R4, RZ, RZ, R0, P5 ;  /* 0x000000ffff047224 */ /* 0x000fe200028e0600 */
[----:B------:R-:W-:Y:S02]  /*350f0*/  R2UR UR29, R8 ;  /* 0x00000000081d72ca */ /* 0x000fe400000e0000 */
[----:B------:R-:W-:Y:S01]  /*35100*/  SHF.R.U32.HI R2, RZ, 0x4, R2 ;  /* 0x00000004ff027819 */ /* 0x000fe20000011602 */
[----:B-1----:R-:W-:Y:S01]  /*35110*/  IMAD.U32 R6, RZ, RZ, UR52 ;  /* 0x00000034ff067e24 */ /* 0x002fe2000f8e00ff */
[----:B------:R-:W-:Y:S01]  /*35120*/  R2UR UR37, R4 ;  /* 0x00000000042572ca */ /* 0x000fe200000e0000 */
[----:B------:R-:W-:Y:S01]  /*35130*/  IMAD.U32 R7, RZ, RZ, UR53 ;  /* 0x00000035ff077e24 */ /* 0x000fe2000f8e00ff */
[----:B------:R-:W-:Y:S01]  /*35140*/  SGXT.U32 R2, R2, 0xe ;  /* 0x0000000e0202781a */ /* 0x000fe20000000000 */
[----:B------:R-:W1:Y:S01]  /*35150*/  LDC R4, c[0x0][0x3d4] ;  /* 0x0000f500ff047b82 */ /* 0x000e620000000800 */
[----:B------:R-:W-:-:S02]  /*35160*/  UIADD3.64 UR52, UPT, UPT, UR10, 0x404, URZ ;  /* 0x000004040a347897 */ /* 0x000fc4000fffe0ff */
[C---:B------:R-:W-:Y:S01]  /*35170*/  R2UR UR44, R2.reuse ;  /* 0x00000000022c72ca */ /* 0x040fe200000e0000 */
[----:B------:R-:W-:Y:S01]  /*35180*/  UIADD3.64 UR72, UPT, UPT, UR40, 0x2, URZ ;  /* 0x0000000228487897 */ /* 0x000fe2000fffe0ff */
[----:B------:R-:W-:Y:S01]  /*35190*/  IADD3 R2, P3, PT, R2, 0x2, RZ ;  /* 0x0000000202027810 */ /* 0x000fe20007f7e0ff */
[----:B------:R-:W-:-:S03]  /*351a0*/  UIADD3.64 UR70, UPT, UPT, UR40, 0x4, URZ ;  /* 0x0000000428467897 */ /* 0x000fc6000fffe0ff */
[C---:B------:R-:W-:Y:S02]  /*351b0*/  R2UR UR46, R2.reuse ;  /* 0x00000000022e72ca */ /* 0x040fe400000e0000 */
[C---:B------:R-:W-:Y:S01]  /*351c0*/  IADD3 R3, P4, PT, R2.reuse, 0x2, RZ ;  /* 0x0000000202037810 */ /* 0x040fe20007f9e0ff */
[----:B------:R-:W-:Y:S01]  /*351d0*/  IMAD.U32 R5, RZ, RZ, UR71 ;  /* 0x00000047ff057e24 */ /* 0x000fe2000f8e00ff */
[----:B------:R-:W-:Y:S02]  /*351e0*/  IADD3 R2, P5, PT, R2, 0x4, RZ ;  /* 0x0000000402027810 */ /* 0x000fe40007fbe0ff */
[----:B------:R-:W-:Y:S01]  /*351f0*/  R2UR UR48, R3 ;  /* 0x00000000033072ca */ /* 0x000fe200000e0000 */
[----:B------:R-:W-:Y:S01]  /*35200*/  IMAD.X R3, RZ, RZ, R0, P6 ;  /* 0x000000ffff037224 */ /* 0x000fe200030e0600 */
[----:B------:R-:W-:Y:S01]  /*35210*/  R2UR UR50, R2 ;  /* 0x00000000023272ca */ /* 0x000fe200000e0000 */
[----:B------:R-:W-:-:S03]  /*35220*/  IMAD.MOV.U32 R2, RZ, RZ, RZ ;  /* 0x000000ffff027224 */ /* 0x000fc600078e00ff */
[----:B------:R-:W-:Y:S01]  /*35230*/  R2UR UR43, R3 ;  /* 0x00000000032b72ca */ /* 0x000fe200000e0000 */
[----:B------:R-:W-:Y:S01]  /*35240*/  IMAD.U32 R3, RZ, RZ, UR57 ;  /* 0x00000039ff037e24 */ /* 0x000fe2000f8e00ff */
[----:B------:R-:W-:-:S04]  /*35250*/  IADD3.X R2, PT, PT, R2, 0x40004040, RZ, P3, !PT ;  /* 0x4000404002027810 */ /* 0x000fc80001ffe4ff */
[----:B------:R-:W-:Y:S01]  /*35260*/  R2UR UR47, R2 ;  /* 0x00000000022f72ca */ /* 0x000fe200000e0000 */
[--C-:B------:R-:W-:Y:S02]  /*35270*/  IMAD.X R0, RZ, RZ, R2.reuse, P4 ;  /* 0x000000ffff007224 */ /* 0x100fe400020e0602 */
[----:B------:R-:W-:-:S03]  /*35280*/  IMAD.X R2, RZ, RZ, R2, P5 ;  /* 0x000000ffff027224 */ /* 0x000fc600028e0602 */
[----:B------:R-:W-:Y:S01]  /*35290*/  R2UR UR49, R0 ;  /* 0x00000000003172ca */ /* 0x000fe200000e0000 */
[----:B-1----:R-:W-:Y:S01]  /*352a0*/  IMAD.SHL.U32 R0, R4, 0x80, RZ ;  /* 0x0000008004007824 */ /* 0x002fe200078e00ff */
[----:B------:R-:W-:Y:S01]  /*352b0*/  R2UR UR51, R2 ;  /* 0x00000000023372ca */ /* 0x000fe200000e0000 */
[----:B------:R-:W-:Y:S01]  /*352c0*/  IMAD.U32 R2, RZ, RZ, UR56 ;  /* 0x00000038ff027e24 */ /* 0x000fe2000f8e00ff */
[----:B------:R-:W-:Y:S01]  /*352d0*/  UIADD3.64 UR56, UPT, UPT, UR10, 0x800, URZ ;  /* 0x000008000a387897 */ /* 0x000fe2000fffe0ff */
[----:B------:R-:W-:Y:S01]  /*352e0*/  IMAD.U32 R4, RZ, RZ, UR70 ;  /* 0x00000046ff047e24 */ /* 0x000fe2000f8e00ff */
[----:B------:R-:W-:Y:S02]  /*352f0*/  UIADD3.64 UR70, UPT, UPT, UR40, 0x800, URZ ;  /* 0x0000080028467897 */ /* 0x000fe4000fffe0ff */
[----:B------:R1:W-:Y:S04]  /*35300*/  STL.64 [R1+0x23b8], R2 ;  /* 0x0023b80201007387 */ /* 0x0003e80000100a00 */
[----:B------:R2:W-:Y:S01]  /*35310*/  STL.64 [R1+0x23b0], R6 ;  /* 0x0023b00601007387 */ /* 0x0005e20000100a00 */
[----:B-1----:R-:W-:-:S02]  /*35320*/  IMAD.U32 R2, RZ, RZ, UR54 ;  /* 0x00000036ff027e24 */ /* 0x002fc4000f8e00ff */
[----:B------:R-:W-:Y:S01]  /*35330*/  IMAD.U32 R3, RZ, RZ, UR55 ;  /* 0x00000037ff037e24 */ /* 0x000fe2000f8e00ff */
[----:B------:R-:W-:Y:S01]  /*35340*/  UIADD3.64 UR54, UPT, UPT, UR10, 0x7fe, URZ ;  /* 0x000007fe0a367897 */ /* 0x000fe2000fffe0ff */
[----:B--2---:R-:W-:Y:S02]  /*35350*/  IMAD.U32 R6, RZ, RZ, UR72 ;  /* 0x00000048ff067e24 */ /* 0x004fe4000f8e00ff */
[----:B------:R-:W-:Y:S01]  /*35360*/  IMAD.U32 R7, RZ, RZ, UR73 ;  /* 0x00000049ff077e24 */ /* 0x000fe2000f8e00ff */
[----:B------:R1:W-:Y:S01]  /*35370*/  STL.64 [R1+0x23a8], R2 ;  /* 0x0023a80201007387 */ /* 0x0003e20000100a00 */
[----:B------:R-:W-:-:S03]  /*35380*/  UIADD3.64 UR72, UPT, UPT, UR40, 0x7fe, URZ ;  /* 0x000007fe28487897 */ /* 0x000fc6000fffe0ff */
[----:B------:R-:W-:Y:S04]  /*35390*/  STL [R1+0x49c], R82 ;  /* 0x00049c5201007387 */ /* 0x000fe80000100800 */
[----:B------:R-:W-:Y:S01]  /*353a0*/  STL [R1+0x3bc], RZ ;  /* 0x0003bcff01007387 */ /* 0x000fe20000100800 */
[----:B-1----:R-:W-:Y:S01]  /*353b0*/  IMAD.MOV.U32 R3, RZ, RZ, 0x1 ;  /* 0x00000001ff037424 */ /* 0x002fe200078e00ff */
[----:B------:R-:W1:Y:S04]  /*353c0*/  LDC R2, c[0x0][0x3c4] ;  /* 0x0000f100ff027b82 */ /* 0x000e680000000800 */
[----:B------:R-:W-:Y:S04]  /*353d0*/  STL [R1+0x21b8], R3 ;  /* 0x0021b80301007387 */ /* 0x000fe80000100800 */
[----:B------:R-:W-:Y:S04]  /*353e0*/  STL [R1+0x21c8], RZ ;  /* 0x0021c8ff01007387 */ /* 0x000fe80000100800 */
[----:B------:R-:W-:Y:S04]  /*353f0*/  STL [R1+0x21bc], RZ ;  /* 0x0021bcff01007387 */ /* 0x000fe80000100800 */
[----:B------:R2:W-:Y:S04]  /*35400*/  STL.64 [R1+0x23a0], R6 ;  /* 0x0023a00601007387 */ /* 0x0005e80000100a00 */
[----:B------:R3:W-:Y:S01]  /*35410*/  STL.64 [R1+0x2398], R4 ;  /* 0x0023980401007387 */ /* 0x0007e20000100a00 */
[----:B-1----:R-:W-:-:S02]  /*35420*/  IMAD.SHL.U32 R2, R2, 0x80, RZ ;  /* 0x0000008002027824 */ /* 0x002fc400078e00ff */
[----:B--2---:R-:W-:Y:S02]  /*35430*/  IMAD.U32 R6, RZ, RZ, UR72 ;  /* 0x00000048ff067e24 */ /* 0x004fe4000f8e00ff */
[----:B------:R-:W-:Y:S01]  /*35440*/  IMAD.U32 R7, RZ, RZ, UR73 ;  /* 0x00000049ff077e24 */ /* 0x000fe2000f8e00ff */
[----:B------:R-:W-:Y:S01]  /*35450*/  UIADD3.64 UR72, UPT, UPT, UR40, 0x802, URZ ;  /* 0x0000080228487897 */ /* 0x000fe2000fffe0ff */
[----:B---3--:R-:W-:Y:S02]  /*35460*/  IMAD.U32 R4, RZ, RZ, UR70 ;  /* 0x00000046ff047e24 */ /* 0x008fe4000f8e00ff */
[----:B------:R-:W-:Y:S01]  /*35470*/  IMAD.U32 R5, RZ, RZ, UR71 ;  /* 0x00000047ff057e24 */ /* 0x000fe2000f8e00ff */
[----:B------:R-:W-:Y:S01]  /*35480*/  UIADD3.64 UR70, UPT, UPT, UR40, 0x804, URZ ;  /* 0x0000080428467897 */ /* 0x000fe2000fffe0ff */
[----:B------:R1:W-:Y:S04]  /*35490*/  STL.64 [R1+0x2390], R6 ;  /* 0x0023900601007387 */ /* 0x0003e80000100a00 */
[----:B------:R2:W-:Y:S01]  /*354a0*/  STL.64 [R1+0x2388], R4 ;  /* 0x0023880401007387 */ /* 0x0005e20000100a00 */
[----:B-1----:R-:W-:-:S02]  /*354b0*/  IMAD.U32 R6, RZ, RZ, UR70 ;  /* 0x00000046ff067e24 */ /* 0x002fc4000f8e00ff */
[----:B------:R-:W-:Y:S02]  /*354c0*/  IMAD.U32 R7, RZ, RZ, UR71 ;  /* 0x00000047ff077e24 */ /* 0x000fe4000f8e00ff */
[----:B--2---:R-:W-:Y:S02]  /*354d0*/  IMAD.U32 R4, RZ, RZ, UR72 ;  /* 0x00000048ff047e24 */ /* 0x004fe4000f8e00ff */
[----:B------:R-:W-:-:S05]  /*354e0*/  IMAD.U32 R5, RZ, RZ, UR73 ;  /* 0x00000049ff057e24 */ /* 0x000fca000f8e00ff */
[----:B------:R1:W-:Y:S04]  /*354f0*/  STL.64 [R1+0x2380], R4 ;  /* 0x0023800401007387 */ /* 0x0003e80000100a00 */
[----:B------:R1:W-:Y:S02]  /*35500*/  STL.64 [R1+0x2378], R6 ;  /* 0x0023780601007387 */ /* 0x0003e40000100a00 */
.L_x_17:
[----:B------:R-:W2:Y:S04]  /*35510*/  LDL.64 R18, [R1+0x21b0] ;  /* 0x0021b00001127983 */ /* 0x000ea80000100a00 */
[----:B---3--:R-:W3:Y:S04]  /*35520*/  LDL.64 R12, [R1+0x21a8] ;  /* 0x0021a800010c7983 */ /* 0x008ee80000100a00 */
[----:B------:R-:W4:Y:S01]  /*35530*/  LDL.64 R10, [R1+0x21a0] ;  /* 0x0021a000010a7983 */ /* 0x000f220000100a00 */
[----:B------:R-:W-:Y:S01]  /*35540*/  SHF.R.S32.HI R3, RZ, 0x1f, R2 ;  /* 0x0000001fff037819 */ /* 0x000fe20000011402 */
[----:B------:R-:W0:Y:S02]  /*35550*/  LDC R42, c[0x0][0x3c4] ;  /* 0x0000f100ff2a7b82 */ /* 0x000e240000000800 */
[----:B------:R-:W4:Y:S01]  /*35560*/  LDL.64 R16, [R1+0x2198] ;  /* 0x0021980001107983 */ /* 0x000f220000100a00 */
[----:B-1----:R-:W-:-:S03]  /*35570*/  IADD3 R6, P3, PT, R2, R90, RZ ;  /* 0x0000005a02067210 */ /* 0x002fc60007f7e0ff */
[----:B------:R-:W4:Y:S01]  /*35580*/  LDL.64 R22, [R1+0x2130] ;  /* 0x0021300001167983 */ /* 0x000f220000100a00 */
[C---:B------:R-:W-:Y:S01]  /*35590*/  IADD3 R4, P4, PT, R2.reuse, R88, RZ ;  /* 0x0000005802047210 */ /* 0x040fe20007f9e0ff */
[C---:B------:R-:W-:Y:S02]  /*355a0*/  IMAD.X R7, R3.reuse, 0x1, R91, P3 ;  /* 0x0000000103077824 */ /* 0x040fe400018e065b */
[----:B------:R-:W4:Y:S01]  /*355b0*/  LDL.64 R26, [R1+0x2128] ;  /* 0x00212800011a7983 */ /* 0x000f220000100a00 */
[----:B------:R-:W1:Y:S01]  /*355c0*/  LDC R68, c[0x0][0x3c4] ;  /* 0x0000f100ff447b82 */ /* 0x000e620000000800 */
[----:B------:R-:W-:Y:S02]  /*355d0*/  IMAD.X R5, R3, 0x1, R89, P4 ;  /* 0x0000000103057824 */ /* 0x000fe400020e0659 */
[----:B------:R-:W4:Y:S01]  /*355e0*/  LDL.64 R20, [R1+0x2120] ;  /* 0x0021200001147983 */ /* 0x000f220000100a00 */
[----:B------:R-:W-:-:S03]  /*355f0*/  IADD3 R8, P3, PT, R2, R86, RZ ;  /* 0x0000005602087210 */ /* 0x000fc60007f7e0ff */
[----:B------:R0:W4:Y:S01]  /*35600*/  LDG.E.U8 R33, desc[UR8][R6.64] ;  /* 0x0000000806217981 */ /* 0x000122000c1e1100 */
[----:B------:R-:W1:Y:S03]  /*35610*/  LDC R70, c[0x0][0x3c4] ;  /* 0x0000f100ff467b82 */ /* 0x000e660000000800 */
[----:B------:R-:W-:Y:S04]  /*35620*/  STL [R1+0x2500], R81 ;  /* 0x0025005101007387 */ /* 0x000fe80000100800 */
[----:B------:R-:W-:Y:S01]  /*35630*/  STL [R1+0x24fc], R80 ;  /* 0x0024fc5001007387 */ /* 0x000fe20000100800 */
[----:B------:R-:W1:Y:S01]  /*35640*/  LDC R54, c[0x0][0x3c4] ;  /* 0x0000f100ff367b82 */ /* 0x000e620000000800 */
[----:B0-----:R-:W-:-:S02]  /*35650*/  IADD3 R6, P4, PT, R2, R84, RZ ;  /* 0x0000005402067210 */ /* 0x001fc40007f9e0ff */
[----:B------:R0:W-:Y:S01]  /*35660*/  STL [R1+0x24f8], R0 ;  /* 0x0024f80001007387 */ /* 0x0001e20000100800 */
[----:B------:R-:W-:-:S03]  /*35670*/  IMAD.X R9, R3, 0x1, R87, P3 ;  /* 0x0000000103097824 */ /* 0x000fc600018e0657 */
[----:B------:R-:W4:Y:S01]  /*35680*/  LDL.64 R14, [R1+0x2118] ;  /* 0x00211800010e7983 */ /* 0x000f220000100a00 */
[----:B------:R-:W1:Y:S03]  /*35690*/  LDC R56, c[0x0][0x3c4] ;  /* 0x0000f100ff387b82 */ /* 0x000e660000000800 */
[----:B------:R2:W4:Y:S01]  /*356a0*/  LDG.E.U8 R29, desc[UR8][R4.64] ;  /* 0x00000008041d7981 */ /* 0x000522000c1e1100 */
[----:B------:R-:W-:-:S03]  /*356b0*/  IMAD.X R7, R3, 0x1, R85, P4 ;  /* 0x0000000103077824 */ /* 0x000fc600020e0655 */
[----:B------:R3:W4:Y:S01]  /*356c0*/  LDG.E.U8 R28, desc[UR8][R8.64] ;  /* 0x00000008081c7981 */ /* 0x000722000c1e1100 */
[----:B------:R-:W1:Y:S03]  /*356d0*/  LDC R60, c[0x0][0x3c4] ;  /* 0x0000f100ff3c7b82 */ /* 0x000e660000000800 */
[----:B0-----:R4:W4:Y:S04]  /*356e0*/  LDG.E.U8 R0, desc[UR8][R6.64] ;  /* 0x0000000806007981 */ /* 0x001928000c1e1100 */
[----:B------:R-:W4:Y:S01]  /*356f0*/  LDL.64 R24, [R1+0x20b8] ;  /* 0x0020b80001187983 */ /* 0x000f220000100a00 */
[----:B------:R-:W0:Y:S01]  /*35700*/  LDC R58, c[0x0][0x3c4] ;  /* 0x0000f100ff3a7b82 */ /* 0x000e220000000800 */
[----:B--2---:R-:W-:-:S02]  /*35710*/  IADD3 R4, P3, PT, R2, R18, RZ ;  /* 0x0000001202047210 */ /* 0x004fc40007f7e0ff */
[----:B---3--:R-:W-:-:S03]  /*35720*/  IADD3 R8, P4, PT, R2, R12, RZ ;  /* 0x0000000c02087210 */ /* 0x008fc60007f9e0ff */
[C---:B------:R-:W-:Y:S02]  /*35730*/  IMAD.X R5, R3.reuse, 0x1, R19, P3 ;  /* 0x0000000103057824 */ /* 0x040fe400018e0613 */
[----:B------:R-:W2:Y:S01]  /*35740*/  LDL.64 R18, [R1+0x20b0] ;  /* 0x0020b00001127983 */ /* 0x000ea20000100a00 */
[----:B----4-:R-:W-:Y:S01]  /*35750*/  IADD3 R6, P3, PT, R2, R10, RZ ;  /* 0x0000000a02067210 */ /* 0x010fe20007f7e0ff */
[C---:B------:R-:W-:Y:S02]  /*35760*/  IMAD.X R9, R3.reuse, 0x1, R13, P4 ;  /* 0x0000000103097824 */ /* 0x040fe400020e060d */
[----:B------:R-:W3:Y:S04]  /*35770*/  LDL.64 R12, [R1+0x20a8] ;  /* 0x0020a800010c7983 */ /* 0x000ee80000100a00 */
[----:B------:R4:W3:Y:S01]  /*35780*/  LDG.E.U8 R32, desc[UR8][R4.64] ;  /* 0x0000000804207981 */ /* 0x0008e2000c1e1100 */
[----:B------:R-:W-:-:S03]  /*35790*/  IMAD.X R7, R3, 0x1, R11, P3 ;  /* 0x0000000103077824 */ /* 0x000fc600018e060b */
[----:B------:R0:W3:Y:S04]  /*357a0*/  LDG.E.U8 R31, desc[UR8][R8.64] ;  /* 0x00000008081f7981 */ /* 0x0000e8000c1e1100 */
[----:B------:R-:W3:Y:S01]  /*357b0*/  LDL.64 R10, [R1+0x20a0] ;  /* 0x0020a000010a7983 */ /* 0x000ee20000100a00 */
[----:B----4-:R-:W-:-:S03]  /*357c0*/  IADD3 R4, P4, PT, R2, R16, RZ ;  /* 0x0000001002047210 */ /* 0x010fc60007f9e0ff */
[----:B------:R4:W3:Y:S01]  /*357d0*/  LDG.E.U8 R30, desc[UR8][R6.64] ;  /* 0x00000008061e7981 */ /* 0x0008e2000c1e1100 */
[C---:B0-----:R-:W-:Y:S01]  /*357e0*/  IADD3 R8, P3, PT, R2.reuse, R22, RZ ;  /* 0x0000001602087210 */ /* 0x041fe20007f7e0ff */
[C---:B------:R-:W-:Y:S02]  /*357f0*/  IMAD.X R5, R3.reuse, 0x1, R17, P4 ;  /* 0x0000000103057824 */ /* 0x040fe400020e0611 */
[----:B------:R-:W3:Y:S02]  /*35800*/  LDL.64 R16, [R1+0x2058] ;  /* 0x0020580001107983 */ /* 0x000ee40000100a00 */
[----:B------:R-:W-:Y:S02]  /*35810*/  IMAD.X R9, R3, 0x1, R23, P3 ;  /* 0x0000000103097824 */ /* 0x000fe400018e0617 */
[----:B------:R-:W3:Y:S01]  /*35820*/  LDL.64 R22, [R1+0x2050] ;  /* 0x0020500001167983 */ /* 0x000ee20000100a00 */
[----:B----4-:R-:W-:-:S03]  /*35830*/  IADD3 R6, P4, PT, R2, R26, RZ ;  /* 0x0000001a02067210 */ /* 0x010fc60007f9e0ff */
[----:B------:R0:W4:Y:S02]  /*35840*/  LDG.E.U8 R34, desc[UR8][R4.64] ;  /* 0x0000000804227981 */ /* 0x000124000c1e1100 */
[----:B------:R-:W-:Y:S02]  /*35850*/  IMAD.X R7, R3, 0x1, R27, P4 ;  /* 0x0000000103077824 */ /* 0x000fe400020e061b */
[----:B------:R1:W-:Y:S04]  /*35860*/  STL [R1+0x1ec], R33 ;  /* 0x0001ec2101007387 */ /* 0x0003e80000100800 */
[----:B------:R-:W4:Y:S01]  /*35870*/  LDL.64 R26, [R1+0x2048] ;  /* 0x00204800011a7983 */ /* 0x000f220000100a00 */
[----:B0-----:R-:W-:-:S03]  /*35880*/  IADD3 R4, P3, PT, R2, R20, RZ ;  /* 0x0000001402047210 */ /* 0x001fc60007f7e0ff */
[----:B-1----:R0:W4:Y:S02]  /*35890*/  LDG.E.U8 R33, desc[UR8][R8.64] ;  /* 0x0000000808217981 */ /* 0x002124000c1e1100 */
[----:B------:R-:W-:Y:S02]  /*358a0*/  IMAD.X R5, R3, 0x1, R21, P3 ;  /* 0x0000000103057824 */ /* 0x000fe400018e0615 */
[----:B------:R1:W-:Y:S04]  /*358b0*/  STL [R1+0x1e8], R29 ;  /* 0x0001e81d01007387 */ /* 0x0003e80000100800 */
[----:B------:R-:W4:Y:S01]  /*358c0*/  LDL.64 R20, [R1+0x2040] ;  /* 0x0020400001147983 */ /* 0x000f220000100a00 */
[----:B0-----:R-:W-:-:S03]  /*358d0*/  IADD3 R8, P4, PT, R2, R14, RZ ;  /* 0x0000000e02087210 */ /* 0x001fc60007f9e0ff */
[----:B-1----:R0:W4:Y:S02]  /*358e0*/  LDG.E.U8 R29, desc[UR8][R6.64] ;  /* 0x00000008061d7981 */ /* 0x002124000c1e1100 */
[----:B------:R-:W-:Y:S02]  /*358f0*/  IMAD.X R9, R3, 0x1, R15, P4 ;  /* 0x0000000103097824 */ /* 0x000fe400020e060f */
[----:B------:R1:W-:Y:S04]  /*35900*/  STL [R1+0x1e4], R28 ;  /* 0x0001e41c01007387 */ /* 0x0003e80000100800 */
[----:B------:R-:W4:Y:S04]  /*35910*/  LDL.64 R14, [R1+0x1ff8] ;  /* 0x001ff800010e7983 */ /* 0x000f280000100a00 */
[----:B------:R0:W-:Y:S04]  /*35920*/  STL [R1+0x1e0], R0 ;  /* 0x0001e00001007387 */ /* 0x0001e80000100800 */
[----:B-1----:R2:W4:Y:S04]  /*35930*/  LDG.E.U8 R28, desc[UR8][R4.64] ;  /* 0x00000008041c7981 */ /* 0x002528000c1e1100 */
[----:B0-----:R3:W4:Y:S01]  /*35940*/  LDG.E.U8 R0, desc[UR8][R8.64] ;  /* 0x0000000808007981 */ /* 0x001722000c1e1100 */
[----:B------:R-:W-:-:S05]  /*35950*/  IADD3 R6, P3, PT, R2, R24, RZ ;  /* 0x0000001802067210 */ /* 0x000fca0007f7e0ff */
[----:B------:R-:W-:Y:S02]  /*35960*/  IMAD.X R7, R3, 0x1, R25, P3 ;  /* 0x0000000103077824 */ /* 0x000fe400018e0619 */
[----:B------:R-:W4:Y:S01]  /*35970*/  LDL.64 R24, [R1+0x1ff0] ;  /* 0x001ff00001187983 */ /* 0x000f220000100a00 */
[C---:B--2---:R-:W-:Y:S02]  /*35980*/  IADD3 R4, P4, PT, R2.reuse, R18, RZ ;  /* 0x0000001202047210 */ /* 0x044fe40007f9e0ff */
[----:B---3--:R-:W-:-:S03]  /*35990*/  IADD3 R8, P3, PT, R2, R12, RZ ;  /* 0x0000000c02087210 */ /* 0x008fc60007f7e0ff */
[C---:B------:R-:W-:Y:S01]  /*359a0*/  IMAD.X R5, R3.reuse, 0x1, R19, P4 ;  /* 0x0000000103057824 */ /* 0x040fe200020e0613 */
[----:B------:R0:W-:Y:S01]  /*359b0*/  STL [R1+0x1dc], R32 ;  /* 0x0001dc2001007387 */ /* 0x0001e20000100800 */
[----:B------:R-:W-:-:S03]  /*359c0*/  IMAD.X R9, R3, 0x1, R13, P3 ;  /* 0x0000000103097824 */ /* 0x000fc600018e060d */
[----:B------:R-:W2:Y:S04]  /*359d0*/  LDL.64 R18, [R1+0x1fe8] ;  /* 0x001fe80001127983 */ /* 0x000ea80000100a00 */
[----:B0-----:R0:W3:Y:S04]  /*359e0*/  LDG.E.U8 R32, desc[UR8][R6.64] ;  /* 0x0000000806207981 */ /* 0x0010e8000c1e1100 */
[----:B------:R1:W-:Y:S04]  /*359f0*/  STL [R1+0x1d8], R31 ;  /* 0x0001d81f01007387 */ /* 0x0003e80000100800 */
[----:B------:R-:W3:Y:S01]  /*35a00*/  LDL.64 R12, [R1+0x1fe0] ;  /* 0x001fe000010c7983 */ /* 0x000ee20000100a00 */
[----:B0-----:R-:W-:-:S03]  /*35a10*/  IADD3 R6, P4, PT, R2, R10, RZ ;  /* 0x0000000a02067210 */ /* 0x001fc60007f9e0ff */
[----:B------:R0:W-:Y:S04]  /*35a20*/  STL [R1+0x1d4], R30 ;  /* 0x0001d41e01007387 */ /* 0x0001e80000100800 */
[----:B-1----:R1:W3:Y:S01]  /*35a30*/  LDG.E.U8 R31, desc[UR8][R4.64] ;  /* 0x00000008041f7981 */ /* 0x0022e2000c1e1100 */
[----:B------:R-:W-:-:S03]  /*35a40*/  IMAD.X R7, R3, 0x1, R11, P4 ;  /* 0x0000000103077824 */ /* 0x000fc600020e060b */
[----:B------:R-:W3:Y:S04]  /*35a50*/  LDL.64 R10, [R1+0x1f98] ;  /* 0x001f9800010a7983 */ /* 0x000ee80000100a00 */
[----:B0-----:R0:W3:Y:S01]  /*35a60*/  LDG.E.U8 R30, desc[UR8][R8.64] ;  /* 0x00000008081e7981 */ /* 0x0010e2000c1e1100 */
[----:B-1----:R-:W-:-:S03]  /*35a70*/  IADD3 R4, P3, PT, R2, R16, RZ ;  /* 0x0000001002047210 */ /* 0x002fc60007f7e0ff */
[----:B----4-:R1:W-:Y:S02]  /*35a80*/  STL [R1+0x1d0], R34 ;  /* 0x0001d02201007387 */ /* 0x0103e40000100800 */
[----:B------:R-:W-:Y:S02]  /*35a90*/  IMAD.X R5, R3, 0x1, R17, P3 ;  /* 0x0000000103057824 */ /* 0x000fe400018e0611 */
[----:B------:R-:W4:Y:S01]  /*35aa0*/  LDL.64 R16, [R1+0x1f90] ;  /* 0x001f900001107983 */ /* 0x000f220000100a00 */
[----:B0-----:R-:W-:-:S03]  /*35ab0*/  IADD3 R8, P4, PT, R2, R22, RZ ;  /* 0x0000001602087210 */ /* 0x001fc60007f9e0ff */
[----:B------:R0:W-:Y:S02]  /*35ac0*/  STL [R1+0x1cc], R33 ;  /* 0x0001cc2101007387 */ /* 0x0001e40000100800 */
[----:B------:R-:W-:Y:S02]  /*35ad0*/  IMAD.X R9, R3, 0x1, R23, P4 ;  /* 0x0000000103097824 */ /* 0x000fe400020e0617 */
[----:B-1----:R1:W4:Y:S04]  /*35ae0*/  LDG.E.U8 R34, desc[UR8][R6.64] ;  /* 0x0000000806227981 */ /* 0x002328000c1e1100 */
[----:B------:R-:W4:Y:S04]  /*35af0*/  LDL.64 R22, [R1+0x1f88] ;  /* 0x001f880001167983 */ /* 0x000f280000100a00 */
[----:B0-----:R0:W4:Y:S01]  /*35b00*/  LDG.E.U8 R33, desc[UR8][R4.64] ;  /* 0x0000000804217981 */ /* 0x001122000c1e1100 */
[----:B-1----:R-:W-:-:S03]  /*35b10*/  IADD3 R6, P3, PT, R2, R26, RZ ;  /* 0x0000001a02067210 */ /* 0x002fc60007f7e0ff */
[----:B------:R1:W-:Y:S02]  /*35b20*/  STL [R1+0x1c8], R29 ;  /* 0x0001c81d01007387 */ /* 0x0003e40000100800 */
[----:B------:R-:W-:Y:S02]  /*35b30*/  IMAD.X R7, R3, 0x1, R27, P3 ;  /* 0x0000000103077824 */ /* 0x000fe400018e061b */
        /* <DEDUP_REMOVED lines=9> */
[----:B------:R-:W-:-:S02]  /*35bd0*/  IADD3 R8, P3, PT, R2, R14, RZ ;  /* 0x0000000e02087210 */ /* 0x000fc40007f7e0ff */
[----:B-1----:R-:W-:-:S03]  /*35be0*/  IADD3 R6, P4, PT, R2, R24, RZ ;  /* 0x0000001802067210 */ /* 0x002fc60007f9e0ff */
[C---:B------:R-:W-:Y:S02]  /*35bf0*/  IMAD.X R9, R3.reuse, 0x1, R15, P3 ;  /* 0x0000000103097824 */ /* 0x040fe400018e060f */
[----:B------:R-:W4:Y:S01]  /*35c00*/  LDL.64 R14, [R1+0x1f30] ;  /* 0x001f3000010e7983 */ /* 0x000f220000100a00 */
[C---:B------:R-:W-:Y:S01]  /*35c10*/  IMAD.X R7, R3.reuse, 0x1, R25, P4 ;  /* 0x0000000103077824 */ /* 0x040fe200020e0619 */
[----:B--2---:R-:W-:Y:S02]  /*35c20*/  IADD3 R4, P3, PT, R2, R18, RZ ;  /* 0x0000001202047210 */ /* 0x004fe40007f7e0ff */
[----:B---3--:R0:W-:Y:S04]  /*35c30*/  STL [R1+0x1bc], R32 ;  /* 0x0001bc2001007387 */ /* 0x0081e80000100800 */
[----:B------:R-:W2:Y:S01]  /*35c40*/  LDL.64 R24, [R1+0x1f28] ;  /* 0x001f280001187983 */ /* 0x000ea20000100a00 */
[----:B------:R-:W-:-:S03]  /*35c50*/  IMAD.X R5, R3, 0x1, R19, P3 ;  /* 0x0000000103057824 */ /* 0x000fc600018e0613 */
[----:B0-----:R0:W3:Y:S04]  /*35c60*/  LDG.E.U8 R32, desc[UR8][R8.64] ;  /* 0x0000000808207981 */ /* 0x0010e8000c1e1100 */
[----:B------:R1:W-:Y:S01]  /*35c70*/  STL [R1+0x1b8], R31 ;  /* 0x0001b81f01007387 */ /* 0x0003e20000100800 */
[----:B0-----:R-:W-:-:S03]  /*35c80*/  IADD3 R8, P4, PT, R2, R12, RZ ;  /* 0x0000000c02087210 */ /* 0x001fc60007f9e0ff */
[----:B------:R-:W3:Y:S04]  /*35c90*/  LDL.64 R18, [R1+0x1f20] ;  /* 0x001f200001127983 */ /* 0x000ee80000100a00 */
[----:B-1----:R0:W3:Y:S01]  /*35ca0*/  LDG.E.U8 R31, desc[UR8][R6.64] ;  /* 0x00000008061f7981 */ /* 0x0020e2000c1e1100 */
[----:B------:R-:W-:-:S03]  /*35cb0*/  IMAD.X R9, R3, 0x1, R13, P4 ;  /* 0x0000000103097824 */ /* 0x000fc600020e060d */
[----:B------:R1:W-:Y:S04]  /*35cc0*/  STL [R1+0x1b4], R30 ;  /* 0x0001b41e01007387 */ /* 0x0003e80000100800 */
[----:B------:R-:W3:Y:S01]  /*35cd0*/  LDL.64 R12, [R1+0x1ed8] ;  /* 0x001ed800010c7983 */ /* 0x000ee20000100a00 */
[----:B0-----:R-:W-:-:S03]  /*35ce0*/  IADD3 R6, P3, PT, R2, R10, RZ ;  /* 0x0000000a02067210 */ /* 0x001fc60007f7e0ff */
[----:B------:R0:W3:Y:S04]  /*35cf0*/  LDG.E.U8 R36, desc[UR8][R8.64] ;  /* 0x0000000808247981 */ /* 0x0000e8000c1e1100 */
[----:B-1----:R1:W3:Y:S01]  /*35d00*/  LDG.E.U8 R30, desc[UR8][R4.64] ;  /* 0x00000008041e7981 */ /* 0x0022e2000c1e1100 */
[----:B------:R-:W-:-:S03]  /*35d10*/  IMAD.X R7, R3, 0x1, R11, P3 ;  /* 0x0000000103077824 */ /* 0x000fc600018e060b */
[----:B----4-:R4:W-:Y:S01]  /*35d20*/  STL [R1+0x1b0], R34 ;  /* 0x0001b02201007387 */ /* 0x0109e20000100800 */
[----:B0-----:R-:W-:-:S03]  /*35d30*/  IADD3 R8, P3, PT, R2, R22, RZ ;  /* 0x0000001602087210 */ /* 0x001fc60007f7e0ff */
[----:B------:R-:W3:Y:S01]  /*35d40*/  LDL.64 R10, [R1+0x1ed0] ;  /* 0x001ed000010a7983 */ /* 0x000ee20000100a00 */
[----:B-1----:R-:W-:-:S03]  /*35d50*/  IADD3 R4, P4, PT, R2, R16, RZ ;  /* 0x0000001002047210 */ /* 0x002fc60007f9e0ff */
[----:B------:R0:W-:Y:S02]  /*35d60*/  STL [R1+0x1ac], R33 ;  /* 0x0001ac2101007387 */ /* 0x0001e40000100800 */
[C---:B------:R-:W-:Y:S02]  /*35d70*/  IMAD.X R5, R3.reuse, 0x1, R17, P4 ;  /* 0x0000000103057824 */ /* 0x040fe400020e0611 */
[----:B------:R1:W3:Y:S01]  /*35d80*/  LDG.E.U8 R35, desc[UR8][R6.64] ;  /* 0x0000000806237981 */ /* 0x0002e2000c1e1100 */
[----:B------:R-:W-:-:S03]  /*35d90*/  IMAD.X R9, R3, 0x1, R23, P3 ;  /* 0x0000000103097824 */ /* 0x000fc600018e0617 */
[----:B------:R-:W3:Y:S04]  /*35da0*/  LDL.64 R16, [R1+0x1ec8] ;  /* 0x001ec80001107983 */ /* 0x000ee80000100a00 */
[----:B------:R-:W-:Y:S01]  /*35db0*/  STL [R1+0x1a8], R29 ;  /* 0x0001a81d01007387 */ /* 0x000fe20000100800 */
[----:B-1----:R-:W-:-:S03]  /*35dc0*/  IADD3 R6, P4, PT, R2, R26, RZ ;  /* 0x0000001a02067210 */ /* 0x002fc60007f9e0ff */
[----:B------:R-:W3:Y:S04]  /*35dd0*/  LDL.64 R22, [R1+0x1ec0] ;  /* 0x001ec00001167983 */ /* 0x000ee80000100a00 */
[----:B----4-:R1:W4:Y:S01]  /*35de0*/  LDG.E.U8 R34, desc[UR8][R4.64] ;  /* 0x0000000804227981 */ /* 0x010322000c1e1100 */
[----:B------:R-:W-:-:S03]  /*35df0*/  IMAD.X R7, R3, 0x1, R27, P4 ;  /* 0x0000000103077824 */ /* 0x000fc600020e061b */
[----:B0-----:R0:W4:Y:S04]  /*35e00*/  LDG.E.U8 R33, desc[UR8][R8.64] ;  /* 0x0000000808217981 */ /* 0x001128000c1e1100 */
[----:B------:R0:W-:Y:S04]  /*35e10*/  STL [R1+0x1a4], R28 ;  /* 0x0001a41c01007387 */ /* 0x0001e80000100800 */
[----:B0-----:R-:W4:Y:S04]  /*35e20*/  LDL.64 R28, [R1+0x1e78] ;  /* 0x001e7800011c7983 */ /* 0x001f280000100a00 */
[----:B------:R0:W-:Y:S04]  /*35e30*/  STL [R1+0x1a0], R0 ;  /* 0x0001a00001007387 */ /* 0x0001e80000100800 */
[----:B0-----:R2:W4:Y:S01]  /*35e40*/  LDG.E.U8 R0, desc[UR8][R6.64] ;  /* 0x0000000806007981 */ /* 0x001522000c1e1100 */
[----:B-1----:R-:W-:-:S02]  /*35e50*/  IADD3 R4, P3, PT, R2, R20, RZ ;  /* 0x0000001402047210 */ /* 0x002fc40007f7e0ff */
[----:B------:R-:W-:-:S03]  /*35e60*/  IADD3 R8, P4, PT, R2, R14, RZ ;  /* 0x0000000e02087210 */ /* 0x000fc60007f9e0ff */
[C---:B------:R-:W-:Y:S02]  /*35e70*/  IMAD.X R5, R3.reuse, 0x1, R21, P3 ;  /* 0x0000000103057824 */ /* 0x040fe400018e0615 */
[----:B------:R-:W4:Y:S01]  /*35e80*/  LDL.64 R20, [R1+0x1e70] ;  /* 0x001e700001147983 */ /* 0x000f220000100a00 */
[C---:B------:R-:W-:Y:S01]  /*35e90*/  IMAD.X R9, R3.reuse, 0x1, R15, P4 ;  /* 0x0000000103097824 */ /* 0x040fe200020e060f */
[C---:B--2---:R-:W-:Y:S02]  /*35ea0*/  IADD3 R6, P3, PT, R2.reuse, R24, RZ ;  /* 0x0000001802067210 */ /* 0x044fe40007f7e0ff */
[----:B---3--:R0:W-:Y:S03]  /*35eb0*/  STL [R1+0x19c], R32 ;  /* 0x00019c2001007387 */ /* 0x0081e60000100800 */
[----:B------:R-:W-:Y:S01]  /*35ec0*/  IMAD.X R7, R3, 0x1, R25, P3 ;  /* 0x0000000103077824 */ /* 0x000fe200018e0619 */
[----:B------:R-:W2:Y:S04]  /*35ed0*/  LDL.64 R14, [R1+0x1e68] ;  /* 0x001e6800010e7983 */ /* 0x000ea80000100a00 */
[----:B0-----:R0:W3:Y:S04]  /*35ee0*/  LDG.E.U8 R32, desc[UR8][R4.64] ;  /* 0x0000000804207981 */ /* 0x0010e8000c1e1100 */
[----:B------:R1:W-:Y:S01]  /*35ef0*/  STL [R1+0x198], R31 ;  /* 0x0001981f01007387 */ /* 0x0003e20000100800 */
[----:B0-----:R-:W-:-:S03]  /*35f00*/  IADD3 R4, P4, PT, R2, R18, RZ ;  /* 0x0000001202047210 */ /* 0x001fc60007f9e0ff */
[----:B------:R-:W3:Y:S04]  /*35f10*/  LDL.64 R24, [R1+0x1e60] ;  /* 0x001e600001187983 */ /* 0x000ee80000100a00 */
[----:B-1----:R0:W3:Y:S01]  /*35f20*/  LDG.E.U8 R31, desc[UR8][R8.64] ;  /* 0x00000008081f7981 */ /* 0x0020e2000c1e1100 */
[----:B------:R-:W-:-:S03]  /*35f30*/  IMAD.X R5, R3, 0x1, R19, P4 ;  /* 0x0000000103057824 */ /* 0x000fc600020e0613 */
[----:B------:R1:W-:Y:S01]  /*35f40*/  STL [R1+0x194], R30 ;  /* 0x0001941e01007387 */ /* 0x0003e20000100800 */
[----:B0-----:R-:W-:-:S03]  /*35f50*/  IADD3 R8, P3, PT, R2, R12, RZ ;  /* 0x0000000c02087210 */ /* 0x001fc60007f7e0ff */
[----:B------:R-:W3:Y:S02]  /*35f60*/  LDL.64 R26, [R1+0x1e18] ;  /* 0x001e1800011a7983 */ /* 0x000ee40000100a00 */
[----:B------:R-:W-:Y:S02]  /*35f70*/  IMAD.X R9, R3, 0x1, R13, P3 ;  /* 0x0000000103097824 */ /* 0x000fe400018e060d */
[----:B-1----:R0:W3:Y:S04]  /*35f80*/  LDG.E.U8 R30, desc[UR8][R6.64] ;  /* 0x00000008061e7981 */ /* 0x0020e8000c1e1100 */
[----:B------:R1:W-:Y:S04]  /*35f90*/  STL [R1+0x190], R36 ;  /* 0x0001902401007387 */ /* 0x0003e80000100800 */
[----:B------:R-:W3:Y:S01]  /*35fa0*/  LDL.64 R12, [R1+0x1e10] ;  /* 0x001e1000010c7983 */ /* 0x000ee20000100a00 */
[----:B0-----:R-:W-:-:S03]  /*35fb0*/  IADD3 R6, P4, PT, R2, R10, RZ ;  /* 0x0000000a02067210 */ /* 0x001fc60007f9e0ff */
[----:B------:R-:W3:Y:S04]  /*35fc0*/  LDL.64 R18, [R1+0x1e08] ;  /* 0x001e080001127983 */ /* 0x000ee80000100a00 */
[----:B-1----:R0:W3:Y:S01]  /*35fd0*/  LDG.E.U8 R36, desc[UR8][R4.64] ;  /* 0x0000000804247981 */ /* 0x0020e2000c1e1100 */
[----:B------:R-:W-:-:S03]  /*35fe0*/  IMAD.X R7, R3, 0x1, R11, P4 ;  /* 0x0000000103077824 */ /* 0x000fc600020e060b */
[----:B------:R1:W-:Y:S04]  /*35ff0*/  STL [R1+0x18c], R35 ;  /* 0x00018c2301007387 */ /* 0x0003e80000100800 */
[----:B------:R-:W3:Y:S01]  /*36000*/  LDL.64 R10, [R1+0x1e00] ;  /* 0x001e0000010a7983 */ /* 0x000ee20000100a00 */
[----:B0-----:R-:W-:-:S03]  /*36010*/  IADD3 R4, P3, PT, R2, R16, RZ ;  /* 0x0000001002047210 */ /* 0x001fc60007f7e0ff */
[----:B-1----:R0:W3:Y:S02]  /*36020*/  LDG.E.U8 R35, desc[UR8][R8.64] ;  /* 0x0000000808237981 */ /* 0x0020e4000c1e1100 */
[----:B------:R-:W-:Y:S02]  /*36030*/  IMAD.X R5, R3, 0x1, R17, P3 ;  /* 0x0000000103057824 */ /* 0x000fe400018e0611 */
[----:B----4-:R1:W-:Y:S04]  /*36040*/  STL [R1+0x188], R34 ;  /* 0x0001882201007387 */ /* 0x0103e80000100800 */
[----:B------:R-:W4:Y:S01]  /*36050*/  LDL.64 R16, [R1+0x1790] ;  /* 0x0017900001107983 */ /* 0x000f220000100a00 */
[----:B0-----:R-:W-:-:S03]  /*36060*/  IADD3 R8, P4, PT, R2, R22, RZ ;  /* 0x0000001602087210 */ /* 0x001fc60007f9e0ff */
[----:B------:R0:W-:Y:S02]  /*36070*/  STL [R1+0x134], R33 ;  /* 0x0001342101007387 */ /* 0x0001e40000100800 */
[----:B------:R-:W-:Y:S02]  /*36080*/  IMAD.X R9, R3, 0x1, R23, P4 ;  /* 0x0000000103097824 */ /* 0x000fe400020e0617 */
[----:B-1----:R1:W4:Y:S04]  /*36090*/  LDG.E.U8 R34, desc[UR8][R6.64] ;  /* 0x0000000806227981 */ /* 0x002328000c1e1100 */
[----:B------:R-:W4:Y:S04]  /*360a0*/  LDL.64 R22, [R1+0x1788] ;  /* 0x0017880001167983 */ /* 0x000f280000100a00 */
[----:B0-----:R0:W4:Y:S04]  /*360b0*/  LDG.E.U8 R33, desc[UR8][R4.64] ;  /* 0x0000000804217981 */ /* 0x001128000c1e1100 */
[----:B------:R0:W-:Y:S04]  /*360c0*/  STL [R1+0x130], R0 ;  /* 0x0001300001007387 */ /* 0x0001e80000100800 */
[----:B0-----:R2:W4:Y:S01]  /*360d0*/  LDG.E.U8 R0, desc[UR8][R8.64] ;  /* 0x0000000808007981 */ /* 0x001522000c1e1100 */
[----:B-1----:R-:W-:-:S02]  /*360e0*/  IADD3 R6, P3, PT, R2, R28, RZ ;  /* 0x0000001c02067210 */ /* 0x002fc40007f7e0ff */
[----:B------:R-:W-:-:S03]  /*360f0*/  IADD3 R4, P4, PT, R2, R20, RZ ;  /* 0x0000001402047210 */ /* 0x000fc60007f9e0ff */
[C---:B------:R-:W-:Y:S02]  /*36100*/  IMAD.X R7, R3.reuse, 0x1, R29, P3 ;  /* 0x0000000103077824 */ /* 0x040fe400018e061d */
[C---:B------:R-:W-:Y:S01]  /*36110*/  IMAD.X R5, R3.reuse, 0x1, R21, P4 ;  /* 0x0000000103057824 */ /* 0x040fe200020e0615 */
[C---:B--2---:R-:W-:Y:S01]  /*36120*/  IADD3 R8, P3, PT, R2.reuse, R14, RZ ;  /* 0x0000000e02087210 */ /* 0x044fe20007f7e0ff */
[----:B---3--:R0:W-:Y:S04]  /*36130*/  STL [R1+0x11c], R32 ;  /* 0x00011c2001007387 */ /* 0x0081e80000100800 */
        /* <DEDUP_REMOVED lines=10> */
[----:B------:R0:W3:Y:S02]  /*361e0*/  LDG.E.U8 R29, desc[UR8][R6.64] ;  /* 0x00000008061d7981 */ /* 0x0000e4000c1e1100 */
[----:B------:R-:W-:Y:S02]  /*361f0*/  IMAD.X R5, R3, 0x1, R27, P3 ;  /* 0x0000000103057824 */ /* 0x000fe400018e061b */
[----:B-1----:R1:W3:Y:S04]  /*36200*/  LDG.E.U8 R30, desc[UR8][R8.64] ;  /* 0x00000008081e7981 */ /* 0x0022e8000c1e1100 */
[----:B------:R1:W3:Y:S01]  /*36210*/  LDG.E.U8 R28, desc[UR8][R4.64] ;  /* 0x00000008041c7981 */ /* 0x0002e2000c1e1100 */
[----:B0-----:R-:W-:-:S03]  /*36220*/  IADD3 R6, P3, PT, R2, R18, RZ ;  /* 0x0000001202067210 */ /* 0x001fc60007f7e0ff */
[----:B------:R-:W3:Y:S01]  /*36230*/  LDL.64 R24, [R1+0x1690] ;  /* 0x0016900001187983 */ /* 0x000ee20000100a00 */
[C---:B-1----:R-:W-:Y:S01]  /*36240*/  IADD3 R8, P4, PT, R2.reuse, R12, RZ ;  /* 0x0000000c02087210 */ /* 0x042fe20007f9e0ff */
[C---:B------:R-:W-:Y:S02]  /*36250*/  IMAD.X R7, R3.reuse, 0x1, R19, P3 ;  /* 0x0000000103077824 */ /* 0x040fe400018e0613 */
[----:B------:R-:W-:Y:S02]  /*36260*/  STL [R1+0x110], R36 ;  /* 0x0001102401007387 */ /* 0x000fe40000100800 */
[C---:B------:R-:W-:Y:S01]  /*36270*/  IMAD.X R9, R3.reuse, 0x1, R13, P4 ;  /* 0x0000000103097824 */ /* 0x040fe200020e060d */
[----:B------:R-:W-:Y:S01]  /*36280*/  IADD3 R4, P4, PT, R2, R10, RZ ;  /* 0x0000000a02047210 */ /* 0x000fe20007f9e0ff */
[----:B------:R-:W3:Y:S04]  /*36290*/  LDL.64 R12, [R1+0x1688] ;  /* 0x00168800010c7983 */ /* 0x000ee80000100a00 */
[----:B------:R-:W-:Y:S01]  /*362a0*/  STL [R1+0xfc], R35 ;  /* 0x0000fc2301007387 */ /* 0x000fe20000100800 */
[----:B------:R-:W-:-:S03]  /*362b0*/  IMAD.X R5, R3, 0x1, R11, P4 ;  /* 0x0000000103057824 */ /* 0x000fc600020e060b */
[----:B------:R-:W3:Y:S01]  /*362c0*/  LDL.64 R18, [R1+0x1680] ;  /* 0x0016800001127983 */ /* 0x000ee20000100a00 */
[----:B----4-:R-:W-:-:S03]  /*362d0*/  IADD3 R46, P3, PT, R2, R16, RZ ;  /* 0x00000010022e7210 */ /* 0x010fc60007f7e0ff */
[----:B------:R0:W4:Y:S02]  /*362e0*/  LDG.E.U8 R26, desc[UR8][R6.64] ;  /* 0x00000008061a7981 */ /* 0x000124000c1e1100 */
[----:B------:R-:W-:Y:S02]  /*362f0*/  IMAD.X R47, R3, 0x1, R17, P3 ;  /* 0x00000001032f7824 */ /* 0x000fe400018e0611 */
[----:B------:R-:W4:Y:S04]  /*36300*/  LDG.E.U8 R27, desc[UR8][R8.64] ;  /* 0x00000008081b7981 */ /* 0x000f28000c1e1100 */
[----:B------:R-:W-:Y:S01]  /*36310*/  STL [R1+0xf8], R34 ;  /* 0x0000f82201007387 */ /* 0x000fe20000100800 */
[----:B0-----:R-:W-:-:S03]  /*36320*/  IADD3 R6, P4, PT, R2, R22, RZ ;  /* 0x0000001602067210 */ /* 0x001fc60007f9e0ff */
[----:B------:R-:W4:Y:S04]  /*36330*/  LDG.E.U8 R46, desc[UR8][R46.64] ;  /* 0x000000082e2e7981 */ /* 0x000f28000c1e1100 */
[----:B------:R-:W-:Y:S04]  /*36340*/  STL [R1+0xf4], R33 ;  /* 0x0000f42101007387 */ /* 0x000fe80000100800 */
[----:B------:R-:W4:Y:S04]  /*36350*/  LDL.64 R10, [R1+0x1678] ;  /* 0x00167800010a7983 */ /* 0x000f280000100a00 */
[----:B------:R-:W4:Y:S04]  /*36360*/  LDL.64 R16, [R1+0x1590] ;  /* 0x0015900001107983 */ /* 0x000f280000100a00 */
[----:B------:R0:W-:Y:S01]  /*36370*/  STL [R1+0xf0], R0 ;  /* 0x0000f00001007387 */ /* 0x0001e20000100800 */
[----:B------:R-:W-:-:S05]  /*36380*/  IMAD.X R7, R3, 0x1, R23, P4 ;  /* 0x0000000103077824 */ /* 0x000fca00020e0617 */
[----:B------:R-:W4:Y:S04]  /*36390*/  LDG.E.U8 R37, desc[UR8][R6.64] ;  /* 0x0000000806257981 */ /* 0x000f28000c1e1100 */
[----:B0-----:R2:W4:Y:S02]  /*363a0*/  LDG.E.U8 R0, desc[UR8][R4.64] ;  /* 0x0000000804007981 */ /* 0x001524000c1e1100 */
[----:B--2---:R-:W-:-:S05]  /*363b0*/  IADD3 R4, P3, PT, R2, R20, RZ ;  /* 0x0000001402047210 */ /* 0x004fca0007f7e0ff */
[----:B------:R-:W-:-:S05]  /*363c0*/  IMAD.X R5, R3, 0x1, R21, P3 ;  /* 0x0000000103057824 */ /* 0x000fca00018e0615 */
[----:B------:R0:W2:Y:S01]  /*363d0*/  LDG.E.U8 R36, desc[UR8][R4.64] ;  /* 0x0000000804247981 */ /* 0x0000a2000c1e1100 */
[----:B---3--:R-:W-:-:S05]  /*363e0*/  IADD3 R8, P4, PT, R2, R14, RZ ;  /* 0x0000000e02087210 */ /* 0x008fca0007f9e0ff */
[----:B------:R-:W-:-:S05]  /*363f0*/  IMAD.X R9, R3, 0x1, R15, P4 ;  /* 0x0000000103097824 */ /* 0x000fca00020e060f */
[----:B------:R1:W3:Y:S01]  /*36400*/  LDG.E.U8 R35, desc[UR8][R8.64] ;  /* 0x0000000808237981 */ /* 0x0002e2000c1e1100 */
[----:B------:R-:W-:-:S05]  /*36410*/  IADD3 R6, P3, PT, R2, R24, RZ ;  /* 0x0000001802067210 */ /* 0x000fca0007f7e0ff */
[----:B------:R-:W-:Y:S01]  /*36420*/  IMAD.X R7, R3, 0x1, R25, P3 ;  /* 0x0000000103077824 */ /* 0x000fe200018e0619 */
[----:B0-----:R-:W-:-:S04]  /*36430*/  IADD3 R4, P4, PT, R2, R12, RZ ;  /* 0x0000000c02047210 */ /* 0x001fc80007f9e0ff */
[----:B------:R0:W3:Y:S01]  /*36440*/  LDG.E.U8 R34, desc[UR8][R6.64] ;  /* 0x0000000806227981 */ /* 0x0000e2000c1e1100 */
[----:B------:R-:W-:Y:S01]  /*36450*/  IMAD.X R5, R3, 0x1, R13, P4 ;  /* 0x0000000103057824 */ /* 0x000fe200020e060d */
[----:B-1----:R-:W-:-:S04]  /*36460*/  IADD3 R8, P3, PT, R2, R18, RZ ;  /* 0x0000001202087210 */ /* 0x002fc80007f7e0ff */
[----:B------:R1:W3:Y:S01]  /*36470*/  LDG.E.U8 R33, desc[UR8][R4.64] ;  /* 0x0000000804217981 */ /* 0x0002e2000c1e1100 */
[----:B------:R-:W-:-:S03]  /*36480*/  IMAD.X R9, R3, 0x1, R19, P3 ;  /* 0x0000000103097824 */ /* 0x000fc600018e0613 */
[----:B----4-:R-:W-:Y:S04]  /*36490*/  STL [R1+0x25a4], R0 ;  /* 0x0025a40001007387 */ /* 0x010fe80000100800 */
[----:B------:R4:W-:Y:S04]  /*364a0*/  STL [R1+0xdc], R32 ;  /* 0x0000dc2001007387 */ /* 0x0009e80000100800 */
[----:B------:R-:W3:Y:S04]  /*364b0*/  LDL.64 R22, [R1+0x1588] ;  /* 0x0015880001167983 */ /* 0x000ee80000100a00 */
[----:B------:R-:W-:Y:S04]  /*364c0*/  STL [R1+0x25a8], R46 ;  /* 0x0025a82e01007387 */ /* 0x000fe80000100800 */
[----:B------:R0:W-:Y:S04]  /*364d0*/  STL [R1+0xd8], R31 ;  /* 0x0000d81f01007387 */ /* 0x0001e80000100800 */
[----:B------:R-:W3:Y:S04]  /*364e0*/  LDL.64 R20, [R1+0x1580] ;  /* 0x0015800001147983 */ /* 0x000ee80000100a00 */
[----:B------:R1:W-:Y:S04]  /*364f0*/  STL [R1+0xd4], R30 ;  /* 0x0000d41e01007387 */ /* 0x0003e80000100800 */
[----:B------:R-:W-:Y:S04]  /*36500*/  STL [R1+0x25ac], R37 ;  /* 0x0025ac2501007387 */ /* 0x000fe80000100800 */
[----:B------:R-:W3:Y:S01]  /*36510*/  LDL.64 R14, [R1+0x1578] ;  /* 0x00157800010e7983 */ /* 0x000ee20000100a00 */
[----:B0-----:R-:W-:-:S02]  /*36520*/  IADD3 R6, P4, PT, R2, R10, RZ ;  /* 0x0000000a02067210 */ /* 0x001fc40007f9e0ff */
[----:B-1----:R-:W-:Y:S01]  /*36530*/  IADD3 R4, P3, PT, R2, R16, RZ ;  /* 0x0000001002047210 */ /* 0x002fe20007f7e0ff */
[----:B----4-:R0:W4:Y:S02]  /*36540*/  LDG.E.U8 R32, desc[UR8][R8.64] ;  /* 0x0000000808207981 */ /* 0x010124000c1e1100 */
[C---:B------:R-:W-:Y:S02]  /*36550*/  IMAD.X R7, R3.reuse, 0x1, R11, P4 ;  /* 0x0000000103077824 */ /* 0x040fe400020e060b */
[----:B------:R-:W-:-:S03]  /*36560*/  IMAD.X R5, R3, 0x1, R17, P3 ;  /* 0x0000000103057824 */ /* 0x000fc600018e0611 */
[----:B------:R1:W4:Y:S04]  /*36570*/  LDG.E.U8 R31, desc[UR8][R6.64] ;  /* 0x00000008061f7981 */ /* 0x000328000c1e1100 */
[----:B------:R0:W4:Y:S04]  /*36580*/  LDG.E.U8 R30, desc[UR8][R4.64] ;  /* 0x00000008041e7981 */ /* 0x000128000c1e1100 */
[----:B------:R0:W-:Y:S04]  /*36590*/  STL [R1+0xd0], R29 ;  /* 0x0000d01d01007387 */ /* 0x0001e80000100800 */
[----:B--2---:R-:W-:Y:S04]  /*365a0*/  STL [R1+0x25b0], R36 ;  /* 0x0025b02401007387 */ /* 0x004fe80000100800 */
[----:B------:R2:W-:Y:S04]  /*365b0*/  STL [R1+0x2c], R28 ;  /* 0x00002c1c01007387 */ /* 0x0005e80000100800 */
[----:B---3--:R-:W-:Y:S04]  /*365c0*/  STL [R1+0x25b4], R35 ;  /* 0x0025b42301007387 */ /* 0x008fe80000100800 */
[----:B------:R3:W-:Y:S04]  /*365d0*/  STL [R1+0x28], R27 ;  /* 0x0000281b01007387 */ /* 0x0007e80000100800 */
[----:B------:R-:W4:Y:S04]  /*365e0*/  LDL.64 R12, [R1+0x2190] ;  /* 0x00219000010c7983 */ /* 0x000f280000100a00 */
[----:B------:R-:W-:Y:S04]  /*365f0*/  STL [R1+0x25b8], R34 ;  /* 0x0025b82201007387 */ /* 0x000fe80000100800 */
[----:B------:R-:W-:Y:S04]  /*36600*/  STL [R1+0x24], R26 ;  /* 0x0000241a01007387 */ /* 0x000fe80000100800 */
[----:B------:R-:W4:Y:S04]  /*36610*/  LDL.64 R18, [R1+0x2188] ;  /* 0x0021880001127983 */ /* 0x000f280000100a00 */
[----:B------:R-:W-:Y:S04]  /*36620*/  STL [R1+0x25bc], R33 ;  /* 0x0025bc2101007387 */ /* 0x000fe80000100800 */
[----:B------:R-:W4:Y:S04]  /*36630*/  LDL.64 R10, [R1+0x2180] ;  /* 0x00218000010a7983 */ /* 0x000f280000100a00 */
[----:B------:R-:W4:Y:S01]  /*36640*/  LDL.64 R24, [R1+0x2178] ;  /* 0x0021780001187983 */ /* 0x000f220000100a00 */
[----:B0-----:R-:W-:-:S05]  /*36650*/  IADD3 R8, P4, PT, R2, R22, RZ ;  /* 0x0000001602087210 */ /* 0x001fca0007f9e0ff */
[----:B------:R-:W-:-:S05]  /*36660*/  IMAD.X R9, R3, 0x1, R23, P4 ;  /* 0x0000000103097824 */ /* 0x000fca00020e0617 */
[----:B------:R0:W4:Y:S01]  /*36670*/  LDG.E.U8 R29, desc[UR8][R8.64] ;  /* 0x00000008081d7981 */ /* 0x000122000c1e1100 */
[----:B-1----:R-:W-:-:S05]  /*36680*/  IADD3 R6, P3, PT, R2, R20, RZ ;  /* 0x0000001402067210 */ /* 0x002fca0007f7e0ff */
[----:B------:R-:W-:-:S05]  /*36690*/  IMAD.X R7, R3, 0x1, R21, P3 ;  /* 0x0000000103077824 */ /* 0x000fca00018e0615 */
[----:B--2---:R1:W2:Y:S01]  /*366a0*/  LDG.E.U8 R28, desc[UR8][R6.64] ;  /* 0x00000008061c7981 */ /* 0x0042a2000c1e1100 */
[----:B------:R-:W-:-:S05]  /*366b0*/  IADD3 R4, P4, PT, R2, R14, RZ ;  /* 0x0000000e02047210 */ /* 0x000fca0007f9e0ff */
[----:B------:R-:W-:-:S05]  /*366c0*/  IMAD.X R5, R3, 0x1, R15, P4 ;  /* 0x0000000103057824 */ /* 0x000fca00020e060f */
[----:B---3--:R3:W2:Y:S04]  /*366d0*/  LDG.E.U8 R27, desc[UR8][R4.64] ;  /* 0x00000008041b7981 */ /* 0x0086a8000c1e1100 */
[----:B----4-:R4:W-:Y:S04]  /*366e0*/  STL [R1+0x25c0], R32 ;  /* 0x0025c02001007387 */ /* 0x0109e80000100800 */
[----:B------:R-:W2:Y:S04]  /*366f0*/  LDL.64 R16, [R1+0x2110] ;  /* 0x0021100001107983 */ /* 0x000ea80000100a00 */
[----:B------:R0:W-:Y:S04]  /*36700*/  STL [R1+0x25c4], R31 ;  /* 0x0025c41f01007387 */ /* 0x0001e80000100800 */
[----:B----4-:R-:W4:Y:S04]  /*36710*/  LDL.64 R32, [R1+0x2108] ;  /* 0x0021080001207983 */ /* 0x010f280000100a00 */
[----:B------:R0:W-:Y:S04]  /*36720*/  STL [R1+0x25c8], R30 ;  /* 0x0025c81e01007387 */ /* 0x0001e80000100800 */
[----:B------:R-:W4:Y:S04]  /*36730*/  LDL.64 R22, [R1+0x2100] ;  /* 0x0021000001167983 */ /* 0x000f280000100a00 */
[----:B------:R-:W4:Y:S01]  /*36740*/  LDL.64 R20, [R1+0x20f8] ;  /* 0x0020f80001147983 */ /* 0x000f220000100a00 */
[----:B0-----:R-:W-:-:S05]  /*36750*/  IADD3 R8, P3, PT, R2, R12, RZ ;  /* 0x0000000c02087210 */ /* 0x001fca0007f7e0ff */
[----:B------:R-:W-:-:S05]  /*36760*/  IMAD.X R9, R3, 0x1, R13, P3 ;  /* 0x0000000103097824 */ /* 0x000fca00018e060d */
[----:B------:R0:W4:Y:S01]  /*36770*/  LDG.E.U8 R36, desc[UR8][R8.64] ;  /* 0x0000000808247981 */ /* 0x000122000c1e1100 */
[----:B-1----:R-:W-:-:S05]  /*36780*/  IADD3 R6, P4, PT, R2, R18, RZ ;  /* 0x0000001202067210 */ /* 0x002fca0007f9e0ff */
[----:B------:R-:W-:Y:S01]  /*36790*/  IMAD.X R7, R3, 0x1, R19, P4 ;  /* 0x0000000103077824 */ /* 0x000fe200020e0613 */
[----:B---3--:R-:W-:-:S04]  /*367a0*/  IADD3 R4, P3, PT, R2, R10, RZ ;  /* 0x0000000a02047210 */ /* 0x008fc80007f7e0ff */
[----:B------:R1:W3:Y:S01]  /*367b0*/  LDG.E.U8 R35, desc[UR8][R6.64] ;  /* 0x0000000806237981 */ /* 0x0002e2000c1e1100 */
[----:B0-----:R-:W-:Y:S01]  /*367c0*/  IADD3 R8, P4, PT, R2, R24, RZ ;  /* 0x0000001802087210 */ /* 0x001fe20007f9e0ff */
[----:B------:R-:W-:-:S04]  /*367d0*/  IMAD.X R5, R3, 0x1, R11, P3 ;  /* 0x0000000103057824 */ /* 0x000fc800018e060b */
[----:B------:R-:W-:Y:S01]  /*367e0*/  IMAD.X R9, R3, 0x1, R25, P4 ;  /* 0x0000000103097824 */ /* 0x000fe200020e0619 */
[----:B------:R4:W3:Y:S04]  /*367f0*/  LDG.E.U8 R31, desc[UR8][R4.64] ;  /* 0x00000008041f7981 */ /* 0x0008e8000c1e1100 */
[----:B------:R0:W3:Y:S04]  /*36800*/  LDG.E.U8 R30, desc[UR8][R8.64] ;  /* 0x00000008081e7981 */ /* 0x0000e8000c1e1100 */
[----:B------:R-:W-:Y:S04]  /*36810*/  STL [R1+0x25cc], R29 ;  /* 0x0025cc1d01007387 */ /* 0x000fe80000100800 */
[----:B------:R-:W3:Y:S04]  /*36820*/  LDL.64 R14, [R1+0x2098] ;  /* 0x00209800010e7983 */ /* 0x000ee80000100a00 */
[----:B--2---:R-:W-:Y:S04]  /*36830*/  STL [R1+0x25d0], R28 ;  /* 0x0025d01c01007387 */ /* 0x004fe80000100800 */
[----:B------:R-:W2:Y:S04]  /*36840*/  LDL.64 R12, [R1+0x2090] ;  /* 0x00209000010c7983 */ /* 0x000ea80000100a00 */
[----:B------:R0:W-:Y:S04]  /*36850*/  STL [R1+0x25d4], R27 ;  /* 0x0025d41b01007387 */ /* 0x0001e80000100800 */
[----:B------:R-:W2:Y:S04]  /*36860*/  LDL.64 R18, [R1+0x2088] ;  /* 0x0020880001127983 */ /* 0x000ea80000100a00 */
[----:B------:R-:W2:Y:S01]  /*36870*/  LDL.64 R10, [R1+0x2080] ;  /* 0x00208000010a7983 */ /* 0x000ea20000100a00 */
[----:B-1----:R-:W-:-:S03]  /*36880*/  IADD3 R6, P3, PT, R2, R16, RZ ;  /* 0x0000001002067210 */ /* 0x002fc60007f7e0ff */
[----:B------:R-:W2:Y:S02]  /*36890*/  LDL.64 R24, [R1+0x2038] ;  /* 0x0020380001187983 */ /* 0x000ea40000100a00 */
[C---:B------:R-:W-:Y:S01]  /*368a0*/  IMAD.X R7, R3.reuse, 0x1, R17, P3 ;  /* 0x0000000103077824 */ /* 0x040fe200018e0611 */
[C---:B----4-:R-:W-:Y:S01]  /*368b0*/  IADD3 R4, P4, PT, R2.reuse, R32, RZ ;  /* 0x0000002002047210 */ /* 0x050fe20007f9e0ff */
[----:B------:R-:W4:Y:S04]  /*368c0*/  LDL.64 R16, [R1+0x2030] ;  /* 0x0020300001107983 */ /* 0x000f280000100a00 */
[----:B0-----:R-:W4:Y:S01]  /*368d0*/  LDL.64 R26, [R1+0x2028] ;  /* 0x00202800011a7983 */ /* 0x001f220000100a00 */
[----:B------:R-:W-:Y:S01]  /*368e0*/  IADD3 R8, P3, PT, R2, R22, RZ ;  /* 0x0000001602087210 */ /* 0x000fe20007f7e0ff */
[----:B------:R-:W-:-:S02]  /*368f0*/  IMAD.X R5, R3, 0x1, R33, P4 ;  /* 0x0000000103057824 */ /* 0x000fc400020e0621 */
[----:B------:R0:W4:Y:S02]  /*36900*/  LDG.E.U8 R29, desc[UR8][R6.64] ;  /* 0x00000008061d7981 */ /* 0x000124000c1e1100 */
[----:B------:R-:W-:Y:S02]  /*36910*/  IMAD.X R9, R3, 0x1, R23, P3 ;  /* 0x0000000103097824 */ /* 0x000fe400018e0617 */
[----:B------:R3:W4:Y:S04]  /*36920*/  LDG.E.U8 R0, desc[UR8][R4.64] ;  /* 0x0000000804007981 */ /* 0x000728000c1e1100 */
[----:B------:R-:W4:Y:S01]  /*36930*/  LDL.64 R22, [R1+0x2020] ;  /* 0x0020200001167983 */ /* 0x000f220000100a00 */
[----:B0-----:R-:W-:-:S03]  /*36940*/  IADD3 R6, P4, PT, R2, R20, RZ ;  /* 0x0000001402067210 */ /* 0x001fc60007f9e0ff */
[----:B------:R2:W4:Y:S02]  /*36950*/  LDG.E.U8 R28, desc[UR8][R8.64] ;  /* 0x00000008081c7981 */ /* 0x000524000c1e1100 */
[----:B------:R-:W-:Y:S02]  /*36960*/  IMAD.X R7, R3, 0x1, R21, P4 ;  /* 0x0000000103077824 */ /* 0x000fe400020e0615 */
[----:B------:R-:W4:Y:S04]  /*36970*/  LDL.64 R20, [R1+0x1fd8] ;  /* 0x001fd80001147983 */ /* 0x000f280000100a00 */
[----:B------:R0:W4:Y:S01]  /*36980*/  LDG.E.U8 R34, desc[UR8][R6.64] ;  /* 0x0000000806227981 */ /* 0x000122000c1e1100 */
[----:B---3--:R-:W-:-:S05]  /*36990*/  IADD3 R4, P3, PT, R2, R14, RZ ;  /* 0x0000000e02047210 */ /* 0x008fca0007f7e0ff */
[----:B------:R-:W-:Y:S02]  /*369a0*/  IMAD.X R5, R3, 0x1, R15, P3 ;  /* 0x0000000103057824 */ /* 0x000fe400018e060f */
[----:B------:R-:W3:Y:S01]  /*369b0*/  LDL.64 R14, [R1+0x1fd0] ;  /* 0x001fd000010e7983 */ /* 0x000ee20000100a00 */
[----:B--2---:R-:W-:-:S03]  /*369c0*/  IADD3 R8, P4, PT, R2, R12, RZ ;  /* 0x0000000c02087210 */ /* 0x004fc60007f9e0ff */
[----:B------:R-:W-:Y:S02]  /*369d0*/  STL [R1+0x184], R36 ;  /* 0x0001842401007387 */ /* 0x000fe40000100800 */
[----:B------:R-:W-:Y:S02]  /*369e0*/  IMAD.X R9, R3, 0x1, R13, P4 ;  /* 0x0000000103097824 */ /* 0x000fe400020e060d */
[----:B------:R1:W2:Y:S04]  /*369f0*/  LDG.E.U8 R33, desc[UR8][R4.64] ;  /* 0x0000000804217981 */ /* 0x0002a8000c1e1100 */
[----:B------:R-:W2:Y:S01]  /*36a00*/  LDL.64 R12, [R1+0x1fc8] ;  /* 0x001fc800010c7983 */ /* 0x000ea20000100a00 */
[----:B0-----:R-:W-:-:S03]  /*36a10*/  IADD3 R6, P3, PT, R2, R18, RZ ;  /* 0x0000001202067210 */ /* 0x001fc60007f7e0ff */
[----:B------:R-:W-:Y:S01]  /*36a20*/  STL [R1+0x180], R35 ;  /* 0x0001802301007387 */ /* 0x000fe20000100800 */
[C---:B-1----:R-:W-:Y:S01]  /*36a30*/  IADD3 R4, P4, PT, R2.reuse, R10, RZ ;  /* 0x0000000a02047210 */ /* 0x042fe20007f9e0ff */
[C---:B------:R-:W-:Y:S02]  /*36a40*/  IMAD.X R7, R3.reuse, 0x1, R19, P3 ;  /* 0x0000000103077824 */ /* 0x040fe400018e0613 */
[----:B------:R0:W2:Y:S04]  /*36a50*/  LDG.E.U8 R32, desc[UR8][R8.64] ;  /* 0x0000000808207981 */ /* 0x0000a8000c1e1100 */
[----:B------:R-:W2:Y:S01]  /*36a60*/  LDL.64 R18, [R1+0x1fc0] ;  /* 0x001fc00001127983 */ /* 0x000ea20000100a00 */
[----:B------:R-:W-:Y:S01]  /*36a70*/  IMAD.X R5, R3, 0x1, R11, P4 ;  /* 0x0000000103057824 */ /* 0x000fe200020e060b */
[----:B0-----:R-:W-:-:S02]  /*36a80*/  IADD3 R8, P3, PT, R2, R24, RZ ;  /* 0x0000001802087210 */ /* 0x001fc40007f7e0ff */
[----:B------:R0:W-:Y:S04]  /*36a90*/  STL [R1+0x17c], R31 ;  /* 0x00017c1f01007387 */ /* 0x0001e80000100800 */
[----:B------:R-:W2:Y:S01]  /*36aa0*/  LDL.64 R10, [R1+0x1f78] ;  /* 0x001f7800010a7983 */ /* 0x000ea20000100a00 */
[----:B------:R-:W-:-:S03]  /*36ab0*/  IMAD.X R9, R3, 0x1, R25, P3 ;  /* 0x0000000103097824 */ /* 0x000fc600018e0619 */
[----:B------:R1:W-:Y:S04]  /*36ac0*/  STL [R1+0x178], R30 ;  /* 0x0001781e01007387 */ /* 0x0003e80000100800 */
[----:B0-----:R4:W2:Y:S04]  /*36ad0*/  LDG.E.U8 R31, desc[UR8][R6.64] ;  /* 0x00000008061f7981 */ /* 0x0018a8000c1e1100 */
[----:B------:R-:W2:Y:S04]  /*36ae0*/  LDL.64 R24, [R1+0x1f70] ;  /* 0x001f700001187983 */ /* 0x000ea80000100a00 */
[----:B-1----:R0:W2:Y:S01]  /*36af0*/  LDG.E.U8 R30, desc[UR8][R4.64] ;  /* 0x00000008041e7981 */ /* 0x0020a2000c1e1100 */
[----:B----4-:R-:W-:-:S03]  /*36b00*/  IADD3 R6, P4, PT, R2, R16, RZ ;  /* 0x0000001002067210 */ /* 0x010fc60007f9e0ff */
[----:B------:R1:W-:Y:S02]  /*36b10*/  STL [R1+0x174], R29 ;  /* 0x0001741d01007387 */ /* 0x0003e40000100800 */
[----:B------:R-:W-:Y:S02]  /*36b20*/  IMAD.X R7, R3, 0x1, R17, P4 ;  /* 0x0000000103077824 */ /* 0x000fe400020e0611 */
[----:B------:R-:W4:Y:S01]  /*36b30*/  LDL.64 R16, [R1+0x1f68] ;  /* 0x001f680001107983 */ /* 0x000f220000100a00 */
[----:B0-----:R-:W-:-:S03]  /*36b40*/  IADD3 R4, P3, PT, R2, R26, RZ ;  /* 0x0000001a02047210 */ /* 0x001fc60007f7e0ff */
[----:B-1----:R0:W4:Y:S02]  /*36b50*/  LDG.E.U8 R29, desc[UR8][R8.64] ;  /* 0x00000008081d7981 */ /* 0x002124000c1e1100 */
[----:B------:R-:W-:Y:S02]  /*36b60*/  IMAD.X R5, R3, 0x1, R27, P3 ;  /* 0x0000000103057824 */ /* 0x000fe400018e061b */
[----:B------:R1:W-:Y:S04]  /*36b70*/  STL [R1+0x170], R0 ;  /* 0x0001700001007387 */ /* 0x0003e80000100800 */
        /* <DEDUP_REMOVED lines=8> */
[----:B------:R0:W4:Y:S02]  /*36c00*/  LDG.E.U8 R35, desc[UR8][R8.64] ;  /* 0x0000000808237981 */ /* 0x000124000c1e1100 */
[----:B------:R-:W-:Y:S02]  /*36c10*/  IMAD.X R7, R3, 0x1, R21, P3 ;  /* 0x0000000103077824 */ /* 0x000fe400018e0615 */
[----:B------:R1:W-:Y:S04]  /*36c20*/  STL [R1+0x168], R34 ;  /* 0x0001682201007387 */ /* 0x0003e80000100800 */
[----:B------:R-:W4:Y:S04]  /*36c30*/  LDL.64 R20, [R1+0x1f10] ;  /* 0x001f100001147983 */ /* 0x000f280000100a00 */
[----:B-1----:R1:W4:Y:S01]  /*36c40*/  LDG.E.U8 R34, desc[UR8][R6.64] ;  /* 0x0000000806227981 */ /* 0x002322000c1e1100 */
[----:B---3--:R-:W-:-:S05]  /*36c50*/  IADD3 R4, P4, PT, R2, R14, RZ ;  /* 0x0000000e02047210 */ /* 0x008fca0007f9e0ff */
[----:B------:R-:W-:Y:S01]  /*36c60*/  IMAD.X R5, R3, 0x1, R15, P4 ;  /* 0x0000000103057824 */ /* 0x000fe200020e060f */
[----:B--2---:R2:W-:Y:S01]  /*36c70*/  STL [R1+0x164], R33 ;  /* 0x0001642101007387 */ /* 0x0045e20000100800 */
[----:B0-----:R-:W-:-:S03]  /*36c80*/  IADD3 R8, P3, PT, R2, R12, RZ ;  /* 0x0000000c02087210 */ /* 0x001fc60007f7e0ff */
[----:B------:R-:W3:Y:S02]  /*36c90*/  LDL.64 R14, [R1+0x1f08] ;  /* 0x001f0800010e7983 */ /* 0x000ee40000100a00 */
[----:B------:R-:W-:Y:S02]  /*36ca0*/  IMAD.X R9, R3, 0x1, R13, P3 ;  /* 0x0000000103097824 */ /* 0x000fe400018e060d */
[----:B--2---:R0:W2:Y:S04]  /*36cb0*/  LDG.E.U8 R33, desc[UR8][R4.64] ;  /* 0x0000000804217981 */ /* 0x0040a8000c1e1100 */
[----:B------:R0:W-:Y:S01]  /*36cc0*/  STL [R1+0x160], R32 ;  /* 0x0001602001007387 */ /* 0x0001e20000100800 */
[----:B-1----:R-:W-:-:S03]  /*36cd0*/  IADD3 R6, P4, PT, R2, R18, RZ ;  /* 0x0000001202067210 */ /* 0x002fc60007f9e0ff */
[----:B------:R-:W2:Y:S02]  /*36ce0*/  LDL.64 R12, [R1+0x1f00] ;  /* 0x001f0000010c7983 */ /* 0x000ea40000100a00 */
[----:B------:R-:W-:Y:S02]  /*36cf0*/  IMAD.X R7, R3, 0x1, R19, P4 ;  /* 0x0000000103077824 */ /* 0x000fe400020e0613 */
[----:B0-----:R0:W2:Y:S01]  /*36d00*/  LDG.E.U8 R32, desc[UR8][R8.64] ;  /* 0x0000000808207981 */ /* 0x0010a2000c1e1100 */
[----:B------:R-:W-:-:S03]  /*36d10*/  IADD3 R4, P3, PT, R2, R10, RZ ;  /* 0x0000000a02047210 */ /* 0x000fc60007f7e0ff */
[----:B------:R1:W-:Y:S02]  /*36d20*/  STL [R1+0x15c], R31 ;  /* 0x00015c1f01007387 */ /* 0x0003e40000100800 */
[----:B------:R-:W-:Y:S02]  /*36d30*/  IMAD.X R5, R3, 0x1, R11, P3 ;  /* 0x0000000103057824 */ /* 0x000fe400018e060b */
[----:B------:R-:W2:Y:S01]  /*36d40*/  LDL.64 R18, [R1+0x1eb8] ;  /* 0x001eb80001127983 */ /* 0x000ea20000100a00 */
[----:B0-----:R-:W-:-:S03]  /*36d50*/  IADD3 R8, P4, PT, R2, R24, RZ ;  /* 0x0000001802087210 */ /* 0x001fc60007f9e0ff */
[----:B------:R0:W-:Y:S02]  /*36d60*/  STL [R1+0x158], R30 ;  /* 0x0001581e01007387 */ /* 0x0001e40000100800 */
[----:B------:R-:W-:Y:S02]  /*36d70*/  IMAD.X R9, R3, 0x1, R25, P4 ;  /* 0x0000000103097824 */ /* 0x000fe400020e0619 */
[----:B------:R-:W2:Y:S04]  /*36d80*/  LDL.64 R10, [R1+0x1eb0] ;  /* 0x001eb000010a7983 */ /* 0x000ea80000100a00 */
[----:B-1----:R1:W2:Y:S04]  /*36d90*/  LDG.E.U8 R31, desc[UR8][R6.64] ;  /* 0x00000008061f7981 */ /* 0x0022a8000c1e1100 */
[----:B0-----:R0:W2:Y:S04]  /*36da0*/  LDG.E.U8 R30, desc[UR8][R4.64] ;  /* 0x00000008041e7981 */ /* 0x0010a8000c1e1100 */
[----:B----4-:R-:W-:Y:S01]  /*36db0*/  STL [R1+0x154], R29 ;  /* 0x0001541d01007387 */ /* 0x010fe20000100800 */
[----:B-1----:R-:W-:-:S03]  /*36dc0*/  IADD3 R6, P3, PT, R2, R16, RZ ;  /* 0x0000001002067210 */ /* 0x002fc60007f7e0ff */
[----:B------:R-:W4:Y:S01]  /*36dd0*/  LDL.64 R24, [R1+0x1ea8] ;  /* 0x001ea80001187983 */ /* 0x000f220000100a00 */
[----:B0-----:R-:W-:Y:S01]  /*36de0*/  IADD3 R4, P4, PT, R2, R26, RZ ;  /* 0x0000001a02047210 */ /* 0x001fe20007f9e0ff */
[C---:B------:R-:W-:Y:S02]  /*36df0*/  IMAD.X R7, R3.reuse, 0x1, R17, P3 ;  /* 0x0000000103077824 */ /* 0x040fe400018e0611 */
[----:B------:R0:W-:Y:S04]  /*36e00*/  STL [R1+0x150], R0 ;  /* 0x0001500001007387 */ /* 0x0001e80000100800 */
[----:B------:R-:W4:Y:S01]  /*36e10*/  LDL.64 R16, [R1+0x1ea0] ;  /* 0x001ea00001107983 */ /* 0x000f220000100a00 */
[----:B------:R-:W-:-:S03]  /*36e20*/  IMAD.X R5, R3, 0x1, R27, P4 ;  /* 0x0000000103057824 */ /* 0x000fc600020e061b */
[----:B------:R-:W4:Y:S04]  /*36e30*/  LDG.E.U8 R36, desc[UR8][R6.64] ;  /* 0x0000000806247981 */ /* 0x000f28000c1e1100 */
[----:B0-----:R0:W4:Y:S04]  /*36e40*/  LDG.E.U8 R0, desc[UR8][R8.64] ;  /* 0x0000000808007981 */ /* 0x001128000c1e1100 */
[----:B------:R1:W-:Y:S01]  /*36e50*/  STL [R1+0x14c], R28 ;  /* 0x00014c1c01007387 */ /* 0x0003e20000100800 */
[----:B0-----:R-:W-:-:S03]  /*36e60*/  IADD3 R8, P3, PT, R2, R22, RZ ;  /* 0x0000001602087210 */ /* 0x001fc60007f7e0ff */
[----:B-1----:R-:W4:Y:S02]  /*36e70*/  LDL.64 R28, [R1+0x1e58] ;  /* 0x001e5800011c7983 */ /* 0x002f240000100a00 */
[----:B------:R-:W-:Y:S02]  /*36e80*/  IMAD.X R9, R3, 0x1, R23, P3 ;  /* 0x0000000103097824 */ /* 0x000fe400018e0617 */
[----:B------:R0:W-:Y:S04]  /*36e90*/  STL [R1+0x148], R35 ;  /* 0x0001482301007387 */ /* 0x0001e80000100800 */
[----:B------:R-:W4:Y:S04]  /*36ea0*/  LDL.64 R22, [R1+0x1e50] ;  /* 0x001e500001167983 */ /* 0x000f280000100a00 */
[----:B------:R1:W-:Y:S04]  /*36eb0*/  STL [R1+0x144], R34 ;  /* 0x0001442201007387 */ /* 0x0003e80000100800 */
[----:B0-----:R3:W4:Y:S04]  /*36ec0*/  LDG.E.U8 R35, desc[UR8][R4.64] ;  /* 0x0000000804237981 */ /* 0x001728000c1e1100 */
[----:B-1----:R0:W4:Y:S01]  /*36ed0*/  LDG.E.U8 R34, desc[UR8][R8.64] ;  /* 0x0000000808227981 */ /* 0x002122000c1e1100 */
[----:B------:R-:W-:-:S05]  /*36ee0*/  IADD3 R6, P4, PT, R2, R20, RZ ;  /* 0x0000001402067210 */ /* 0x000fca0007f9e0ff */
[----:B------:R-:W-:Y:S02]  /*36ef0*/  IMAD.X R7, R3, 0x1, R21, P4 ;  /* 0x0000000103077824 */ /* 0x000fe400020e0615 */
[----:B------:R-:W4:Y:S01]  /*36f00*/  LDL.64 R20, [R1+0x1e48] ;  /* 0x001e480001147983 */ /* 0x000f220000100a00 */
[----:B---3--:R-:W-:-:S05]  /*36f10*/  IADD3 R4, P3, PT, R2, R14, RZ ;  /* 0x0000000e02047210 */ /* 0x008fca0007f7e0ff */
[----:B------:R-:W-:Y:S01]  /*36f20*/  IMAD.X R5, R3, 0x1, R15, P3 ;  /* 0x0000000103057824 */ /* 0x000fe200018e060f */
[----:B--2---:R1:W-:Y:S04]  /*36f30*/  STL [R1+0x140], R33 ;  /* 0x0001402101007387 */ /* 0x0043e80000100800 */
[----:B------:R-:W2:Y:S01]  /*36f40*/  LDL.64 R14, [R1+0x1e40] ;  /* 0x001e4000010e7983 */ /* 0x000ea20000100a00 */
[----:B0-----:R-:W-:-:S03]  /*36f50*/  IADD3 R8, P4, PT, R2, R12, RZ ;  /* 0x0000000c02087210 */ /* 0x001fc60007f9e0ff */
[----:B-1----:R0:W3:Y:S02]  /*36f60*/  LDG.E.U8 R33, desc[UR8][R6.64] ;  /* 0x0000000806217981 */ /* 0x0020e4000c1e1100 */
[----:B------:R-:W-:Y:S02]  /*36f70*/  IMAD.X R9, R3, 0x1, R13, P4 ;  /* 0x0000000103097824 */ /* 0x000fe400020e060d */
[----:B------:R1:W-:Y:S04]  /*36f80*/  STL [R1+0x13c], R32 ;  /* 0x00013c2001007387 */ /* 0x0003e80000100800 */
[----:B------:R-:W3:Y:S04]  /*36f90*/  LDL.64 R12, [R1+0x1df8] ;  /* 0x001df800010c7983 */ /* 0x000ee80000100a00 */
[----:B-1----:R1:W3:Y:S01]  /*36fa0*/  LDG.E.U8 R32, desc[UR8][R4.64] ;  /* 0x0000000804207981 */ /* 0x0022e2000c1e1100 */
[----:B0-----:R-:W-:-:S05]  /*36fb0*/  IADD3 R6, P3, PT, R2, R18, RZ ;  /* 0x0000001202067210 */ /* 0x001fca0007f7e0ff */
[C---:B------:R-:W-:Y:S01]  /*36fc0*/  IMAD.X R7, R3.reuse, 0x1, R19, P3 ;  /* 0x0000000103077824 */ /* 0x040fe200018e0613 */
[----:B-1----:R-:W-:Y:S01]  /*36fd0*/  IADD3 R4, P4, PT, R2, R10, RZ ;  /* 0x0000000a02047210 */ /* 0x002fe20007f9e0ff */
[----:B------:R0:W-:Y:S04]  /*36fe0*/  STL [R1+0x138], R31 ;  /* 0x0001381f01007387 */ /* 0x0001e80000100800 */
[----:B------:R-:W3:Y:S01]  /*36ff0*/  LDL.64 R26, [R1+0x1df0] ;  /* 0x001df000011a7983 */ /* 0x000ee20000100a00 */
[----:B------:R-:W-:-:S03]  /*37000*/  IMAD.X R5, R3, 0x1, R11, P4 ;  /* 0x0000000103057824 */ /* 0x000fc600020e060b */
[----:B0-----:R4:W3:Y:S04]  /*37010*/  LDG.E.U8 R31, desc[UR8][R8.64] ;  /* 0x00000008081f7981 */ /* 0x0018e8000c1e1100 */
[----:B------:R0:W-:Y:S04]  /*37020*/  STL [R1+0x12c], R30 ;  /* 0x00012c1e01007387 */ /* 0x0001e80000100800 */
[----:B------:R-:W3:Y:S01]  /*37030*/  LDL.64 R10, [R1+0x1de8] ;  /* 0x001de800010a7983 */ /* 0x000ee20000100a00 */
[----:B----4-:R-:W-:-:S03]  /*37040*/  IADD3 R8, P3, PT, R2, R24, RZ ;  /* 0x0000001802087210 */ /* 0x010fc60007f7e0ff */
[----:B------:R-:W4:Y:S02]  /*37050*/  LDL.64 R18, [R1+0x1de0] ;  /* 0x001de00001127983 */ /* 0x000f240000100a00 */
[----:B------:R-:W-:Y:S02]  /*37060*/  IMAD.X R9, R3, 0x1, R25, P3 ;  /* 0x0000000103097824 */ /* 0x000fe400018e0619 */
[----:B0-----:R0:W4:Y:S04]  /*37070*/  LDG.E.U8 R30, desc[UR8][R6.64] ;  /* 0x00000008061e7981 */ /* 0x001128000c1e1100 */
[----:B------:R1:W4:Y:S01]  /*37080*/  LDG.E.U8 R37, desc[UR8][R8.64] ;  /* 0x0000000808257981 */ /* 0x000322000c1e1100 */
[----:B0-----:R-:W-:-:S03]  /*37090*/  IADD3 R6, P4, PT, R2, R16, RZ ;  /* 0x0000001002067210 */ /* 0x001fc60007f9e0ff */
[----:B------:R0:W-:Y:S02]  /*370a0*/  STL [R1+0x128], R0 ;  /* 0x0001280001007387 */ /* 0x0001e40000100800 */
[----:B------:R-:W-:Y:S02]  /*370b0*/  IMAD.X R7, R3, 0x1, R17, P4 ;  /* 0x0000000103077824 */ /* 0x000fe400020e0611 */
[----:B------:R-:W4:Y:S04]  /*370c0*/  LDL.64 R24, [R1+0x1770] ;  /* 0x0017700001187983 */ /* 0x000f280000100a00 */
[----:B------:R1:W-:Y:S04]  /*370d0*/  STL [R1+0x124], R36 ;  /* 0x0001242401007387 */ /* 0x0003e80000100800 */
[----:B0-----:R0:W4:Y:S04]  /*370e0*/  LDG.E.U8 R0, desc[UR8][R4.64] ;  /* 0x0000000804007981 */ /* 0x001128000c1e1100 */
[----:B------:R-:W4:Y:S01]  /*370f0*/  LDL.64 R16, [R1+0x1768] ;  /* 0x0017680001107983 */ /* 0x000f220000100a00 */
[----:B-1----:R-:W-:-:S03]  /*37100*/  IADD3 R8, P4, PT, R2, R22, RZ ;  /* 0x0000001602087210 */ /* 0x002fc60007f9e0ff */
[----:B------:R1:W4:Y:S02]  /*37110*/  LDG.E.U8 R36, desc[UR8][R6.64] ;  /* 0x0000000806247981 */ /* 0x000324000c1e1100 */
[----:B------:R-:W-:Y:S02]  /*37120*/  IMAD.X R9, R3, 0x1, R23, P4 ;  /* 0x0000000103097824 */ /* 0x000fe400020e0617 */
[----:B------:R-:W-:Y:S04]  /*37130*/  STL [R1+0x120], R35 ;  /* 0x0001202301007387 */ /* 0x000fe80000100800 */
[----:B------:R1:W-:Y:S04]  /*37140*/  STL [R1+0x10c], R34 ;  /* 0x00010c2201007387 */ /* 0x0003e80000100800 */
[----:B------:R-:W4:Y:S01]  /*37150*/  LDL.64 R22, [R1+0x1760] ;  /* 0x0017600001167983 */ /* 0x000f220000100a00 */
[----:B0-----:R-:W-:-:S05]  /*37160*/  IADD3 R4, P3, PT, R2, R28, RZ ;  /* 0x0000001c02047210 */ /* 0x001fca0007f7e0ff */
[C---:B------:R-:W-:Y:S01]  /*37170*/  IMAD.X R5, R3.reuse, 0x1, R29, P3 ;  /* 0x0000000103057824 */ /* 0x040fe200018e061d */
[C---:B-1----:R-:W-:Y:S01]  /*37180*/  IADD3 R6, P3, PT, R2.reuse, R20, RZ ;  /* 0x0000001402067210 */ /* 0x042fe20007f7e0ff */
[----:B------:R-:W4:Y:S04]  /*37190*/  LDG.E.U8 R34, desc[UR8][R8.64] ;  /* 0x0000000808227981 */ /* 0x000f28000c1e1100 */
[----:B------:R2:W4:Y:S01]  /*371a0*/  LDG.E.U8 R35, desc[UR8][R4.64] ;  /* 0x0000000804237981 */ /* 0x000522000c1e1100 */
[----:B------:R-:W-:Y:S01]  /*371b0*/  IMAD.X R7, R3, 0x1, R21, P3 ;  /* 0x0000000103077824 */ /* 0x000fe200018e0615 */
[----:B--2---:R-:W-:-:S05]  /*371c0*/  IADD3 R4, P4, PT, R2, R14, RZ ;  /* 0x0000000e02047210 */ /* 0x004fca0007f9e0ff */
[----:B------:R-:W-:Y:S01]  /*371d0*/  IMAD.X R5, R3, 0x1, R15, P4 ;  /* 0x0000000103057824 */ /* 0x000fe200020e060f */
[----:B---3--:R0:W-:Y:S04]  /*371e0*/  STL [R1+0x108], R33 ;  /* 0x0001082101007387 */ /* 0x0081e80000100800 */
[----:B------:R-:W2:Y:S01]  /*371f0*/  LDL.64 R20, [R1+0x1758] ;  /* 0x0017580001147983 */ /* 0x000ea20000100a00 */
[----:B------:R-:W-:-:S03]  /*37200*/  IADD3 R8, P3, PT, R2, R12, RZ ;  /* 0x0000000c02087210 */ /* 0x000fc60007f7e0ff */
[----:B0-----:R0:W3:Y:S02]  /*37210*/  LDG.E.U8 R33, desc[UR8][R6.64] ;  /* 0x0000000806217981 */ /* 0x0010e4000c1e1100 */
[----:B------:R-:W-:Y:S02]  /*37220*/  IMAD.X R9, R3, 0x1, R13, P3 ;  /* 0x0000000103097824 */ /* 0x000fe400018e060d */
[----:B------:R1:W-:Y:S04]  /*37230*/  STL [R1+0x104], R32 ;  /* 0x0001042001007387 */ /* 0x0003e80000100800 */
[----:B------:R-:W3:Y:S04]  /*37240*/  LDL.64 R14, [R1+0x1670] ;  /* 0x00167000010e7983 */ /* 0x000ee80000100a00 */
[----:B-1----:R1:W3:Y:S01]  /*37250*/  LDG.E.U8 R32, desc[UR8][R4.64] ;  /* 0x0000000804207981 */ /* 0x0022e2000c1e1100 */
[----:B0-----:R-:W-:-:S05]  /*37260*/  IADD3 R6, P4, PT, R2, R26, RZ ;  /* 0x0000001a02067210 */ /* 0x001fca0007f9e0ff */
[----:B------:R-:W-:Y:S01]  /*37270*/  IMAD.X R7, R3, 0x1, R27, P4 ;  /* 0x0000000103077824 */ /* 0x000fe200020e061b */
[----:B------:R0:W-:Y:S04]  /*37280*/  STL [R1+0x100], R31 ;  /* 0x0001001f01007387 */ /* 0x0001e80000100800 */
[----:B------:R-:W3:Y:S01]  /*37290*/  LDL.64 R12, [R1+0x1668] ;  /* 0x00166800010c7983 */ /* 0x000ee20000100a00 */
[----:B-1----:R-:W-:-:S03]  /*372a0*/  IADD3 R4, P3, PT, R2, R10, RZ ;  /* 0x0000000a02047210 */ /* 0x002fc60007f7e0ff */
[----:B0-----:R0:W3:Y:S02]  /*372b0*/  LDG.E.U8 R31, desc[UR8][R8.64] ;  /* 0x00000008081f7981 */ /* 0x0010e4000c1e1100 */
[----:B------:R-:W-:Y:S02]  /*372c0*/  IMAD.X R5, R3, 0x1, R11, P3 ;  /* 0x0000000103057824 */ /* 0x000fe400018e060b */
[----:B----4-:R1:W-:Y:S01]  /*372d0*/  STL [R1+0xec], R30 ;  /* 0x0000ec1e01007387 */ /* 0x0103e20000100800 */
[----:B0-----:R-:W-:-:S03]  /*372e0*/  IADD3 R8, P4, PT, R2, R18, RZ ;  /* 0x0000001202087210 */ /* 0x001fc60007f9e0ff */
[----:B------:R-:W4:Y:S02]  /*372f0*/  LDL.64 R10, [R1+0x1660] ;  /* 0x00166000010a7983 */ /* 0x000f240000100a00 */
[----:B------:R-:W-:Y:S02]  /*37300*/  IMAD.X R9, R3, 0x1, R19, P4 ;  /* 0x0000000103097824 */ /* 0x000fe400020e0613 */
[----:B-1----:R0:W4:Y:S04]  /*37310*/  LDG.E.U8 R30, desc[UR8][R6.64] ;  /* 0x00000008061e7981 */ /* 0x002128000c1e1100 */
[----:B------:R-:W4:Y:S01]  /*37320*/  LDG.E.U8 R26, desc[UR8][R8.64] ;  /* 0x00000008081a7981 */ /* 0x000f22000c1e1100 */
[----:B0-----:R-:W-:-:S03]  /*37330*/  IADD3 R6, P3, PT, R2, R24, RZ ;  /* 0x0000001802067210 */ /* 0x001fc60007f7e0ff */
[----:B------:R0:W-:Y:S02]  /*37340*/  STL [R1+0xe8], R0 ;  /* 0x0000e80001007387 */ /* 0x0001e40000100800 */
[----:B------:R-:W-:-:S05]  /*37350*/  IMAD.X R7, R3, 0x1, R25, P3 ;  /* 0x0000000103077824 */ /* 0x000fca00018e0619 */
[----:B------:R-:W4:Y:S04]  /*37360*/  LDG.E.U8 R25, desc[UR8][R6.64] ;  /* 0x0000000806197981 */ /* 0x000f28000c1e1100 */
[----:B0-----:R0:W4:Y:S02]  /*37370*/  LDG.E.U8 R0, desc[UR8][R4.64] ;  /* 0x0000000804007981 */ /* 0x001124000c1e1100 */
[C---:B0-----:R-:W-:Y:S02]  /*37380*/  IADD3 R4, P4, PT, R2.reuse, R16, RZ ;  /* 0x0000001002047210 */ /* 0x041fe40007f9e0ff */
[----:B------:R-:W-:-:S03]  /*37390*/  IADD3 R8, P3, PT, R2, R22, RZ ;  /* 0x0000001602087210 */ /* 0x000fc60007f7e0ff */
[C---:B------:R-:W-:Y:S02]  /*373a0*/  IMAD.X R5, R3.reuse, 0x1, R17, P4 ;  /* 0x0000000103057824 */ /* 0x040fe400020e0611 */
[----:B------:R-:W-:-:S03]  /*373b0*/  IMAD.X R9, R3, 0x1, R23, P3 ;  /* 0x0000000103097824 */ /* 0x000fc600018e0617 */
[----:B------:R3:W4:Y:S04]  /*373c0*/  LDG.E.U8 R24, desc[UR8][R4.64] ;  /* 0x0000000804187981 */ /* 0x000728000c1e1100 */
[----:B------:R-:W4:Y:S04]  /*373d0*/  LDG.E.U8 R23, desc[UR8][R8.64] ;  /* 0x0000000808177981 */ /* 0x000f28000c1e1100 */
[----:B------:R-:W-:Y:S04]  /*373e0*/  STL [R1+0xe4], R37 ;  /* 0x0000e42501007387 */ /* 0x000fe80000100800 */
[----:B------:R-:W4:Y:S04]  /*373f0*/  LDL.64 R18, [R1+0x1658] ;  /* 0x0016580001127983 */ /* 0x000f280000100a00 */
[----:B------:R-:W4:Y:S04]  /*37400*/  LDL.64 R28, [R1+0x1570] ;  /* 0x00157000011c7983 */ /* 0x000f280000100a00 */
[----:B------:R-:W-:Y:S01]  /*37410*/  STL [R1+0xe0], R36 ;  /* 0x0000e02401007387 */ /* 0x000fe20000100800 */
[----:B--2---:R-:W-:-:S05]  /*37420*/  IADD3 R6, P4, PT, R2, R20, RZ ;  /* 0x0000001402067210 */ /* 0x004fca0007f9e0ff */
[----:B------:R-:W-:-:S05]  /*37430*/  IMAD.X R7, R3, 0x1, R21, P4 ;  /* 0x0000000103077824 */ /* 0x000fca00020e0615 */
[----:B------:R0:W2:Y:S01]  /*37440*/  LDG.E.U8 R22, desc[UR8][R6.64] ;  /* 0x0000000806167981 */ /* 0x0000a2000c1e1100 */
[----:B---3--:R-:W-:-:S05]  /*37450*/  IADD3 R4, P3, PT, R2, R14, RZ ;  /* 0x0000000e02047210 */ /* 0x008fca0007f7e0ff */
[----:B------:R-:W-:-:S05]  /*37460*/  IMAD.X R5, R3, 0x1, R15, P3 ;  /* 0x0000000103057824 */ /* 0x000fca00018e060f */
[----:B------:R1:W3:Y:S04]  /*37470*/  LDG.E.U8 R21, desc[UR8][R4.64] ;  /* 0x0000000804157981 */ /* 0x0002e8000c1e1100 */
[----:B----4-:R4:W-:Y:S04]  /*37480*/  STL [R1+0x25d8], R26 ;  /* 0x0025d81a01007387 */ /* 0x0109e80000100800 */
[----:B------:R-:W-:Y:S04]  /*37490*/  STL [R1+0xcc], R35 ;  /* 0x0000cc2301007387 */ /* 0x000fe80000100800 */
[----:B------:R-:W3:Y:S04]  /*374a0*/  LDL.64 R16, [R1+0x1568] ;  /* 0x0015680001107983 */ /* 0x000ee80000100a00 */
[----:B------:R-:W-:Y:S04]  /*374b0*/  STL [R1+0x25dc], R25 ;  /* 0x0025dc1901007387 */ /* 0x000fe80000100800 */
[----:B------:R-:W-:Y:S04]  /*374c0*/  STL [R1+0x48], R34 ;  /* 0x0000482201007387 */ /* 0x000fe80000100800 */
[----:B----4-:R-:W4:Y:S04]  /*374d0*/  LDL.64 R26, [R1+0x1560] ;  /* 0x00156000011a7983 */ /* 0x010f280000100a00 */
[----:B------:R-:W-:Y:S04]  /*374e0*/  STL [R1+0x44], R33 ;  /* 0x0000442101007387 */ /* 0x000fe80000100800 */
[----:B------:R0:W-:Y:S04]  /*374f0*/  STL [R1+0x25e0], R24 ;  /* 0x0025e01801007387 */ /* 0x0001e80000100800 */
[----:B------:R-:W-:Y:S04]  /*37500*/  STL [R1+0x40], R32 ;  /* 0x0000402001007387 */ /* 0x000fe80000100800 */
[----:B------:R-:W-:Y:S04]  /*37510*/  STL [R1+0x25e4], R23 ;  /* 0x0025e41701007387 */ /* 0x000fe80000100800 */
[----:B------:R-:W4:Y:S01]  /*37520*/  LDL.64 R14, [R1+0x1558] ;  /* 0x00155800010e7983 */ /* 0x000f220000100a00 */
[----:B------:R-:W-:-:S02]  /*37530*/  IADD3 R8, P4, PT, R2, R12, RZ ;  /* 0x0000000c02087210 */ /* 0x000fc40007f9e0ff */
[----:B0-----:R-:W-:-:S03]  /*37540*/  IADD3 R6, P3, PT, R2, R10, RZ ;  /* 0x0000000a02067210 */ /* 0x001fc60007f7e0ff */
[C---:B------:R-:W-:Y:S01]  /*37550*/  IMAD.X R9, R3.reuse, 0x1, R13, P4 ;  /* 0x0000000103097824 */ /* 0x040fe200020e060d */
[----:B-1----:R-:W-:Y:S01]  /*37560*/  IADD3 R4, P4, PT, R2, R18, RZ ;  /* 0x0000001202047210 */ /* 0x002fe20007f9e0ff */
[----:B------:R-:W-:-:S03]  /*37570*/  IMAD.X R7, R3, 0x1, R11, P3 ;  /* 0x0000000103077824 */ /* 0x000fc600018e060b */
[----:B------:R0:W4:Y:S01]  /*37580*/  LDG.E.U8 R20, desc[UR8][R8.64] ;  /* 0x0000000808147981 */ /* 0x000122000c1e1100 */
[----:B------:R-:W-:-:S03]  /*37590*/  IMAD.X R5, R3, 0x1, R19, P4 ;  /* 0x0000000103057824 */ /* 0x000fc600020e0613 */
[----:B------:R1:W4:Y:S04]  /*375a0*/  LDG.E.U8 R19, desc[UR8][R6.64] ;  /* 0x0000000806137981 */ /* 0x000328000c1e1100 */
[----:B------:R4:W4:Y:S01]  /*375b0*/  LDG.E.U8 R18, desc[UR8][R4.64] ;  /* 0x0000000804127981 */ /* 0x000922000c1e1100 */
[----:B0-----:R-:W-:-:S05]  /*375c0*/  IADD3 R8, P3, PT, R2, R28, RZ ;  /* 0x0000001c02087210 */ /* 0x001fca0007f7e0ff */
[----:B------:R-:W-:Y:S01]  /*375d0*/  IMAD.X R9, R3, 0x1, R29, P3 ;  /* 0x0000000103097824 */ /* 0x000fe200018e061d */
[----:B------:R-:W-:Y:S04]  /*375e0*/  STL [R1+0x1c], R31 ;  /* 0x00001c1f01007387 */ /* 0x000fe80000100800 */
[----:B--2---:R0:W-:Y:S04]  /*375f0*/  STL [R1+0x25e8], R22 ;  /* 0x0025e81601007387 */ /* 0x0041e80000100800 */
[----:B------:R2:W-:Y:S04]  /*37600*/  STL [R1+0x18], R30 ;  /* 0x0000181e01007387 */ /* 0x0005e80000100800 */
[----:B------:R-:W2:Y:S04]  /*37610*/  LDL.64 R24, [R1+0x2170] ;  /* 0x0021700001187983 */ /* 0x000ea80000100a00 */
[----:B---3--:R-:W-:Y:S04]  /*37620*/  STL [R1+0x25ec], R21 ;  /* 0x0025ec1501007387 */ /* 0x008fe80000100800 */
[----:B------:R3:W-:Y:S04]  /*37630*/  STL [R1+0x14], R0 ;  /* 0x0000140001007387 */ /* 0x0007e80000100800 */
[----:B------:R-:W3:Y:S04]  /*37640*/  LDL.64 R12, [R1+0x2168] ;  /* 0x00216800010c7983 */ /* 0x000ee80000100a00 */
[----:B------:R-:W3:Y:S01]  /*37650*/  LDL.64 R10, [R1+0x2160] ;  /* 0x00216000010a7983 */ /* 0x000ee20000100a00 */
[----:B-1----:R-:W-:-:S05]  /*37660*/  IADD3 R6, P4, PT, R2, R16, RZ ;  /* 0x0000001002067210 */ /* 0x002fca0007f9e0ff */
[----:B------:R-:W-:Y:S02]  /*37670*/  IMAD.X R7, R3, 0x1, R17, P4 ;  /* 0x0000000103077824 */ /* 0x000fe400020e0611 */
[----:B------:R1:W3:Y:S04]  /*37680*/  LDG.E.U8 R17, desc[UR8][R8.64] ;  /* 0x0000000808117981 */ /* 0x0002e8000c1e1100 */
[----:B------:R0:W3:Y:S01]  /*37690*/  LDG.E.U8 R16, desc[UR8][R6.64] ;  /* 0x0000000806107981 */ /* 0x0000e2000c1e1100 */
[----:B----4-:R-:W-:-:S05]  /*376a0*/  IADD3 R4, P3, PT, R2, R26, RZ ;  /* 0x0000001a02047210 */ /* 0x010fca0007f7e0ff */
[----:B------:R-:W-:Y:S01]  /*376b0*/  IMAD.X R5, R3, 0x1, R27, P3 ;  /* 0x0000000103057824 */ /* 0x000fe200018e061b */
[----:B-1----:R-:W-:-:S05]  /*376c0*/  IADD3 R8, P4, PT, R2, R14, RZ ;  /* 0x0000000e02087210 */ /* 0x002fca0007f9e0ff */
[----:B------:R-:W-:Y:S02]  /*376d0*/  IMAD.X R9, R3, 0x1, R15, P4 ;  /* 0x0000000103097824 */ /* 0x000fe400020e060f */
[----:B------:R3:W4:Y:S04]  /*376e0*/  LDG.E.U8 R15, desc[UR8][R4.64] ;  /* 0x00000008040f7981 */ /* 0x000728000c1e1100 */
[----:B------:R1:W-:Y:S04]  /*376f0*/  STL [R1+0x25f0], R20 ;  /* 0x0025f01401007387 */ /* 0x0003e80000100800 */
[----:B0-----:R-:W4:Y:S04]  /*37700*/  LDL.64 R22, [R1+0x2158] ;  /* 0x0021580001167983 */ /* 0x001f280000100a00 */
[----:B------:R-:W-:Y:S04]  /*37710*/  STL [R1+0x25f4], R19 ;  /* 0x0025f41301007387 */ /* 0x000fe80000100800 */
[----:B------:R-:W4:Y:S04]  /*37720*/  LDL.64 R32, [R1+0x20f0] ;  /* 0x0020f00001207983 */ /* 0x000f280000100a00 */
[----:B------:R-:W-:Y:S04]  /*37730*/  STL [R1+0x25f8], R18 ;  /* 0x0025f81201007387 */ /* 0x000fe80000100800 */
[----:B--2---:R-:W2:Y:S04]  /*37740*/  LDL.64 R30, [R1+0x20e8] ;  /* 0x0020e800011e7983 */ /* 0x004ea80000100a00 */
[----:B------:R-:W2:Y:S04]  /*37750*/  LDL.64 R28, [R1+0x20e0] ;  /* 0x0020e000011c7983 */ /* 0x000ea80000100a00 */
[----:B------:R0:W2:Y:S01]  /*37760*/  LDG.E.U8 R14, desc[UR8][R8.64] ;  /* 0x00000008080e7981 */ /* 0x0000a2000c1e1100 */
[----:B------:R-:W-:-:S05]  /*37770*/  IADD3 R6, P3, PT, R2, R24, RZ ;  /* 0x0000001802067210 */ /* 0x000fca0007f7e0ff */
[----:B------:R-:W-:Y:S01]  /*37780*/  IMAD.X R7, R3, 0x1, R25, P3 ;  /* 0x0000000103077824 */ /* 0x000fe200018e0619 */
[----:B---3--:R-:W-:-:S05]  /*37790*/  IADD3 R4, P4, PT, R2, R12, RZ ;  /* 0x0000000c02047210 */ /* 0x008fca0007f9e0ff */
[----:B------:R-:W-:-:S05]  /*377a0*/  IMAD.X R5, R3, 0x1, R13, P4 ;  /* 0x0000000103057824 */ /* 0x000fca00020e060d */
[----:B------:R3:W2:Y:S04]  /*377b0*/  LDG.E.U8 R0, desc[UR8][R4.64] ;  /* 0x0000000804007981 */ /* 0x0006a8000c1e1100 */
[----:B------:R-:W-:Y:S04]  /*377c0*/  STL [R1+0x25fc], R17 ;  /* 0x0025fc1101007387 */ /* 0x000fe80000100800 */
[----:B-1----:R-:W2:Y:S04]  /*377d0*/  LDL.64 R20, [R1+0x20d8] ;  /* 0x0020d80001147983 */ /* 0x002ea80000100a00 */
[----:B------:R-:W-:Y:S04]  /*377e0*/  STL [R1+0x2600], R16 ;  /* 0x0026001001007387 */ /* 0x000fe80000100800 */
[----:B------:R-:W2:Y:S04]  /*377f0*/  LDL.64 R26, [R1+0x2078] ;  /* 0x00207800011a7983 */ /* 0x000ea80000100a00 */
[----:B----4-:R1:W-:Y:S04]  /*37800*/  STL [R1+0x2604], R15 ;  /* 0x0026040f01007387 */ /* 0x0103e80000100800 */
[----:B------:R-:W4:Y:S01]  /*37810*/  LDL.64 R24, [R1+0x2070] ;  /* 0x0020700001187983 */ /* 0x000f220000100a00 */
[----:B0-----:R-:W-:-:S03]  /*37820*/  IADD3 R8, P3, PT, R2, R10, RZ ;  /* 0x0000000a02087210 */ /* 0x001fc60007f7e0ff */
[----:B------:R-:W4:Y:S04]  /*37830*/  LDL.64 R12, [R1+0x2068] ;  /* 0x00206800010c7983 */ /* 0x000f280000100a00 */
[----:B-1----:R0:W4:Y:S01]  /*37840*/  LDG.E.U8 R15, desc[UR8][R6.64] ;  /* 0x00000008060f7981 */ /* 0x002122000c1e1100 */
[----:B------:R-:W-:-:S03]  /*37850*/  IMAD.X R9, R3, 0x1, R11, P3 ;  /* 0x0000000103097824 */ /* 0x000fc600018e060b */
[----:B------:R-:W4:Y:S01]  /*37860*/  LDL.64 R10, [R1+0x2060] ;  /* 0x00206000010a7983 */ /* 0x000f220000100a00 */
[----:B---3--:R-:W-:-:S03]  /*37870*/  IADD3 R4, P3, PT, R2, R32, RZ ;  /* 0x0000002002047210 */ /* 0x008fc60007f7e0ff */
[----:B------:R2:W3:Y:S01]  /*37880*/  LDG.E.U8 R35, desc[UR8][R8.64] ;  /* 0x0000000808237981 */ /* 0x0004e2000c1e1100 */
[C---:B0-----:R-:W-:Y:S01]  /*37890*/  IADD3 R6, P4, PT, R2.reuse, R22, RZ ;  /* 0x0000001602067210 */ /* 0x041fe20007f9e0ff */
[C---:B------:R-:W-:Y:S02]  /*378a0*/  IMAD.X R5, R3.reuse, 0x1, R33, P3 ;  /* 0x0000000103057824 */ /* 0x040fe400018e0621 */
[----:B------:R-:W3:Y:S02]  /*378b0*/  LDL.64 R18, [R1+0x2010] ;  /* 0x0020100001127983 */ /* 0x000ee40000100a00 */
[----:B------:R-:W-:Y:S02]  /*378c0*/  IMAD.X R7, R3, 0x1, R23, P4 ;  /* 0x0000000103077824 */ /* 0x000fe400020e0617 */
[----:B------:R-:W3:Y:S01]  /*378d0*/  LDL.64 R16, [R1+0x2008] ;  /* 0x0020080001107983 */ /* 0x000ee20000100a00 */
[----:B--2---:R-:W-:-:S03]  /*378e0*/  IADD3 R8, P4, PT, R2, R30, RZ ;  /* 0x0000001e02087210 */ /* 0x004fc60007f9e0ff */
[----:B------:R-:W2:Y:S04]  /*378f0*/  LDL.64 R22, [R1+0x2018] ;  /* 0x0020180001167983 */ /* 0x000ea80000100a00 */
[----:B------:R0:W2:Y:S01]  /*37900*/  LDG.E.U8 R34, desc[UR8][R6.64] ;  /* 0x0000000806227981 */ /* 0x0000a2000c1e1100 */
[----:B------:R-:W-:-:S03]  /*37910*/  IMAD.X R9, R3, 0x1, R31, P4 ;  /* 0x0000000103097824 */ /* 0x000fc600020e061f */
[----:B------:R1:W2:Y:S04]  /*37920*/  LDG.E.U8 R33, desc[UR8][R4.64] ;  /* 0x0000000804217981 */ /* 0x0002a8000c1e1100 */
[----:B------:R1:W2:Y:S01]  /*37930*/  LDG.E.U8 R32, desc[UR8][R8.64] ;  /* 0x0000000808207981 */ /* 0x0002a2000c1e1100 */
[----:B0-----:R-:W-:-:S05]  /*37940*/  IADD3 R6, P3, PT, R2, R28, RZ ;  /* 0x0000001c02067210 */ /* 0x001fca0007f7e0ff */
[----:B------:R-:W-:Y:S02]  /*37950*/  IMAD.X R7, R3, 0x1, R29, P3 ;  /* 0x0000000103077824 */ /* 0x000fe400018e061d */
[----:B------:R-:W3:Y:S04]  /*37960*/  LDL.64 R28, [R1+0x2000] ;  /* 0x00200000011c7983 */ /* 0x000ee80000100a00 */
[----:B------:R4:W3:Y:S01]  /*37970*/  LDG.E.U8 R31, desc[UR8][R6.64] ;  /* 0x00000008061f7981 */ /* 0x0008e2000c1e1100 */
[----:B-1----:R-:W-:-:S05]  /*37980*/  IADD3 R4, P4, PT, R2, R20, RZ ;  /* 0x0000001402047210 */ /* 0x002fca0007f9e0ff */
[----:B------:R-:W-:Y:S02]  /*37990*/  IMAD.X R5, R3, 0x1, R21, P4 ;  /* 0x0000000103057824 */ /* 0x000fe400020e0615 */
[----:B------:R-:W3:Y:S01]  /*379a0*/  LDL.64 R20, [R1+0x1fb8] ;  /* 0x001fb80001147983 */ /* 0x000ee20000100a00 */
[----:B------:R-:W-:-:S03]  /*379b0*/  IADD3 R8, P3, PT, R2, R26, RZ ;  /* 0x0000001a02087210 */ /* 0x000fc60007f7e0ff */
[----:B------:R0:W3:Y:S02]  /*379c0*/  LDG.E.U8 R30, desc[UR8][R4.64] ;  /* 0x00000008041e7981 */ /* 0x0000e4000c1e1100 */
[----:B------:R-:W-:Y:S02]  /*379d0*/  IMAD.X R9, R3, 0x1, R27, P3 ;  /* 0x0000000103097824 */ /* 0x000fe400018e061b */
[----:B------:R-:W3:Y:S01]  /*379e0*/  LDL.64 R26, [R1+0x1fb0] ;  /* 0x001fb000011a7983 */ /* 0x000ee20000100a00 */
[----:B----4-:R-:W-:-:S05]  /*379f0*/  IADD3 R6, P4, PT, R2, R24, RZ ;  /* 0x0000001802067210 */ /* 0x010fca0007f9e0ff */
[----:B------:R-:W-:Y:S01]  /*37a00*/  IMAD.X R7, R3, 0x1, R25, P4 ;  /* 0x0000000103077824 */ /* 0x000fe200020e0619 */
[----:B------:R1:W-:Y:S04]  /*37a10*/  STL [R1+0xc8], R15 ;  /* 0x0000c80f01007387 */ /* 0x0003e80000100800 */
[----:B------:R-:W4:Y:S04]  /*37a20*/  LDL.64 R24, [R1+0x1fa8] ;  /* 0x001fa80001187983 */ /* 0x000f280000100a00 */
[----:B-1----:R1:W4:Y:S04]  /*37a30*/  LDG.E.U8 R15, desc[UR8][R8.64] ;  /* 0x00000008080f7981 */ /* 0x002328000c1e1100 */
[----:B------:R0:W-:Y:S04]  /*37a40*/  STL [R1+0xc4], R0 ;  /* 0x0000c40001007387 */ /* 0x0001e80000100800 */
        /* <DEDUP_REMOVED lines=11> */
[----:B------:R1:W-:Y:S04]  /*37b00*/  STL [R1+0xbc], R34 ;  /* 0x0000bc2201007387 */ /* 0x0003e80000100800 */
[----:B------:R-:W3:Y:S01]  /*37b10*/  LDL.64 R22, [R1+0x1f50] ;  /* 0x001f500001167983 */ /* 0x000ee20000100a00 */
[----:B0-----:R-:W-:-:S03]  /*37b20*/  IADD3 R4, P4, PT, R2, R18, RZ ;  /* 0x0000001202047210 */ /* 0x001fc60007f9e0ff */
[----:B------:R0:W-:Y:S02]  /*37b30*/  STL [R1+0xb8], R33 ;  /* 0x0000b82101007387 */ /* 0x0001e40000100800 */
[----:B------:R-:W-:Y:S02]  /*37b40*/  IMAD.X R5, R3, 0x1, R19, P4 ;  /* 0x0000000103057824 */ /* 0x000fe400020e0613 */
[----:B-1----:R1:W3:Y:S04]  /*37b50*/  LDG.E.U8 R34, desc[UR8][R8.64] ;  /* 0x0000000808227981 */ /* 0x0022e8000c1e1100 */
[----:B------:R-:W3:Y:S04]  /*37b60*/  LDL.64 R18, [R1+0x1f48] ;  /* 0x001f480001127983 */ /* 0x000ee80000100a00 */
[----:B0-----:R0:W3:Y:S01]  /*37b70*/  LDG.E.U8 R33, desc[UR8][R6.64] ;  /* 0x0000000806217981 */ /* 0x0010e2000c1e1100 */
[----:B-1----:R-:W-:-:S03]  /*37b80*/  IADD3 R8, P3, PT, R2, R16, RZ ;  /* 0x0000001002087210 */ /* 0x002fc60007f7e0ff */
[----:B------:R1:W-:Y:S02]  /*37b90*/  STL [R1+0xb4], R32 ;  /* 0x0000b42001007387 */ /* 0x0003e40000100800 */
[----:B------:R-:W-:Y:S02]  /*37ba0*/  IMAD.X R9, R3, 0x1, R17, P3 ;  /* 0x0000000103097824 */ /* 0x000fe400018e0611 */
[----:B------:R-:W3:Y:S01]  /*37bb0*/  LDL.64 R16, [R1+0x1f40] ;  /* 0x001f400001107983 */ /* 0x000ee20000100a00 */
[----:B0-----:R-:W-:-:S03]  /*37bc0*/  IADD3 R6, P4, PT, R2, R28, RZ ;  /* 0x0000001c02067210 */ /* 0x001fc60007f9e0ff */
[----:B-1----:R0:W3:Y:S02]  /*37bd0*/  LDG.E.U8 R32, desc[UR8][R4.64] ;  /* 0x0000000804207981 */ /* 0x0020e4000c1e1100 */
[----:B------:R-:W-:Y:S02]  /*37be0*/  IMAD.X R7, R3, 0x1, R29, P4 ;  /* 0x0000000103077824 */ /* 0x000fe400020e061d */
[----:B------:R1:W-:Y:S04]  /*37bf0*/  STL [R1+0xb0], R31 ;  /* 0x0000b01f01007387 */ /* 0x0003e80000100800 */
[----:B------:R-:W3:Y:S04]  /*37c00*/  LDL.64 R28, [R1+0x1ef8] ;  /* 0x001ef800011c7983 */ /* 0x000ee80000100a00 */
[----:B-1----:R1:W3:Y:S01]  /*37c10*/  LDG.E.U8 R31, desc[UR8][R8.64] ;  /* 0x00000008081f7981 */ /* 0x0022e2000c1e1100 */
[----:B0-----:R-:W-:-:S03]  /*37c20*/  IADD3 R4, P3, PT, R2, R20, RZ ;  /* 0x0000001402047210 */ /* 0x001fc60007f7e0ff */
[----:B------:R0:W-:Y:S02]  /*37c30*/  STL [R1+0xac], R30 ;  /* 0x0000ac1e01007387 */ /* 0x0001e40000100800 */
[C---:B------:R-:W-:Y:S01]  /*37c40*/  IMAD.X R5, R3.reuse, 0x1, R21, P3 ;  /* 0x0000000103057824 */ /* 0x040fe200018e0615 */
[----:B-1----:R-:W-:Y:S01]  /*37c50*/  IADD3 R8, P4, PT, R2, R26, RZ ;  /* 0x0000001a02087210 */ /* 0x002fe20007f9e0ff */
[----:B------:R-:W3:Y:S04]  /*37c60*/  LDL.64 R20, [R1+0x1ef0] ;  /* 0x001ef00001147983 */ /* 0x000ee80000100a00 */
[----:B0-----:R0:W3:Y:S01]  /*37c70*/  LDG.E.U8 R30, desc[UR8][R6.64] ;  /* 0x00000008061e7981 */ /* 0x0010e2000c1e1100 */
[----:B------:R-:W-:-:S03]  /*37c80*/  IMAD.X R9, R3, 0x1, R27, P4 ;  /* 0x0000000103097824 */ /* 0x000fc600020e061b */
[----:B----4-:R1:W-:Y:S04]  /*37c90*/  STL [R1+0xa8], R15 ;  /* 0x0000a80f01007387 */ /* 0x0103e80000100800 */
        /* <DEDUP_REMOVED lines=13> */
[----:B------:R1:W3:Y:S04]  /*37d70*/  LDG.E.U8 R37, desc[UR8][R6.64] ;  /* 0x0000000806257981 */ /* 0x0002e8000c1e1100 */
[----:B------:R0:W3:Y:S04]  /*37d80*/  LDG.E.U8 R36, desc[UR8][R4.64] ;  /* 0x0000000804247981 */ /* 0x0000e8000c1e1100 */
[----:B------:R0:W-:Y:S01]  /*37d90*/  STL [R1+0x9c], R34 ;  /* 0x00009c2201007387 */ /* 0x0001e20000100800 */
[----:B-1----:R-:W-:-:S03]  /*37da0*/  IADD3 R6, P4, PT, R2, R22, RZ ;  /* 0x0000001602067210 */ /* 0x002fc60007f9e0ff */
[----:B------:R-:W3:Y:S01]  /*37db0*/  LDL.64 R10, [R1+0x1e90] ;  /* 0x001e9000010a7983 */ /* 0x000ee20000100a00 */
[C---:B0-----:R-:W-:Y:S01]  /*37dc0*/  IADD3 R4, P3, PT, R2.reuse, R18, RZ ;  /* 0x0000001202047210 */ /* 0x041fe20007f7e0ff */
[C---:B------:R-:W-:Y:S02]  /*37dd0*/  IMAD.X R7, R3.reuse, 0x1, R23, P4 ;  /* 0x0000000103077824 */ /* 0x040fe400020e0617 */
[----:B------:R0:W-:Y:S02]  /*37de0*/  STL [R1+0x98], R33 ;  /* 0x0000982101007387 */ /* 0x0001e40000100800 */
[----:B------:R-:W-:Y:S02]  /*37df0*/  IMAD.X R5, R3, 0x1, R19, P3 ;  /* 0x0000000103057824 */ /* 0x000fe400018e0613 */
[----:B------:R1:W3:Y:S04]  /*37e00*/  LDG.E.U8 R35, desc[UR8][R8.64] ;  /* 0x0000000808237981 */ /* 0x0002e8000c1e1100 */
[----:B------:R-:W3:Y:S04]  /*37e10*/  LDL.64 R22, [R1+0x1e88] ;  /* 0x001e880001167983 */ /* 0x000ee80000100a00 */
[----:B------:R0:W3:Y:S01]  /*37e20*/  LDG.E.U8 R34, desc[UR8][R6.64] ;  /* 0x0000000806227981 */ /* 0x0000e2000c1e1100 */
[----:B-1----:R-:W-:-:S03]  /*37e30*/  IADD3 R8, P4, PT, R2, R16, RZ ;  /* 0x0000001002087210 */ /* 0x002fc60007f9e0ff */
[----:B------:R1:W-:Y:S04]  /*37e40*/  STL [R1+0x94], R32 ;  /* 0x0000942001007387 */ /* 0x0003e80000100800 */
[----:B------:R-:W3:Y:S01]  /*37e50*/  LDL.64 R18, [R1+0x1e80] ;  /* 0x001e800001127983 */ /* 0x000ee20000100a00 */
[C---:B------:R-:W-:Y:S01]  /*37e60*/  IMAD.X R9, R3.reuse, 0x1, R17, P4 ;  /* 0x0000000103097824 */ /* 0x040fe200020e0611 */
[----:B0-----:R-:W-:Y:S02]  /*37e70*/  IADD3 R6, P3, PT, R2, R28, RZ ;  /* 0x0000001c02067210 */ /* 0x001fe40007f7e0ff */
[----:B------:R0:W3:Y:S04]  /*37e80*/  LDG.E.U8 R33, desc[UR8][R4.64] ;  /* 0x0000000804217981 */ /* 0x0000e8000c1e1100 */
[----:B------:R-:W-:Y:S01]  /*37e90*/  STL [R1+0x90], R31 ;  /* 0x0000901f01007387 */ /* 0x000fe20000100800 */
[----:B------:R-:W-:-:S03]  /*37ea0*/  IMAD.X R7, R3, 0x1, R29, P3 ;  /* 0x0000000103077824 */ /* 0x000fc600018e061d */
[----:B------:R-:W3:Y:S04]  /*37eb0*/  LDL.64 R16, [R1+0x1e38] ;  /* 0x001e380001107983 */ /* 0x000ee80000100a00 */
[----:B-1----:R1:W3:Y:S01]  /*37ec0*/  LDG.E.U8 R32, desc[UR8][R8.64] ;  /* 0x0000000808207981 */ /* 0x0022e2000c1e1100 */
[----:B0-----:R-:W-:-:S03]  /*37ed0*/  IADD3 R4, P4, PT, R2, R20, RZ ;  /* 0x0000001402047210 */ /* 0x001fc60007f9e0ff */
[----:B------:R-:W-:Y:S02]  /*37ee0*/  STL [R1+0x8c], R30 ;  /* 0x00008c1e01007387 */ /* 0x000fe40000100800 */
[----:B------:R-:W-:Y:S02]  /*37ef0*/  IMAD.X R5, R3, 0x1, R21, P4 ;  /* 0x0000000103057824 */ /* 0x000fe400020e0615 */
[----:B------:R-:W3:Y:S04]  /*37f00*/  LDL.64 R28, [R1+0x1e30] ;  /* 0x001e3000011c7983 */ /* 0x000ee80000100a00 */
[----:B----4-:R0:W-:Y:S04]  /*37f10*/  STL [R1+0x88], R15 ;  /* 0x0000880f01007387 */ /* 0x0101e80000100800 */
[----:B------:R-:W4:Y:S04]  /*37f20*/  LDL.64 R20, [R1+0x1e28] ;  /* 0x001e280001147983 */ /* 0x000f280000100a00 */
[----:B0-----:R0:W4:Y:S04]  /*37f30*/  LDG.E.U8 R15, desc[UR8][R6.64] ;  /* 0x00000008060f7981 */ /* 0x001128000c1e1100 */
[----:B------:R0:W-:Y:S01]  /*37f40*/  STL [R1+0x84], R0 ;  /* 0x0000840001007387 */ /* 0x0001e20000100800 */
[----:B-1----:R-:W-:-:S03]  /*37f50*/  IADD3 R8, P3, PT, R2, R26, RZ ;  /* 0x0000001a02087210 */ /* 0x002fc60007f7e0ff */
[----:B------:R-:W4:Y:S04]  /*37f60*/  LDL.64 R30, [R1+0x1e20] ;  /* 0x001e2000011e7983 */ /* 0x000f280000100a00 */
[----:B0-----:R2:W4:Y:S01]  /*37f70*/  LDG.E.U8 R0, desc[UR8][R4.64] ;  /* 0x0000000804007981 */ /* 0x001522000c1e1100 */
[----:B------:R-:W-:Y:S01]  /*37f80*/  IADD3 R6, P4, PT, R2, R24, RZ ;  /* 0x0000001802067210 */ /* 0x000fe20007f9e0ff */
[----:B------:R-:W-:-:S04]  /*37f90*/  IMAD.X R9, R3, 0x1, R27, P3 ;  /* 0x0000000103097824 */ /* 0x000fc800018e061b */
[C---:B------:R-:W-:Y:S01]  /*37fa0*/  IMAD.X R7, R3.reuse, 0x1, R25, P4 ;  /* 0x0000000103077824 */ /* 0x040fe200020e0619 */
[----:B--2---:R-:W-:Y:S01]  /*37fb0*/  IADD3 R4, P3, PT, R2, R12, RZ ;  /* 0x0000000c02047210 */ /* 0x004fe20007f7e0ff */
[----:B---3--:R0:W-:Y:S04]  /*37fc0*/  STL [R1+0x80], R37 ;  /* 0x0000802501007387 */ /* 0x0081e80000100800 */
[----:B------:R-:W2:Y:S01]  /*37fd0*/  LDL.64 R26, [R1+0x1dd8] ;  /* 0x001dd800011a7983 */ /* 0x000ea20000100a00 */
[----:B------:R-:W-:-:S03]  /*37fe0*/  IMAD.X R5, R3, 0x1, R13, P3 ;  /* 0x0000000103057824 */ /* 0x000fc600018e060d */
[----:B------:R1:W-:Y:S04]  /*37ff0*/  STL [R1+0x7c], R36 ;  /* 0x00007c2401007387 */ /* 0x0003e80000100800 */
[----:B0-----:R0:W3:Y:S04]  /*38000*/  LDG.E.U8 R37, desc[UR8][R8.64] ;  /* 0x0000000808257981 */ /* 0x0010e8000c1e1100 */
[----:B------:R-:W3:Y:S04]  /*38010*/  LDL.64 R12, [R1+0x1dd0] ;  /* 0x001dd000010c7983 */ /* 0x000ee80000100a00 */
[----:B------:R-:W3:Y:S01]  /*38020*/  LDL.64 R24, [R1+0x1dc8] ;  /* 0x001dc80001187983 */ /* 0x000ee20000100a00 */
[----:B0-----:R-:W-:-:S03]  /*38030*/  IADD3 R8, P4, PT, R2, R10, RZ ;  /* 0x0000000a02087210 */ /* 0x001fc60007f9e0ff */
[----:B-1----:R0:W3:Y:S02]  /*38040*/  LDG.E.U8 R36, desc[UR8][R6.64] ;  /* 0x0000000806247981 */ /* 0x0020e4000c1e1100 */
[----:B------:R-:W-:Y:S02]  /*38050*/  IMAD.X R9, R3, 0x1, R11, P4 ;  /* 0x0000000103097824 */ /* 0x000fe400020e060b */
[----:B------:R1:W-:Y:S04]  /*38060*/  STL [R1+0x78], R35 ;  /* 0x0000782301007387 */ /* 0x0003e80000100800 */
        /* <DEDUP_REMOVED lines=17> */
[----:B-1----:R-:W-:-:S05]  /*38180*/  IADD3 R6, P4, PT, R2, R28, RZ ;  /* 0x0000001c02067210 */ /* 0x002fca0007f9e0ff */
[C---:B------:R-:W-:Y:S01]  /*38190*/  IMAD.X R7, R3.reuse, 0x1, R29, P4 ;  /* 0x0000000103077824 */ /* 0x040fe200020e061d */
[----:B----4-:R-:W-:Y:S01]  /*381a0*/  IADD3 R4, P3, PT, R2, R20, RZ ;  /* 0x0000001402047210 */ /* 0x010fe20007f7e0ff */
[----:B------:R0:W-:Y:S04]  /*381b0*/  STL [R1+0x68], R15 ;  /* 0x0000680f01007387 */ /* 0x0001e80000100800 */
[----:B------:R-:W-:-:S05]  /*381c0*/  IMAD.X R5, R3, 0x1, R21, P3 ;  /* 0x0000000103057824 */ /* 0x000fca00018e0615 */
[----:B------:R-:W4:Y:S04]  /*381d0*/  LDG.E.U8 R81, desc[UR8][R4.64] ;  /* 0x0000000804517981 */ /* 0x000f28000c1e1100 */
[----:B0-----:R0:W4:Y:S04]  /*381e0*/  LDG.E.U8 R15, desc[UR8][R8.64] ;  /* 0x00000008080f7981 */ /* 0x001128000c1e1100 */
[----:B------:R1:W-:Y:S04]  /*381f0*/  STL [R1+0x64], R0 ;  /* 0x0000640001007387 */ /* 0x0003e80000100800 */
[----:B------:R-:W4:Y:S04]  /*38200*/  LDL.64 R20, [R1+0x1650] ;  /* 0x0016500001147983 */ /* 0x000f280000100a00 */
[----:B------:R-:W4:Y:S04]  /*38210*/  LDL.64 R28, [R1+0x1738] ;  /* 0x00173800011c7983 */ /* 0x000f280000100a00 */
[----:B-1----:R2:W4:Y:S01]  /*38220*/  LDG.E.U8 R0, desc[UR8][R6.64] ;  /* 0x0000000806007981 */ /* 0x002522000c1e1100 */
[----:B0-----:R-:W-:-:S05]  /*38230*/  IADD3 R8, P4, PT, R2, R30, RZ ;  /* 0x0000001e02087210 */ /* 0x001fca0007f9e0ff */
[----:B------:R-:W-:Y:S01]  /*38240*/  IMAD.X R9, R3, 0x1, R31, P4 ;  /* 0x0000000103097824 */ /* 0x000fe200020e061f */
[----:B--2---:R-:W-:-:S04]  /*38250*/  IADD3 R6, P3, PT, R2, R26, RZ ;  /* 0x0000001a02067210 */ /* 0x004fc80007f7e0ff */
[----:B------:R0:W2:Y:S01]  /*38260*/  LDG.E.U8 R80, desc[UR8][R8.64] ;  /* 0x0000000808507981 */ /* 0x0000a2000c1e1100 */
[C---:B---3--:R-:W-:Y:S01]  /*38270*/  IADD3 R4, P4, PT, R2.reuse, R12, RZ ;  /* 0x0000000c02047210 */ /* 0x048fe20007f9e0ff */
[C---:B------:R-:W-:Y:S02]  /*38280*/  IMAD.X R7, R3.reuse, 0x1, R27, P3 ;  /* 0x0000000103077824 */ /* 0x040fe400018e061b */
[----:B------:R-:W-:Y:S02]  /*38290*/  STL [R1+0x60], R37 ;  /* 0x0000602501007387 */ /* 0x000fe40000100800 */
[C---:B------:R-:W-:Y:S01]  /*382a0*/  IMAD.X R5, R3.reuse, 0x1, R13, P4 ;  /* 0x0000000103057824 */ /* 0x040fe200020e060d */
[----:B0-----:R-:W-:Y:S01]  /*382b0*/  IADD3 R8, P3, PT, R2, R24, RZ ;  /* 0x0000001802087210 */ /* 0x001fe20007f7e0ff */
[----:B------:R0:W3:Y:S04]  /*382c0*/  LDG.E.U8 R13, desc[UR8][R6.64] ;  /* 0x00000008060d7981 */ /* 0x0000e8000c1e1100 */
[----:B------:R-:W-:Y:S01]  /*382d0*/  STL [R1+0x5c], R36 ;  /* 0x00005c2401007387 */ /* 0x000fe20000100800 */
[----:B------:R-:W-:-:S03]  /*382e0*/  IMAD.X R9, R3, 0x1, R25, P3 ;  /* 0x0000000103097824 */ /* 0x000fc600018e0619 */
[----:B------:R1:W2:Y:S01]  /*382f0*/  LDG.E.U8 R12, desc[UR8][R4.64] ;  /* 0x00000008040c7981 */ /* 0x0002a2000c1e1100 */
[----:B0-----:R-:W-:-:S03]  /*38300*/  IADD3 R6, P4, PT, R2, R10, RZ ;  /* 0x0000000a02067210 */ /* 0x001fc60007f9e0ff */
[----:B------:R-:W-:Y:S02]  /*38310*/  STL [R1+0x58], R35 ;  /* 0x0000582301007387 */ /* 0x000fe40000100800 */
[----:B------:R-:W-:Y:S02]  /*38320*/  IMAD.X R7, R3, 0x1, R11, P4 ;  /* 0x0000000103077824 */ /* 0x000fe400020e060b */
[----:B------:R-:W2:Y:S01]  /*38330*/  LDG.E.U8 R11, desc[UR8][R8.64] ;  /* 0x00000008080b7981 */ /* 0x000ea2000c1e1100 */
[----:B-1----:R-:W-:-:S03]  /*38340*/  IADD3 R4, P3, PT, R2, R22, RZ ;  /* 0x0000001602047210 */ /* 0x002fc60007f7e0ff */
[----:B------:R0:W2:Y:S04]  /*38350*/  LDG.E.U8 R10, desc[UR8][R6.64] ;  /* 0x00000008060a7981 */ /* 0x0000a8000c1e1100 */
[----:B------:R-:W-:Y:S04]  /*38360*/  STL [R1+0x54], R34 ;  /* 0x0000542201007387 */ /* 0x000fe80000100800 */
[----:B------:R-:W2:Y:S01]  /*38370*/  LDL.64 R26, [R1+0x2490] ;  /* 0x00249000011a7983 */ /* 0x000ea20000100a00 */
[----:B------:R-:W-:Y:S01]  /*38380*/  IMAD.X R5, R3, 0x1, R23, P3 ;  /* 0x0000000103057824 */ /* 0x000fe200018e0617 */
[----:B------:R-:W-:-:S04]  /*38390*/  IADD3 R40, P4, PT, R2, R18, RZ ;  /* 0x0000001202287210 */ /* 0x000fc80007f9e0ff */
[----:B------:R1:W3:Y:S04]  /*383a0*/  LDG.E.U8 R9, desc[UR8][R4.64] ;  /* 0x0000000804097981 */ /* 0x0002e8000c1e1100 */
[----:B------:R-:W-:Y:S01]  /*383b0*/  STL [R1+0x50], R33 ;  /* 0x0000502101007387 */ /* 0x000fe20000100800 */
[----:B------:R-:W-:Y:S01]  /*383c0*/  IMAD.X R41, R3, 0x1, R19, P4 ;  /* 0x0000000103297824 */ /* 0x000fe200020e0613 */
[----:B0-----:R-:W-:-:S04]  /*383d0*/  IADD3 R6, P3, PT, R2, R16, RZ ;  /* 0x0000001002067210 */ /* 0x001fc80007f7e0ff */
[----:B------:R0:W3:Y:S04]  /*383e0*/  LDG.E.U8 R8, desc[UR8][R40.64] ;  /* 0x0000000828087981 */ /* 0x0000e8000c1e1100 */
[----:B------:R-:W-:Y:S04]  /*383f0*/  STL [R1+0x4c], R32 ;  /* 0x00004c2001007387 */ /* 0x000fe80000100800 */
[----:B------:R-:W3:Y:S04]  /*38400*/  LDL.64 R24, [R1+0x2480] ;  /* 0x0024800001187983 */ /* 0x000ee80000100a00 */
[----:B------:R-:W3:Y:S04]  /*38410*/  LDL.64 R18, [R1+0x2488] ;  /* 0x0024880001127983 */ /* 0x000ee80000100a00 */
[----:B----4-:R-:W-:Y:S04]  /*38420*/  STL [R1+0x3c], R15 ;  /* 0x00003c0f01007387 */ /* 0x010fe80000100800 */
[----:B------:R-:W4:Y:S01]  /*38430*/  LDL.64 R22, [R1+0x2478] ;  /* 0x0024780001167983 */ /* 0x000f220000100a00 */
[----:B-1----:R-:W-:-:S05]  /*38440*/  IADD3 R4, P5, PT, R2, R20, RZ ;  /* 0x0000001402047210 */ /* 0x002fca0007fbe0ff */
[C---:B------:R-:W-:Y:S01]  /*38450*/  IMAD.X R5, R3.reuse, 0x1, R21, P5 ;  /* 0x0000000103057824 */ /* 0x040fe200028e0615 */
[----:B------:R1:W-:Y:S04]  /*38460*/  STL [R1+0x38], R0 ;  /* 0x0000380001007387 */ /* 0x0003e80000100800 */
[----:B------:R-:W4:Y:S01]  /*38470*/  LDL.64 R20, [R1+0x2428] ;  /* 0x0024280001147983 */ /* 0x000f220000100a00 */
[----:B------:R-:W-:Y:S01]  /*38480*/  IADD3 R38, P4, PT, R2, R28, RZ ;  /* 0x0000001c02267210 */ /* 0x000fe20007f9e0ff */
[C---:B------:R-:W-:Y:S02]  /*38490*/  IMAD.X R7, R3.reuse, 0x1, R17, P3 ;  /* 0x0000000103077824 */ /* 0x040fe400018e0611 */
[----:B0-----:R-:W-:Y:S01]  /*384a0*/  IMAD.SHL.U32 R40, R42, 0x8, RZ ;  /* 0x000000082a287824 */ /* 0x001fe200078e00ff */
[----:B------:R-:W4:Y:S01]  /*384b0*/  LDL.64 R16, [R1+0x2430] ;  /* 0x0024300001107983 */ /* 0x000f220000100a00 */
[----:B------:R-:W-:Y:S01]  /*384c0*/  IMAD.X R39, R3, 0x1, R29, P4 ;  /* 0x0000000103277824 */ /* 0x000fe200020e061d */
[----:B-1----:R-:W0:Y:S02]  /*384d0*/  LDC R0, c[0x0][0x3c4] ;  /* 0x0000f100ff007b82 */ /* 0x002e240000000800 */
[----:B------:R-:W4:Y:S01]  /*384e0*/  LDG.E.U8 R7, desc[UR8][R6.64] ;  /* 0x0000000806077981 */ /* 0x000f22000c1e1100 */
[----:B------:R-:W-:-:S02]  /*384f0*/  IMAD.IADD R42, R40, 0x1, R86 ;  /* 0x00000001282a7824 */ /* 0x000fc400078e0256 */
[----:B------:R-:W-:Y:S01]  /*38500*/  IMAD.IADD R44, R40, 0x1, R88 ;  /* 0x00000001282c7824 */ /* 0x000fe200078e0258 */
[----:B------:R-:W4:Y:S01]  /*38510*/  LDL.64 R32, [R1+0x2420] ;  /* 0x0024200001207983 */ /* 0x000f220000100a00 */
[----:B------:R-:W-:-:S03]  /*38520*/  IMAD.SHL.U32 R68, R68, 0x10, RZ ;  /* 0x0000001044447824 */ /* 0x000fc600078e00ff */
[----:B------:R-:W4:Y:S04]  /*38530*/  LDL.64 R28, [R1+0x2460] ;  /* 0x00246000011c7983 */ /* 0x000f280000100a00 */
[----:B------:R1:W4:Y:S01]  /*38540*/  LDG.E.U8 R6, desc[UR8][R38.64] ;  /* 0x0000000826067981 */ /* 0x000322000c1e1100 */
[----:B------:R-:W-:-:S03]  /*38550*/  IMAD R70, R70, 0x9, RZ ;  /* 0x0000000946467824 */ /* 0x000fc600078e02ff */
[----:B------:R0:W4:Y:S04]  /*38560*/  LDG.E.U8 R5, desc[UR8][R4.64] ;  /* 0x0000000804057981 */ /* 0x000128000c1e1100 */
[----:B------:R-:W4:Y:S01]  /*38570*/  LDL.64 R30, [R1+0x2418] ;  /* 0x00241800011e7983 */ /* 0x000f220000100a00 */
[----:B-1----:R-:W-:-:S03]  /*38580*/  IMAD.IADD R38, R40, 0x1, R90 ;  /* 0x0000000128267824 */ /* 0x002fc600078e025a */
[----:B------:R-:W4:Y:S02]  /*38590*/  LDL.64 R34, [R1+0x2410] ;  /* 0x0024100001227983 */ /* 0x000f240000100a00 */
[----:B------:R-:W-:Y:S01]  /*385a0*/  IADD3 R38, P3, PT, R2, R38, RZ ;  /* 0x0000002602267210 */ /* 0x000fe20007f7e0ff */
[----:B------:R-:W-:Y:S02]  /*385b0*/  IMAD.IADD R40, R40, 0x1, R84 ;  /* 0x0000000128287824 */ /* 0x000fe400078e0254 */
[----:B------:R-:W-:-:S03]  /*385c0*/  IMAD.IADD R92, R68, 0x1, R88 ;  /* 0x00000001445c7824 */ /* 0x000fc600078e0258 */
[C---:B------:R-:W-:Y:S01]  /*385d0*/  IADD3 R40, P5, PT, R2.reuse, R40, RZ ;  /* 0x0000002802287210 */ /* 0x040fe20007fbe0ff */
[C---:B--2---:R-:W-:Y:S01]  /*385e0*/  IMAD.X R39, R3.reuse, 0x1, R27, P3 ;  /* 0x0000000103277824 */ /* 0x044fe200018e061b */
[C---:B------:R-:W-:Y:S01]  /*385f0*/  IADD3 R42, P3, PT, R2.reuse, R42, RZ ;  /* 0x0000002a022a7210 */ /* 0x040fe20007f7e0ff */
[----:B------:R-:W2:Y:S04]  /*38600*/  LDL.64 R26, [R1+0x24c0] ;  /* 0x0024c000011a7983 */ /* 0x000ea80000100a00 */
[C---:B---3--:R-:W-:Y:S02]  /*38610*/  IMAD.X R43, R3.reuse, 0x1, R25, P3 ;  /* 0x00000001032b7824 */ /* 0x048fe400018e0619 */
[----:B------:R-:W3:Y:S01]  /*38620*/  LDL.64 R24, [R1+0x2470] ;  /* 0x0024700001187983 */ /* 0x000ee20000100a00 */
[----:B------:R-:W-:Y:S01]  /*38630*/  IADD3 R92, P3, PT, R2, R92, RZ ;  /* 0x0000005c025c7210 */ /* 0x000fe20007f7e0ff */
[----:B----4-:R-:W-:-:S02]  /*38640*/  IMAD.X R41, R3, 0x1, R23, P5 ;  /* 0x0000000103297824 */ /* 0x010fc400028e0617 */
[----:B------:R-:W4:Y:S02]  /*38650*/  LDL.64 R22, [R1+0x2468] ;  /* 0x0024680001167983 */ /* 0x000f240000100a00 */
[C---:B------:R-:W-:Y:S02]  /*38660*/  IMAD.X R93, R3.reuse, 0x1, R21, P3 ;  /* 0x00000001035d7824 */ /* 0x040fe400018e0615 */
[----:B------:R-:W4:Y:S01]  /*38670*/  LDL.64 R20, [R1+0x2458] ;  /* 0x0024580001147983 */ /* 0x000f220000100a00 */
[----:B0-----:R-:W-:Y:S01]  /*38680*/  IMAD.IADD R82, R84, 0x1, R0 ;  /* 0x0000000154527824 */ /* 0x001fe200078e0200 */
[----:B------:R-:W-:Y:S01]  /*38690*/  IADD3 R44, P4, PT, R2, R44, RZ ;  /* 0x0000002c022c7210 */ /* 0x000fe20007f9e0ff */
[--C-:B------:R-:W-:Y:S01]  /*386a0*/  IMAD.IADD R4, R68, 0x1, R90.reuse ;  /* 0x0000000144047824 */ /* 0x100fe200078e025a */
[----:B------:R0:W4:Y:S01]  /*386b0*/  LDG.E.U8 R16, desc[UR8][R40.64] ;  /* 0x0000000828107981 */ /* 0x000122000c1e1100 */
[----:B------:R-:W-:Y:S01]  /*386c0*/  IMAD.IADD R78, R70, 0x1, R90 ;  /* 0x00000001464e7824 */ /* 0x000fe200078e025a */
[----:B------:R-:W-:Y:S01]  /*386d0*/  IADD3 R82, P3, PT, R2, R82, RZ ;  /* 0x0000005202527210 */ /* 0x000fe20007f7e0ff */
[----:B------:R-:W-:Y:S01]  /*386e0*/  IMAD.X R45, R3, 0x1, R19, P4 ;  /* 0x00000001032d7824 */ /* 0x000fe200020e0613 */
[----:B------:R-:W4:Y:S01]  /*386f0*/  LDG.E.U8 R92, desc[UR8][R92.64] ;  /* 0x000000085c5c7981 */ /* 0x000f22000c1e1100 */
[----:B------:R-:W-:-:S03]  /*38700*/  IMAD.IADD R76, R68, 0x1, R86 ;  /* 0x00000001444c7824 */ /* 0x000fc600078e0256 */
[----:B------:R1:W4:Y:S01]  /*38710*/  LDG.E.U8 R19, desc[UR8][R38.64] ;  /* 0x0000000826137981 */ /* 0x000322000c1e1100 */
[C---:B------:R-:W-:Y:S01]  /*38720*/  IMAD.IADD R74, R70.reuse, 0x1, R88 ;  /* 0x00000001464a7824 */ /* 0x040fe200078e0258 */
[----:B0-----:R-:W0:Y:S01]  /*38730*/  LDC R40, c[0x0][0x3c4] ;  /* 0x0000f100ff287b82 */ /* 0x001e220000000800 */
[----:B------:R-:W-:Y:S01]  /*38740*/  IMAD.IADD R72, R70, 0x1, R86 ;  /* 0x0000000146487824 */ /* 0x000fe200078e0256 */
[----:B------:R2:W4:Y:S01]  /*38750*/  LDG.E.U8 R18, desc[UR8][R44.64] ;  /* 0x000000082c127981 */ /* 0x000522000c1e1100 */
[----:B-1----:R-:W-:Y:S01]  /*38760*/  IADD3 R38, P4, PT, R2, R4, RZ ;  /* 0x0000000402267210 */ /* 0x002fe20007f9e0ff */
[--C-:B------:R-:W-:Y:S02]  /*38770*/  IMAD.IADD R70, R70, 0x1, R84.reuse ;  /* 0x0000000146467824 */ /* 0x100fe400078e0254 */
[C---:B--2---:R-:W-:Y:S01]  /*38780*/  IMAD.X R83, R3.reuse, 0x1, R27, P3 ;  /* 0x0000000103537824 */ /* 0x044fe200018e061b */
[C---:B------:R-:W-:Y:S01]  /*38790*/  IADD3 R78, P3, PT, R2.reuse, R78, RZ ;  /* 0x0000004e024e7210 */ /* 0x040fe20007f7e0ff */
[----:B------:R-:W2:Y:S01]  /*387a0*/  LDL.64 R26, [R1+0x2408] ;  /* 0x00240800011a7983 */ /* 0x000ea20000100a00 */
[C---:B------:R-:W-:Y:S01]  /*387b0*/  IMAD.X R39, R3.reuse, 0x1, R17, P4 ;  /* 0x0000000103277824 */ /* 0x040fe200020e0611 */
[----:B------:R-:W-:Y:S01]  /*387c0*/  IADD3 R76, P4, PT, R2, R76, RZ ;  /* 0x0000004c024c7210 */ /* 0x000fe20007f9e0ff */
[----:B------:R-:W-:Y:S01]  /*387d0*/  IMAD.IADD R68, R68, 0x1, R84 ;  /* 0x0000000144447824 */ /* 0x000fe200078e0254 */
[----:B------:R-:W1:Y:S01]  /*387e0*/  LDC R44, c[0x0][0x3c4] ;  /* 0x0000f100ff2c7b82 */ /* 0x000e620000000800 */
[----:B------:R-:W-:Y:S01]  /*387f0*/  IMAD R54, R54, 0x11, RZ ;  /* 0x0000001136367824 */ /* 0x000fe200078e02ff */
[----:B------:R-:W2:Y:S01]  /*38800*/  LDG.E.U8 R15, desc[UR8][R38.64] ;  /* 0x00000008260f7981 */ /* 0x000ea2000c1e1100 */
[C---:B------:R-:W-:Y:S01]  /*38810*/  IMAD.X R77, R3.reuse, 0x1, R33, P4 ;  /* 0x00000001034d7824 */ /* 0x040fe200020e0621 */
[----:B------:R-:W-:Y:S01]  /*38820*/  IADD3 R72, P4, PT, R2, R72, RZ ;  /* 0x0000004802487210 */ /* 0x000fe20007f9e0ff */
[----:B------:R-:W-:Y:S01]  /*38830*/  IMAD.IADD R56, R86, 0x1, R56 ;  /* 0x0000000156387824 */ /* 0x000fe200078e0238 */
[----:B------:R-:W2:Y:S01]  /*38840*/  LDG.E.U8 R82, desc[UR8][R82.64] ;  /* 0x0000000852527981 */ /* 0x000ea2000c1e1100 */
[----:B------:R-:W-:Y:S01]  /*38850*/  IMAD.IADD R60, R88, 0x1, R60 ;  /* 0x00000001583c7824 */ /* 0x000fe200078e023c */
[----:B------:R-:W1:Y:S01]  /*38860*/  LDC R45, c[0x0][0x3c4] ;  /* 0x0000f100ff2d7b82 */ /* 0x000e620000000800 */
[C---:B---3--:R-:W-:Y:S01]  /*38870*/  IMAD.X R79, R3.reuse, 0x1, R25, P3 ;  /* 0x00000001034f7824 */ /* 0x048fe200018e0619 */
[----:B------:R-:W-:Y:S01]  /*38880*/  IADD3 R74, P3, PT, R2, R74, RZ ;  /* 0x0000004a024a7210 */ /* 0x000fe20007f7e0ff */
[----:B------:R-:W3:Y:S01]  /*38890*/  LDL.64 R24, [R1+0x2400] ;  /* 0x0024000001187983 */ /* 0x000ee20000100a00 */
[----:B------:R-:W-:-:S03]  /*388a0*/  IMAD.X R73, R3, 0x1, R29, P4 ;  /* 0x0000000103497824 */ /* 0x000fc600020e061d */
[----:B------:R-:W3:Y:S01]  /*388b0*/  LDL.64 R28, [R1+0x24c8] ;  /* 0x0024c800011c7983 */ /* 0x000ee20000100a00 */
[----:B------:R-:W-:Y:S01]  /*388c0*/  IADD3 R68, P5, PT, R2, R68, RZ ;  /* 0x0000004402447210 */ /* 0x000fe20007fbe0ff */
[C---:B------:R-:W-:Y:S02]  /*388d0*/  IMAD.IADD R64, R54.reuse, 0x1, R88 ;  /* 0x0000000136407824 */ /* 0x040fe400078e0258 */
[----:B------:R-:W3:Y:S01]  /*388e0*/  LDL.64 R32, [R1+0x24d0] ;  /* 0x0024d00001207983 */ /* 0x000ee20000100a00 */
[C---:B------:R-:W-:Y:S02]  /*388f0*/  IMAD.IADD R66, R54.reuse, 0x1, R90 ;  /* 0x0000000136427824 */ /* 0x040fe400078e025a */
[----:B------:R-:W-:Y:S01]  /*38900*/  IMAD.IADD R62, R54, 0x1, R86 ;  /* 0x00000001363e7824 */ /* 0x000fe200078e0256 */
[----:B------:R1:W3:Y:S01]  /*38910*/  LDG.E.U8 R17, desc[UR8][R42.64] ;  /* 0x000000082a117981 */ /* 0x0002e2000c1e1100 */
[----:B------:R-:W-:Y:S02]  /*38920*/  IMAD.IADD R58, R90, 0x1, R58 ;  /* 0x000000015a3a7824 */ /* 0x000fe400078e023a */
[----:B0-----:R-:W-:Y:S01]  /*38930*/  IMAD.SHL.U32 R40, R40, 0x2, RZ ;  /* 0x0000000228287824 */ /* 0x001fe200078e00ff */
[----:B------:R-:W3:Y:S01]  /*38940*/  LDG.E.U8 R76, desc[UR8][R76.64] ;  /* 0x000000084c4c7981 */ /* 0x000ee2000c1e1100 */
[----:B-1----:R-:W-:-:S02]  /*38950*/  IMAD R44, R44, 0xa, RZ ;  /* 0x0000000a2c2c7824 */ /* 0x002fc400078e02ff */
[----:B------:R-:W-:Y:S01]  /*38960*/  IMAD R45, R45, 0x12, RZ ;  /* 0x000000122d2d7824 */ /* 0x000fe200078e02ff */
[----:B------:R-:W3:Y:S01]  /*38970*/  LDG.E.U8 R78, desc[UR8][R78.64] ;  /* 0x000000084e4e7981 */ /* 0x000ee2000c1e1100 */
[C---:B----4-:R-:W-:Y:S01]  /*38980*/  IMAD.X R75, R3.reuse, 0x1, R23, P3 ;  /* 0x00000001034b7824 */ /* 0x050fe200018e0617 */
[C---:B------:R-:W-:Y:S02]  /*38990*/  IADD3 R70, P3, PT, R2.reuse, R70, RZ ;  /* 0x0000004602467210 */ /* 0x040fe40007f7e0ff */
[----:B------:R-:W4:Y:S01]  /*389a0*/  LDL.64 R22, [R1+0x23f8] ;  /* 0x0023f80001167983 */ /* 0x000f220000100a00 */
[----:B------:R-:W-:Y:S01]  /*389b0*/  IMAD.X R69, R3, 0x1, R31, P5 ;  /* 0x0000000103457824 */ /* 0x000fe200028e061f */
[----:B------:R-:W-:Y:S02]  /*389c0*/  IADD3 R64, P4, PT, R2, R64, RZ ;  /* 0x0000004002407210 */ /* 0x000fe40007f9e0ff */
[----:B------:R-:W4:Y:S01]  /*389d0*/  LDL.64 R30, [R1+0x24d8] ;  /* 0x0024d800011e7983 */ /* 0x000f220000100a00 */
[----:B------:R-:W-:-:S02]  /*389e0*/  IMAD.IADD R54, R54, 0x1, R84 ;  /* 0x0000000136367824 */ /* 0x000fc400078e0254 */
[C---:B------:R-:W-:Y:S01]  /*389f0*/  IMAD.IADD R52, R40.reuse, 0x1, R90 ;  /* 0x0000000128347824 */ /* 0x040fe200078e025a */
[----:B------:R-:W4:Y:S01]  /*38a00*/  LDG.E.U8 R68, desc[UR8][R68.64] ;  /* 0x0000000844447981 */ /* 0x000f22000c1e1100 */
[C---:B------:R-:W-:Y:S02]  /*38a10*/  IMAD.IADD R50, R40.reuse, 0x1, R88 ;  /* 0x0000000128327824 */ /* 0x040fe400078e0258 */
[----:B------:R-:W-:Y:S01]  /*38a20*/  IMAD.IADD R48, R40, 0x1, R86 ;  /* 0x0000000128307824 */ /* 0x000fe200078e0256 */
[----:B------:R-:W4:Y:S01]  /*38a30*/  LDG.E.U8 R72, desc[UR8][R72.64] ;  /* 0x0000000848487981 */ /* 0x000f22000c1e1100 */
[----:B------:R-:W-:-:S03]  /*38a40*/  IMAD.X R71, R3, 0x1, R21, P3 ;  /* 0x0000000103477824 */ /* 0x000fc600018e0615 */
[----:B------:R-:W4:Y:S01]  /*38a50*/  LDL.64 R20, [R1+0x1648] ;  /* 0x0016480001147983 */ /* 0x000f220000100a00 */
[----:B------:R-:W-:Y:S01]  /*38a60*/  IADD3 R66, P3, PT, R2, R66, RZ ;  /* 0x0000004202427210 */ /* 0x000fe20007f7e0ff */
[C---:B------:R-:W-:Y:S02]  /*38a70*/  IMAD.IADD R42, R44.reuse, 0x1, R90 ;  /* 0x000000012c2a7824 */ /* 0x040fe400078e025a */
[----:B------:R-:W-:Y:S01]  /*38a80*/  IMAD.IADD R41, R44, 0x1, R88 ;  /* 0x000000012c297824 */ /* 0x000fe200078e0258 */
[----:B------:R-:W4:Y:S01]  /*38a90*/  LDG.E.U8 R70, desc[UR8][R70.64] ;  /* 0x0000000846467981 */ /* 0x000f22000c1e1100 */
[C---:B------:R-:W-:Y:S01]  /*38aa0*/  IMAD.X R67, R3.reuse, 0x1, R35, P3 ;  /* 0x0000000103437824 */ /* 0x040fe200018e0623 */
[----:B------:R-:W-:Y:S02]  /*38ab0*/  IADD3 R62, P3, PT, R2, R62, RZ ;  /* 0x0000003e023e7210 */ /* 0x000fe40007f7e0ff */
[----:B------:R-:W4:Y:S04]  /*38ac0*/  LDL.64 R34, [R1+0x1638] ;  /* 0x0016380001227983 */ /* 0x000f280000100a00 */
[----:B------:R-:W4:Y:S04]  /*38ad0*/  LDG.E.U8 R66, desc[UR8][R66.64] ;  /* 0x0000000842427981 */ /* 0x000f28000c1e1100 */
[----:B------:R-:W4:Y:S01]  /*38ae0*/  LDG.E.U8 R74, desc[UR8][R74.64] ;  /* 0x000000084a4a7981 */ /* 0x000f22000c1e1100 */
[----:B--2---:R-:W-:-:S03]  /*38af0*/  IMAD.X R65, R3, 0x1, R27, P4 ;  /* 0x0000000103417824 */ /* 0x004fc600020e061b */
[----:B------:R-:W2:Y:S01]  /*38b00*/  LDL.64 R26, [R1+0x24b8] ;  /* 0x0024b800011a7983 */ /* 0x000ea20000100a00 */
[----:B------:R-:W-:-:S03]  /*38b10*/  IADD3 R54, P4, PT, R2, R54, RZ ;  /* 0x0000003602367210 */ /* 0x000fc60007f9e0ff */
[----:B------:R-:W2:Y:S01]  /*38b20*/  LDG.E.U8 R64, desc[UR8][R64.64] ;  /* 0x0000000840407981 */ /* 0x000ea2000c1e1100 */
[----:B---3--:R-:W-:-:S03]  /*38b30*/  IMAD.X R63, R3, 0x1, R25, P3 ;  /* 0x00000001033f7824 */ /* 0x008fc600018e0619 */
[----:B------:R-:W3:Y:S01]  /*38b40*/  LDL.64 R24, [R1+0x24b0] ;  /* 0x0024b00001187983 */ /* 0x000ee20000100a00 */
[C---:B----4-:R-:W-:Y:S01]  /*38b50*/  IMAD.X R55, R3.reuse, 0x1, R23, P4 ;  /* 0x0000000103377824 */ /* 0x050fe200020e0617 */
[C---:B------:R-:W-:Y:S02]  /*38b60*/  IADD3 R56, P4, PT, R2.reuse, R56, RZ ;  /* 0x0000003802387210 */ /* 0x040fe40007f9e0ff */
[----:B------:R-:W4:Y:S03]  /*38b70*/  LDL.64 R22, [R1+0x24a8] ;  /* 0x0024a80001167983 */ /* 0x000f260000100a00 */
[----:B------:R-:W-:Y:S01]  /*38b80*/  IMAD.X R57, R3, 0x1, R29, P4 ;  /* 0x0000000103397824 */ /* 0x000fe200020e061d */
[C---:B------:R-:W-:Y:S01]  /*38b90*/  IADD3 R60, P3, PT, R2.reuse, R60, RZ ;  /* 0x0000003c023c7210 */ /* 0x040fe20007f7e0ff */
[----:B------:R-:W4:Y:S04]  /*38ba0*/  LDL.64 R28, [R1+0x24a0] ;  /* 0x0024a000011c7983 */ /* 0x000f280000100a00 */
[----:B------:R-:W4:Y:S01]  /*38bb0*/  LDG.E.U8 R54, desc[UR8][R54.64] ;  /* 0x0000000836367981 */ /* 0x000f22000c1e1100 */
[----:B------:R-:W-:-:S03]  /*38bc0*/  IADD3 R38, P4, PT, R2, R20, RZ ;  /* 0x0000001402267210 */ /* 0x000fc60007f9e0ff */
[----:B------:R-:W4:Y:S02]  /*38bd0*/  LDG.E.U8 R56, desc[UR8][R56.64] ;  /* 0x0000000838387981 */ /* 0x000f24000c1e1100 */
[C---:B------:R-:W-:Y:S02]  /*38be0*/  IMAD.X R39, R3.reuse, 0x1, R21, P4 ;  /* 0x0000000103277824 */ /* 0x040fe400020e0615 */
[----:B------:R-:W4:Y:S04]  /*38bf0*/  LDG.E.U8 R62, desc[UR8][R62.64] ;  /* 0x000000083e3e7981 */ /* 0x000f28000c1e1100 */
[----:B------:R-:W4:Y:S01]  /*38c00*/  LDL.64 R20, [R1+0x2450] ;  /* 0x0024500001147983 */ /* 0x000f220000100a00 */
[----:B------:R-:W-:Y:S01]  /*38c10*/  IMAD.X R61, R3, 0x1, R33, P3 ;  /* 0x00000001033d7824 */ /* 0x000fe200018e0621 */
[----:B------:R-:W-:-:S02]  /*38c20*/  IADD3 R58, P3, PT, R2, R58, RZ ;  /* 0x0000003a023a7210 */ /* 0x000fc40007f7e0ff */
[C---:B------:R-:W-:Y:S01]  /*38c30*/  IADD3 R50, P4, PT, R2.reuse, R50, RZ ;  /* 0x0000003202327210 */ /* 0x040fe20007f9e0ff */
[----:B------:R0:W4:Y:S02]  /*38c40*/  LDG.E.U8 R4, desc[UR8][R38.64] ;  /* 0x0000000826047981 */ /* 0x000124000c1e1100 */
[----:B------:R-:W-:Y:S01]  /*38c50*/  IMAD.X R59, R3, 0x1, R31, P3 ;  /* 0x00000001033b7824 */ /* 0x000fe200018e061f */
[----:B------:R-:W-:Y:S01]  /*38c60*/  IADD3 R52, P3, PT, R2, R52, RZ ;  /* 0x0000003402347210 */ /* 0x000fe20007f7e0ff */
[----:B------:R-:W4:Y:S04]  /*38c70*/  LDL.64 R32, [R1+0x1548] ;  /* 0x0015480001207983 */ /* 0x000f280000100a00 */
[----:B------:R-:W4:Y:S01]  /*38c80*/  LDL.64 R30, [R1+0x1540] ;  /* 0x00154000011e7983 */ /* 0x000f220000100a00 */
[----:B0-----:R-:W-:-:S03]  /*38c90*/  IMAD.IADD R38, R40, 0x1, R84 ;  /* 0x0000000128267824 */ /* 0x001fc600078e0254 */
[----:B------:R-:W4:Y:S04]  /*38ca0*/  LDG.E.U8 R58, desc[UR8][R58.64] ;  /* 0x000000083a3a7981 */ /* 0x000f28000c1e1100 */
[----:B------:R-:W4:Y:S01]  /*38cb0*/  LDG.E.U8 R60, desc[UR8][R60.64] ;  /* 0x000000083c3c7981 */ /* 0x000f22000c1e1100 */
[----:B--2---:R-:W-:-:S03]  /*38cc0*/  IMAD.X R53, R3, 0x1, R27, P3 ;  /* 0x0000000103357824 */ /* 0x004fc600018e061b */
[----:B------:R-:W2:Y:S01]  /*38cd0*/  LDL.64 R26, [R1+0x2448] ;  /* 0x00244800011a7983 */ /* 0x000ea20000100a00 */
[C---:B------:R-:W-:Y:S01]  /*38ce0*/  IADD3 R48, P3, PT, R2.reuse, R48, RZ ;  /* 0x0000003002307210 */ /* 0x040fe20007f7e0ff */
[----:B---3--:R-:W-:Y:S02]  /*38cf0*/  IMAD.X R51, R3, 0x1, R25, P4 ;  /* 0x0000000103337824 */ /* 0x008fe400020e0619 */
[----:B------:R-:W3:Y:S04]  /*38d00*/  LDG.E.U8 R52, desc[UR8][R52.64] ;  /* 0x0000000834347981 */ /* 0x000ee8000c1e1100 */
[----:B------:R-:W3:Y:S01]  /*38d10*/  LDL.64 R24, [R1+0x2440] ;  /* 0x0024400001187983 */ /* 0x000ee20000100a00 */
[----:B------:R-:W-:Y:S01]  /*38d20*/  IADD3 R38, P4, PT, R2, R38, RZ ;  /* 0x0000002602267210 */ /* 0x000fe20007f9e0ff */
[----:B------:R-:W-:-:S02]  /*38d30*/  IMAD.IADD R40, R44, 0x1, R86 ;  /* 0x000000012c287824 */ /* 0x000fc400078e0256 */
[----:B------:R-:W3:Y:S01]  /*38d40*/  LDG.E.U8 R50, desc[UR8][R50.64] ;  /* 0x0000000832327981 */ /* 0x000ee2000c1e1100 */
[C---:B----4-:R-:W-:Y:S01]  /*38d50*/  IMAD.X R49, R3.reuse, 0x1, R23, P3 ;  /* 0x0000000103317824 */ /* 0x050fe200018e0617 */
[----:B------:R-:W-:Y:S02]  /*38d60*/  IADD3 R42, P3, PT, R2, R42, RZ ;  /* 0x0000002a022a7210 */ /* 0x000fe40007f7e0ff */
[----:B------:R-:W4:Y:S01]  /*38d70*/  LDL.64 R22, [R1+0x2438] ;  /* 0x0024380001167983 */ /* 0x000f220000100a00 */
[----:B------:R-:W-:-:S03]  /*38d80*/  IMAD.X R39, R3, 0x1, R29, P4 ;  /* 0x0000000103277824 */ /* 0x000fc600020e061d */
[----:B------:R-:W4:Y:S04]  /*38d90*/  LDG.E.U8 R48, desc[UR8][R48.64] ;  /* 0x0000000830307981 */ /* 0x000f28000c1e1100 */
[----:B------:R-:W4:Y:S04]  /*38da0*/  LDL.64 R28, [R1+0x23f0] ;  /* 0x0023f000011c7983 */ /* 0x000f280000100a00 */
[----:B------:R0:W4:Y:S01]  /*38db0*/  LDG.E.U8 R47, desc[UR8][R38.64] ;  /* 0x00000008262f7981 */ /* 0x000122000c1e1100 */
[----:B------:R-:W-:-:S03]  /*38dc0*/  IMAD.X R43, R3, 0x1, R21, P3 ;  /* 0x00000001032b7824 */ /* 0x000fc600018e0615 */
[----:B------:R-:W4:Y:S01]  /*38dd0*/  LDL.64 R20, [R1+0x23e8] ;  /* 0x0023e80001147983 */ /* 0x000f220000100a00 */
[----:B0-----:R-:W-:Y:S01]  /*38de0*/  IADD3 R38, P4, PT, R2, R41, RZ ;  /* 0x0000002902267210 */ /* 0x001fe20007f9e0ff */
[----:B------:R-:W-:Y:S01]  /*38df0*/  IMAD.IADD R41, R44, 0x1, R84 ;  /* 0x000000012c297824 */ /* 0x000fe200078e0254 */
[C---:B------:R-:W-:Y:S01]  /*38e00*/  IADD3 R40, P3, PT, R2.reuse, R40, RZ ;  /* 0x0000002802287210 */ /* 0x040fe20007f7e0ff */
[----:B------:R0:W4:Y:S01]  /*38e10*/  LDG.E.U8 R49, desc[UR8][R42.64] ;  /* 0x000000082a317981 */ /* 0x000122000c1e1100 */
[----:B------:R-:W1:Y:S01]  /*38e20*/  LDC R44, c[0x0][0x3c4] ;  /* 0x0000f100ff2c7b82 */ /* 0x000e620000000800 */
[----:B0-----:R-:W-:Y:S02]  /*38e30*/  IMAD.IADD R43, R45, 0x1, R90 ;  /* 0x000000012d2b7824 */ /* 0x001fe400078e025a */
[----:B--2---:R-:W-:Y:S02]  /*38e40*/  IMAD.X R39, R3, 0x1, R27, P4 ;  /* 0x0000000103277824 */ /* 0x004fe400020e061b */
[----:B------:R-:W2:Y:S01]  /*38e50*/  LDL.64 R26, [R1+0x23e0] ;  /* 0x0023e000011a7983 */ /* 0x000ea20000100a00 */
[----:B------:R-:W-:-:S03]  /*38e60*/  IADD3 R42, P4, PT, R2, R41, RZ ;  /* 0x00000029022a7210 */ /* 0x000fc60007f9e0ff */
[----:B------:R0:W2:Y:S02]  /*38e70*/  LDG.E.U8 R51, desc[UR8][R38.64] ;  /* 0x0000000826337981 */ /* 0x0000a4000c1e1100 */
[----:B0-----:R-:W-:Y:S02]  /*38e80*/  IMAD.IADD R39, R45, 0x1, R88 ;  /* 0x000000012d277824 */ /* 0x001fe400078e0258 */
[----:B---3--:R-:W-:Y:S01]  /*38e90*/  IMAD.X R41, R3, 0x1, R25, P3 ;  /* 0x0000000103297824 */ /* 0x008fe200018e0619 */
[----:B------:R-:W-:Y:S01]  /*38ea0*/  IADD3 R38, P3, PT, R2, R43, RZ ;  /* 0x0000002b02267210 */ /* 0x000fe20007f7e0ff */
[----:B------:R-:W3:Y:S04]  /*38eb0*/  LDL.64 R24, [R1+0x23d8] ;  /* 0x0023d80001187983 */ /* 0x000ee80000100a00 */
[----:B------:R0:W3:Y:S02]  /*38ec0*/  LDG.E.U8 R53, desc[UR8][R40.64] ;  /* 0x0000000828357981 */ /* 0x0000e4000c1e1100 */
[----:B0-----:R-:W-:-:S02]  /*38ed0*/  IMAD.IADD R41, R45, 0x1, R86 ;  /* 0x000000012d297824 */ /* 0x001fc400078e0256 */
[C---:B----4-:R-:W-:Y:S01]  /*38ee0*/  IMAD.X R43, R3.reuse, 0x1, R23, P4 ;  /* 0x00000001032b7824 */ /* 0x050fe200020e0617 */
[----:B------:R-:W-:Y:S01]  /*38ef0*/  IADD3 R40, P4, PT, R2, R39, RZ ;  /* 0x0000002702287210 */ /* 0x000fe20007f9e0ff */
[----:B------:R-:W4:Y:S04]  /*38f00*/  LDL.64 R22, [R1+0x1640] ;  /* 0x0016400001167983 */ /* 0x000f280000100a00 */
[----:B------:R0:W4:Y:S01]  /*38f10*/  LDG.E.U8 R55, desc[UR8][R42.64] ;  /* 0x000000082a377981 */ /* 0x000122000c1e1100 */
[----:B------:R-:W-:-:S03]  /*38f20*/  IMAD.X R39, R3, 0x1, R29, P3 ;  /* 0x0000000103277824 */ /* 0x000fc600018e061d */
[----:B------:R-:W4:Y:S04]  /*38f30*/  LDL.64 R28, [R1+0x1538] ;  /* 0x00153800011c7983 */ /* 0x000f280000100a00 */
[----:B------:R1:W4:Y:S01]  /*38f40*/  LDG.E.U8 R57, desc[UR8][R38.64] ;  /* 0x0000000826397981 */ /* 0x000322000c1e1100 */
[----:B0-----:R-:W-:Y:S01]  /*38f50*/  IADD3 R42, P3, PT, R2, R41, RZ ;  /* 0x00000029022a7210 */ /* 0x001fe20007f7e0ff */
[----:B------:R-:W-:Y:S02]  /*38f60*/  IMAD.X R41, R3, 0x1, R21, P4 ;  /* 0x0000000103297824 */ /* 0x000fe400020e0615 */
[----:B------:R-:W4:Y:S01]  /*38f70*/  LDL.64 R20, [R1+0x1550] ;  /* 0x0015500001147983 */ /* 0x000f220000100a00 */
[----:B------:R-:W-:Y:S02]  /*38f80*/  IMAD.IADD R43, R45, 0x1, R84 ;  /* 0x000000012d2b7824 */ /* 0x000fe400078e0254 */
[----:B-1----:R-:W-:Y:S01]  /*38f90*/  IMAD R44, R44, 0x3, RZ ;  /* 0x000000032c2c7824 */ /* 0x002fe200078e02ff */
[----:B------:R4:W4:Y:S01]  /*38fa0*/  LDG.E.U8 R59, desc[UR8][R40.64] ;  /* 0x00000008283b7981 */ /* 0x000922000c1e1100 */
[----:B------:R-:W0:Y:S01]  /*38fb0*/  LDC R45, c[0x0][0x3c4] ;  /* 0x0000f100ff2d7b82 */ /* 0x000e220000000800 */
[----:B------:R-:W-:Y:S01]  /*38fc0*/  IADD3 R38, P4, PT, R2, R43, RZ ;  /* 0x0000002b02267210 */ /* 0x000fe20007f9e0ff */
[----:B--2---:R-:W-:-:S02]  /*38fd0*/  IMAD.X R43, R3, 0x1, R27, P3 ;  /* 0x00000001032b7824 */ /* 0x004fc400018e061b */
[----:B------:R-:W2:Y:S04]  /*38fe0*/  LDL.64 R26, [R1+0x2498] ;  /* 0x00249800011a7983 */ /* 0x000ea80000100a00 */
[----:B------:R1:W2:Y:S01]  /*38ff0*/  LDG.E.U8 R61, desc[UR8][R42.64] ;  /* 0x000000082a3d7981 */ /* 0x0002a2000c1e1100 */
[----:B---3--:R-:W-:-:S03]  /*39000*/  IMAD.X R39, R3, 0x1, R25, P4 ;  /* 0x0000000103277824 */ /* 0x008fc600020e0619 */
[----:B------:R-:W3:Y:S04]  /*39010*/  LDL.64 R24, [R1+0x23d0] ;  /* 0x0023d00001187983 */ /* 0x000ee80000100a00 */
[----:B------:R0:W3:Y:S01]  /*39020*/  LDG.E.U8 R63, desc[UR8][R38.64] ;  /* 0x00000008263f7981 */ /* 0x0000e2000c1e1100 */
[----:B----4-:R-:W-:-:S05]  /*39030*/  IADD3 R40, P3, PT, R2, R22, RZ ;  /* 0x0000001602287210 */ /* 0x010fca0007f7e0ff */
[----:B------:R-:W-:Y:S02]  /*39040*/  IMAD.X R41, R3, 0x1, R23, P3 ;  /* 0x0000000103297824 */ /* 0x000fe400018e0617 */
[----:B------:R-:W4:Y:S01]  /*39050*/  LDL.64 R22, [R1+0x23c8] ;  /* 0x0023c80001167983 */ /* 0x000f220000100a00 */
[----:B-1----:R-:W-:-:S03]  /*39060*/  IADD3 R42, P4, PT, R2, R34, RZ ;  /* 0x00000022022a7210 */ /* 0x002fc60007f9e0ff */
[----:B------:R1:W4:Y:S01]  /*39070*/  LDG.E.U8 R65, desc[UR8][R40.64] ;  /* 0x0000000828417981 */ /* 0x000322000c1e1100 */
[----:B0-----:R-:W-:-:S05]  /*39080*/  IADD3 R38, P3, PT, R2, R20, RZ ;  /* 0x0000001402267210 */ /* 0x001fca0007f7e0ff */
[C---:B------:R-:W-:Y:S02]  /*39090*/  IMAD.X R39, R3.reuse, 0x1, R21, P3 ;  /* 0x0000000103277824 */ /* 0x040fe400018e0615 */
[----:B------:R-:W4:Y:S01]  /*390a0*/  LDL.64 R20, [R1+0x2370] ;  /* 0x0023700001147983 */ /* 0x000f220000100a00 */
[C---:B------:R-:W-:Y:S01]  /*390b0*/  IMAD.X R43, R3.reuse, 0x1, R35, P4 ;  /* 0x00000001032b7824 */ /* 0x040fe200020e0623 */
[C---:B-1----:R-:W-:Y:S02]  /*390c0*/  IADD3 R40, P4, PT, R2.reuse, R32, RZ ;  /* 0x0000002002287210 */ /* 0x042fe40007f9e0ff */
[----:B------:R-:W4:Y:S03]  /*390d0*/  LDG.E.U8 R69, desc[UR8][R38.64] ;  /* 0x0000000826457981 */ /* 0x000f26000c1e1100 */
[----:B------:R-:W-:Y:S01]  /*390e0*/  IMAD.X R41, R3, 0x1, R33, P4 ;  /* 0x0000000103297824 */ /* 0x000fe200020e0621 */
[----:B------:R0:W4:Y:S04]  /*390f0*/  LDG.E.U8 R67, desc[UR8][R42.64] ;  /* 0x000000082a437981 */ /* 0x000128000c1e1100 */
[----:B------:R1:W4:Y:S01]  /*39100*/  LDG.E.U8 R71, desc[UR8][R40.64] ;  /* 0x0000000828477981 */ /* 0x000322000c1e1100 */
[----:B0-----:R-:W-:Y:S01]  /*39110*/  IADD3 R42, P3, PT, R2, R30, RZ ;  /* 0x0000001e022a7210 */ /* 0x001fe20007f7e0ff */
[----:B-1----:R-:W-:Y:S01]  /*39120*/  IMAD.IADD R40, R44, 0x1, R90 ;  /* 0x000000012c287824 */ /* 0x002fe200078e025a */
[----:B------:R-:W-:-:S03]  /*39130*/  IADD3 R38, P4, PT, R2, R28, RZ ;  /* 0x0000001c02267210 */ /* 0x000fc60007f9e0ff */
[C---:B------:R-:W-:Y:S02]  /*39140*/  IMAD.X R43, R3.reuse, 0x1, R31, P3 ;  /* 0x00000001032b7824 */ /* 0x040fe400018e061f */
[----:B------:R-:W-:Y:S01]  /*39150*/  IMAD.IADD R41, R44, 0x1, R88 ;  /* 0x000000012c297824 */ /* 0x000fe200078e0258 */
[C---:B------:R-:W-:Y:S01]  /*39160*/  IADD3 R40, P3, PT, R2.reuse, R40, RZ ;  /* 0x0000002802287210 */ /* 0x040fe20007f7e0ff */
[C---:B------:R-:W-:Y:S01]  /*39170*/  IMAD.X R39, R3.reuse, 0x1, R29, P4 ;  /* 0x0000000103277824 */ /* 0x040fe200020e061d */
[----:B------:R0:W4:Y:S04]  /*39180*/  LDG.E.U8 R73, desc[UR8][R42.64] ;  /* 0x000000082a497981 */ /* 0x000128000c1e1100 */
[----:B------:R1:W4:Y:S01]  /*39190*/  LDG.E.U8 R75, desc[UR8][R38.64] ;  /* 0x00000008264b7981 */ /* 0x000322000c1e1100 */
[----:B0-----:R-:W-:Y:S01]  /*391a0*/  IADD3 R42, P4, PT, R2, R41, RZ ;  /* 0x00000029022a7210 */ /* 0x001fe20007f9e0ff */
[----:B--2---:R-:W-:-:S02]  /*391b0*/  IMAD.X R41, R3, 0x1, R27, P3 ;  /* 0x0000000103297824 */ /* 0x004fc400018e061b */
[----:B------:R-:W2:Y:S01]  /*391c0*/  LDL.64 R26, [R1+0x22e8] ;  /* 0x0022e800011a7983 */ /* 0x000ea20000100a00 */
[C---:B------:R-:W-:Y:S02]  /*391d0*/  IMAD.IADD R43, R44.reuse, 0x1, R86 ;  /* 0x000000012c2b7824 */ /* 0x040fe400078e0256 */
[----:B------:R-:W-:Y:S01]  /*391e0*/  IMAD.IADD R44, R44, 0x1, R84 ;  /* 0x000000012c2c7824 */ /* 0x000fe200078e0254 */
[----:B------:R0:W2:Y:S02]  /*391f0*/  LDG.E.U8 R77, desc[UR8][R40.64] ;  /* 0x00000008284d7981 */ /* 0x0000a4000c1e1100 */
[C---:B-1----:R-:W-:Y:S01]  /*39200*/  IADD3 R38, P3, PT, R2.reuse, R43, RZ ;  /* 0x0000002b02267210 */ /* 0x042fe20007f7e0ff */
[----:B0-----:R-:W-:Y:S02]  /*39210*/  IMAD R41, R45, 0xb, RZ ;  /* 0x0000000b2d297824 */ /* 0x001fe400078e02ff */
[C---:B---3--:R-:W-:Y:S02]  /*39220*/  IMAD.X R43, R3.reuse, 0x1, R25, P4 ;  /* 0x00000001032b7824 */ /* 0x048fe400020e0619 */
[----:B------:R-:W3:Y:S04]  /*39230*/  LDL.64 R24, [R1+0x22e0] ;  /* 0x0022e00001187983 */ /* 0x000ee80000100a00 */
[----:B------:R0:W3:Y:S01]  /*39240*/  LDG.E.U8 R79, desc[UR8][R42.64] ;  /* 0x000000082a4f7981 */ /* 0x0000e2000c1e1100 */
[----:B----4-:R-:W-:Y:S01]  /*39250*/  IMAD.X R39, R3, 0x1, R23, P3 ;  /* 0x0000000103277824 */ /* 0x010fe200018e0617 */
[----:B------:R-:W-:-:S02]  /*39260*/  IADD3 R44, P3, PT, R2, R44, RZ ;  /* 0x0000002c022c7210 */ /* 0x000fc40007f7e0ff */
[----:B------:R-:W4:Y:S01]  /*39270*/  LDL.64 R22, [R1+0x22d8] ;  /* 0x0022d80001167983 */ /* 0x000f220000100a00 */
[----:B0-----:R-:W-:-:S03]  /*39280*/  IMAD.IADD R42, R41, 0x1, R90 ;  /* 0x00000001292a7824 */ /* 0x001fc600078e025a */
[----:B------:R0:W4:Y:S01]  /*39290*/  LDG.E.U8 R83, desc[UR8][R38.64] ;  /* 0x0000000826537981 */ /* 0x000122000c1e1100 */
[----:B------:R-:W-:-:S03]  /*392a0*/  IMAD.X R45, R3, 0x1, R21, P3 ;  /* 0x00000001032d7824 */ /* 0x000fc600018e0615 */
[----:B------:R-:W4:Y:S04]  /*392b0*/  LDL.64 R20, [R1+0x22d0] ;  /* 0x0022d00001147983 */ /* 0x000f280000100a00 */
        /* <DEDUP_REMOVED lines=12> */
[----:B------:R-:W-:Y:S01]  /*39380*/  IADD3 R42, P4, PT, R2, R42, RZ ;  /* 0x0000002a022a7210 */ /* 0x000fe20007f9e0ff */
[----:B0-----:R-:W-:-:S02]  /*39390*/  IMAD.IADD R39, R41, 0x1, R84 ;  /* 0x0000000129277824 */ /* 0x001fc400078e0254 */
[----:B------:R0:W4:Y:S02]  /*393a0*/  LDG.E.U8 R93, desc[UR8][R44.64] ;  /* 0x000000082c5d7981 */ /* 0x000124000c1e1100 */
[----:B--2---:R-:W-:Y:S02]  /*393b0*/  IMAD.X R43, R3, 0x1, R27, P4 ;  /* 0x00000001032b7824 */ /* 0x004fe400020e061b */
[----:B------:R-:W1:Y:S01]  /*393c0*/  S2R R27, SR_TID.X ;  /* 0x00000000001b7919 */ /* 0x000e620000002100 */
[C---:B------:R-:W-:Y:S02]  /*393d0*/  IMAD.IADD R38, R41.reuse, 0x1, R86 ;  /* 0x0000000129267824 */ /* 0x040fe400078e0256 */
[----:B------:R-:W-:Y:S01]  /*393e0*/  IMAD.IADD R40, R41, 0x1, R88 ;  /* 0x0000000129287824 */ /* 0x000fe200078e0258 */
[----:B------:R-:W2:Y:S01]  /*393f0*/  LDG.E.U8 R42, desc[UR8][R42.64] ;  /* 0x000000082a2a7981 */ /* 0x000ea2000c1e1100 */
[C---:B0-----:R-:W-:Y:S02]  /*39400*/  IADD3 R44, P4, PT, R2.reuse, R39, RZ ;  /* 0x00000027022c7210 */ /* 0x041fe40007f9e0ff */
[----:B------:R-:W-:-:S02]  /*39410*/  IADD3 R38, P5, PT, R2, R38, RZ ;  /* 0x0000002602267210 */ /* 0x000fc40007fbe0ff */
[----:B------:R-:W-:-:S05]  /*39420*/  IADD3 R40, P3, PT, R2, R40, RZ ;  /* 0x0000002802287210 */ /* 0x000fca0007f7e0ff */
[----:B---3--:R-:W-:-:S05]  /*39430*/  IMAD.X R41, R3, 0x1, R25, P3 ;  /* 0x0000000103297824 */ /* 0x008fca00018e0619 */
[----:B------:R-:W3:Y:S01]  /*39440*/  LDG.E.U8 R40, desc[UR8][R40.64] ;  /* 0x0000000828287981 */ /* 0x000ee2000c1e1100 */
[----:B----4-:R-:W-:-:S05]  /*39450*/  IMAD.X R39, R3, 0x1, R23, P5 ;  /* 0x0000000103277824 */ /* 0x010fca00028e0617 */
[----:B------:R-:W4:Y:S01]  /*39460*/  LDG.E.U8 R38, desc[UR8][R38.64] ;  /* 0x0000000826267981 */ /* 0x000f22000c1e1100 */
[----:B------:R-:W-:-:S05]  /*39470*/  IMAD.X R45, R3, 0x1, R21, P4 ;  /* 0x00000001032d7824 */ /* 0x000fca00020e0615 */
[----:B------:R1:W2:Y:S02]  /*39480*/  LDG.E.U8 R44, desc[UR8][R44.64] ;  /* 0x000000082c2c7981 */ /* 0x0002a4000c1e1100 */
[----:B-1----:R-:W-:-:S05]  /*39490*/  LOP3.LUT R45, R27, 0x7f, RZ, 0xc0, !PT ;  /* 0x0000007f1b2d7812 */ /* 0x002fca00078ec0ff */
[----:B------:R-:W-:Y:S04]  /*394a0*/  STS.U8 [R45+UR4+0x10400], R19 ;  /* 0x010400132d007988 */ /* 0x000fe80008000004 */
[----:B------:R-:W-:Y:S04]  /*394b0*/  STS.U8 [R45+UR4+0x14400], R18 ;  /* 0x014400122d007988 */ /* 0x000fe80008000004 */
[----:B------:R-:W-:Y:S04]  /*394c0*/  STS.U8 [R45+UR4+0x18400], R17 ;  /* 0x018400112d007988 */ /* 0x000fe80008000004 */
[----:B------:R-:W-:Y:S04]  /*394d0*/  STS.U8 [R45+UR4+0x1c400], R16 ;  /* 0x01c400102d007988 */ /* 0x000fe80008000004 */
        /* <DEDUP_REMOVED lines=10> */
[----:B------:R-:W-:Y:S04]  /*39580*/  STS.U8 [R45+UR4+0x14800], R92 ;  /* 0x0148005c2d007988 */ /* 0x000fe80008000004 */
[----:B------:R-:W4:Y:S04]  /*39590*/  LDL.LU R24, [R1+0x198] ;  /* 0x0001980001187983 */ /* 0x000f280000300800 */
[----:B------:R-:W-:Y:S04]  /*395a0*/  STS.U8 [R45+UR4+0x18800], R76 ;  /* 0x0188004c2d007988 */ /* 0x000fe80008000004 */
[----:B------:R-:W4:Y:S04]  /*395b0*/  LDL.LU R25, [R1+0x194] ;  /* 0x0001940001197983 */ /* 0x000f280000300800 */
[----:B------:R-:W-:Y:S04]  /*395c0*/  STS.U8 [R45+UR4+0x1c800], R68 ;  /* 0x01c800442d007988 */ /* 0x000fe80008000004 */
        /* <DEDUP_REMOVED lines=26> */
[----:B------:R-:W4:Y:S04]  /*39770*/  LDL.LU R68, [R1+0xd8] ;  /* 0x0000d80001447983 */ /* 0x000f280000300800 */
[----:B------:R-:W4:Y:S04]  /*39780*/  LDL.LU R76, [R1+0xd4] ;  /* 0x0000d400014c7983 */ /* 0x000f280000300800 */
[----:B------:R-:W4:Y:S04]  /*39790*/  LDL.LU R92, [R1+0xd0] ;  /* 0x0000d000015c7983 */ /* 0x000f280000300800 */
[----:B------:R-:W4:Y:S04]  /*397a0*/  LDL.LU R39, [R1+0x2c] ;  /* 0x00002c0001277983 */ /* 0x000f280000300800 */
[----:B------:R-:W4:Y:S04]  /*397b0*/  LDL.LU R41, [R1+0x28] ;  /* 0x0000280001297983 */ /* 0x000f280000300800 */
[----:B------:R-:W4:Y:S04]  /*397c0*/  LDL.LU R43, [R1+0x24] ;  /* 0x00002400012b7983 */ /* 0x000f280000300800 */
[----:B--2---:R0:W-:Y:S04]  /*397d0*/  STS.U8 [R45+UR4+0x11400], R15 ;  /* 0x0114000f2d007988 */ /* 0x0041e80008000004 */
[----:B---3--:R1:W-:Y:S04]  /*397e0*/  STS.U8 [R45+UR4+0x15400], R16 ;  /* 0x015400102d007988 */ /* 0x0083e80008000004 */
[----:B----4-:R2:W-:Y:S04]  /*397f0*/  STS.U8 [R45+UR4+0x19400], R17 ;  /* 0x019400112d007988 */ /* 0x0105e80008000004 */
[----:B0-----:R-:W3:Y:S04]  /*39800*/  LDL.LU R15, [R1+0x2604] ;  /* 0x00260400010f7983 */ /* 0x001ee80000300800 */
[----:B-1----:R-:W4:Y:S04]  /*39810*/  LDL.LU R16, [R1+0x2600] ;  /* 0x0026000001107983 */ /* 0x002f280000300800 */
[----:B--2---:R-:W2:Y:S04]  /*39820*/  LDL.LU R17, [R1+0x25fc] ;  /* 0x0025fc0001117983 */ /* 0x004ea80000300800 */
        /* <DEDUP_REMOVED lines=44> */
[----:B------:R0:W-:Y:S04]  /*39af0*/  STS.U8 [R45+UR4+0x16c00], R68 ;  /* 0x016c00442d007988 */ /* 0x0001e80008000004 */
[----:B------:R1:W-:Y:S04]  /*39b00*/  STS.U8 [R45+UR4+0x1ac00], R76 ;  /* 0x01ac004c2d007988 */ /* 0x0003e80008000004 */
[----:B------:R1:W-:Y:S04]  /*39b10*/  STS.U8 [R45+UR4+0x1ec00], R92 ;  /* 0x01ec005c2d007988 */ /* 0x0003e80008000004 */
[----:B0-----:R-:W3:Y:S04]  /*39b20*/  LDL.LU R68, [R1+0x17c] ;  /* 0x00017c0001447983 */ /* 0x001ee80000300800 */
[----:B------:R0:W-:Y:S04]  /*39b30*/  STS.U8 [R45+UR4+0x13000], R39 ;  /* 0x013000272d007988 */ /* 0x0001e80008000004 */
[----:B-1----:R-:W3:Y:S04]  /*39b40*/  LDL.LU R76, [R1+0x178] ;  /* 0x00017800014c7983 */ /* 0x002ee80000300800 */
[----:B------:R1:W-:Y:S04]  /*39b50*/  STS.U8 [R45+UR4+0x17000], R41 ;  /* 0x017000292d007988 */ /* 0x0003e80008000004 */
[----:B------:R-:W3:Y:S04]  /*39b60*/  LDL.LU R92, [R1+0x174] ;  /* 0x00017400015c7983 */ /* 0x000ee80000300800 */
[----:B------:R1:W-:Y:S04]  /*39b70*/  STS.U8 [R45+UR4+0x1b000], R43 ;  /* 0x01b0002b2d007988 */ /* 0x0003e80008000004 */
[----:B0-----:R-:W3:Y:S04]  /*39b80*/  LDL.LU R39, [R1+0x170] ;  /* 0x0001700001277983 */ /* 0x001ee80000300800 */
[----:B-1----:R-:W3:Y:S04]  /*39b90*/  LDL.LU R41, [R1+0x16c] ;  /* 0x00016c0001297983 */ /* 0x002ee80000300800 */
[----:B------:R-:W3:Y:S04]  /*39ba0*/  LDL.LU R43, [R1+0x168] ;  /* 0x00016800012b7983 */ /* 0x000ee80000300800 */
[----:B--2---:R-:W-:Y:S04]  /*39bb0*/  STS.U8 [R45+UR4+0x1f000], R0 ;  /* 0x01f000002d007988 */ /* 0x004fe80008000004 */
[----:B------:R0:W-:Y:S04]  /*39bc0*/  STS.U8 [R45+UR4+0x13400], R46 ;  /* 0x0134002e2d007988 */ /* 0x0001e80008000004 */
[----:B------:R1:W-:Y:S04]  /*39bd0*/  STS.U8 [R45+UR4+0x17400], R37 ;  /* 0x017400252d007988 */ /* 0x0003e80008000004 */
[----:B0-----:R-:W2:Y:S04]  /*39be0*/  LDL.LU R46, [R1+0x180] ;  /* 0x00018000012e7983 */ /* 0x001ea80000300800 */
[----:B-1----:R-:W2:Y:S01]  /*39bf0*/  LDL.LU R37, [R1+0x184] ;  /* 0x0001840001257983 */ /* 0x002ea20000300800 */
[----:B------:R-:W0:Y:S03]  /*39c00*/  S2R R0, SR_TID.X ;  /* 0x0000000000007919 */ /* 0x000e260000002100 */
[----:B------:R0:W-:Y:S02]  /*39c10*/  STS.U8 [R45+UR4+0x1b400], R36 ;  /* 0x01b400242d007988 */ /* 0x0001e40008000004 */
[----:B0-----:R-:W-:-:S02]  /*39c20*/  LOP3.LUT R36, R0, 0x7f, RZ, 0xc0, !PT ;  /* 0x0000007f00247812 */ /* 0x001fc400078ec0ff */
[----:B------:R-:W-:-:S03]  /*39c30*/  LOP3.LUT R0, R0, 0x7f, RZ, 0xc0, !PT ;  /* 0x0000007f00007812 */ /* 0x000fc600078ec0ff */
        /* <DEDUP_REMOVED lines=22> */
[----:B0-----:R-:W4:Y:S04]  /*39da0*/  LDL.LU R58, [R1+0x164] ;  /* 0x00016400013a7983 */ /* 0x001f280000300800 */
[----:B--2---:R-:W-:Y:S04]  /*39db0*/  STS.U8 [R45+UR4+0x10c80], R37 ;  /* 0x010c80252d007988 */ /* 0x004fe80008000004 */
[----:B------:R-:W-:Y:S04]  /*39dc0*/  STS.U8 [R45+UR4+0x14c80], R46 ;  /* 0x014c802e2d007988 */ /* 0x000fe80008000004 */
[----:B---3--:R-:W-:Y:S04]  /*39dd0*/  STS.U8 [R45+UR4+0x18c80], R68 ;  /* 0x018c80442d007988 */ /* 0x008fe80008000004 */
[----:B------:R0:W-:Y:S04]  /*39de0*/  STS.U8 [R45+UR4+0x1cc80], R76 ;  /* 0x01cc804c2d007988 */ /* 0x0001e80008000004 */
[----:B------:R1:W-:Y:S04]  /*39df0*/  STS.U8 [R45+UR4+0x11080], R92 ;  /* 0x0110805c2d007988 */ /* 0x0003e80008000004 */
[----:B0-----:R-:W2:Y:S04]  /*39e00*/  LDL.LU R76, [R1+0x160] ;  /* 0x00016000014c7983 */ /* 0x001ea80000300800 */
        /* <DEDUP_REMOVED lines=24> */
[----:B------:R-:W3:Y:S04]  /*39f90*/  LDL.LU R68, [R1+0x48] ;  /* 0x0000480001447983 */ /* 0x000ee80000300800 */
[----:B------:R1:W-:Y:S04]  /*39fa0*/  STS.U8 [R45+UR4+0x19080], R41 ;  /* 0x019080292d007988 */ /* 0x0003e80008000004 */
[----:B0-----:R-:W3:Y:S04]  /*39fb0*/  LDL.LU R39, [R1+0x44] ;  /* 0x0000440001277983 */ /* 0x001ee80000300800 */
[----:B------:R0:W-:Y:S04]  /*39fc0*/  STS.U8 [R45+UR4+0x1d080], R43 ;  /* 0x01d0802b2d007988 */ /* 0x0001e80008000004 */
[----:B-1----:R-:W3:Y:S04]  /*39fd0*/  LDL.LU R41, [R1+0x40] ;  /* 0x0000400001297983 */ /* 0x002ee80000300800 */
[----:B0-----:R-:W3:Y:S04]  /*39fe0*/  LDL.LU R43, [R1+0x1c] ;  /* 0x00001c00012b7983 */ /* 0x001ee80000300800 */
[----:B----4-:R-:W-:Y:S04]  /*39ff0*/  STS.U8 [R45+UR4+0x11480], R58 ;  /* 0x0114803a2d007988 */ /* 0x010fe80008000004 */
[----:B--2---:R0:W-:Y:S04]  /*3a000*/  STS.U8 [R45+UR4+0x15480], R76 ;  /* 0x0154804c2d007988 */ /* 0x0041e80008000004 */
[----:B---3--:R1:W-:Y:S04]  /*3a010*/  STS.U8 [R45+UR4+0x19480], R92 ;  /* 0x0194805c2d007988 */ /* 0x0083e80008000004 */
[----:B0-----:R-:W2:Y:S04]  /*3a020*/  LDL.LU R76, [R1+0x18] ;  /* 0x00001800014c7983 */ /* 0x001ea80000300800 */
[----:B-1----:R-:W3:Y:S04]  /*3a030*/  LDL.LU R92, [R1+0x14] ;  /* 0x00001400015c7983 */ /* 0x002ee80000300800 */
        /* <DEDUP_REMOVED lines=42> */
[----:B------:R-:W-:-:S03]  /*3a2e0*/  LOP3.LUT R0, R0, 0x20, RZ, 0x3c, !PT ;  /* 0x0000002000007812 */ /* 0x000fc600078e3cff */
        /* <DEDUP_REMOVED lines=40> */
[----:B-1----:R-:W3:Y:S04]  /*3a570*/  LDL.LU R92, [R1+0x54] ;  /* 0x00005400015c7983 */ /* 0x002ee80000300800 */
[----:B----4-:R0:W-:Y:S04]  /*3a580*/  STS.U8 [R0+UR4+0x10d00], R39 ;  /* 0x010d002700007988 */ /* 0x0101e80008000004 */
[----:B--2---:R-:W2:Y:S04]  /*3a590*/  LDL.LU R45, [R1+0x50] ;  /* 0x00005000012d7983 */ /* 0x004ea80000300800 */
[----:B------:R1:W-:Y:S04]  /*3a5a0*/  STS.U8 [R0+UR4+0x14d00], R41 ;  /* 0x014d002900007988 */ /* 0x0003e80008000004 */
[----:B0-----:R-:W4:Y:S04]  /*3a5b0*/  LDL.LU R39, [R1+0x4c] ;  /* 0x00004c0001277983 */ /* 0x001f280000300800 */
[----:B------:R0:W-:Y:S04]  /*3a5c0*/  STS.U8 [R0+UR4+0x18d00], R43 ;  /* 0x018d002b00007988 */ /* 0x0001e80008000004 */
[----:B-1----:R-:W4:Y:S04]  /*3a5d0*/  LDL.LU R41, [R1+0x3c] ;  /* 0x00003c0001297983 */ /* 0x002f280000300800 */
[----:B0-----:R-:W4:Y:S04]  /*3a5e0*/  LDL.LU R43, [R1+0x38] ;  /* 0x00003800012b7983 */ /* 0x001f280000300800 */
[----:B------:R-:W-:Y:S04]  /*3a5f0*/  STS.U8 [R0+UR4+0x1cd00], R82 ;  /* 0x01cd005200007988 */ /* 0x000fe80008000004 */
[----:B------:R-:W-:Y:S04]  /*3a600*/  STS.U8 [R0+UR4+0x11100], R58 ;  /* 0x0111003a00007988 */ /* 0x000fe80008000004 */
[----:B------:R0:W-:Y:S04]  /*3a610*/  STS.U8 [R0+UR4+0x15100], R56 ;  /* 0x0151003800007988 */ /* 0x0001e80008000004 */
[----:B------:R-:W-:Y:S04]  /*3a620*/  STS.U8 [R0+UR4+0x19100], R60 ;  /* 0x0191003c00007988 */ /* 0x000fe80008000004 */
[----:B------:R1:W-:Y:S01]  /*3a630*/  STS.U8 [R0+UR4+0x1d100], R54 ;  /* 0x01d1003600007988 */ /* 0x0003e20008000004 */
[----:B0-----:R-:W0:Y:S03]  /*3a640*/  LDC R56, c[0x0][0x3c4] ;  /* 0x0000f100ff387b82 */ /* 0x001e260000000800 */
[----:B------:R-:W-:Y:S04]  /*3a650*/  STS.U8 [R0+UR4+0x11500], R62 ;  /* 0x0115003e00007988 */ /* 0x000fe80008000004 */
[----:B------:R-:W-:Y:S01]  /*3a660*/  STS.U8 [R0+UR4+0x15500], R64 ;  /* 0x0155004000007988 */ /* 0x000fe20008000004 */
[----:B-1----:R-:W1:Y:S03]  /*3a670*/  LDC R54, c[0x0][0x3c4] ;  /* 0x0000f100ff367b82 */ /* 0x002e660000000800 */
[----:B------:R0:W-:Y:S04]  /*3a680*/  STS.U8 [R0+UR4+0x19500], R66 ;  /* 0x0195004200007988 */ /* 0x0001e80008000004 */
[----:B------:R-:W-:Y:S04]  /*3a690*/  STS.U8 [R0+UR4+0x1d500], R70 ;  /* 0x01d5004600007988 */ /* 0x000fe80008000004 */
[----:B------:R-:W-:Y:S01]  /*3a6a0*/  STS.U8 [R0+UR4+0x11900], R72 ;  /* 0x0119004800007988 */ /* 0x000fe20008000004 */
[----:B0-----:R-:W0:Y:S03]  /*3a6b0*/  LDC R66, c[0x0][0x3c4] ;  /* 0x0000f100ff427b82 */ /* 0x001e260000000800 */
[----:B------:R0:W-:Y:S04]  /*3a6c0*/  STS.U8 [R0+UR4+0x15900], R74 ;  /* 0x0159004a00007988 */ /* 0x0001e80008000004 */
[----:B------:R-:W-:Y:S04]  /*3a6d0*/  STS.U8 [R0+UR4+0x19900], R78 ;  /* 0x0199004e00007988 */ /* 0x000fe80008000004 */
[----:B------:R0:W-:Y:S04]  /*3a6e0*/  STS.U8 [R0+UR4+0x1d900], R27 ;  /* 0x01d9001b00007988 */ /* 0x0001e80008000004 */
[----:B------:R-:W4:Y:S04]  /*3a6f0*/  LDL.64 R18, [R1+0x1dc0] ;  /* 0x001dc00001127983 */ /* 0x000f280000100a00 */
[----:B------:R-:W4:Y:S04]  /*3a700*/  LDL.64 R16, [R1+0x1db8] ;  /* 0x001db80001107983 */ /* 0x000f280000100a00 */
[----:B------:R-:W4:Y:S04]  /*3a710*/  LDL.64 R14, [R1+0x1db0] ;  /* 0x001db000010e7983 */ /* 0x000f280000100a00 */
[----:B------:R-:W4:Y:S04]  /*3a720*/  LDL.64 R24, [R1+0x2150] ;  /* 0x0021500001187983 */ /* 0x000f280000100a00 */
[----:B------:R-:W4:Y:S04]  /*3a730*/  LDL.64 R22, [R1+0x2148] ;  /* 0x0021480001167983 */ /* 0x000f280000100a00 */
[----:B------:R-:W4:Y:S01]  /*3a740*/  LDL.64 R20, [R1+0x2138] ;  /* 0x0021380001147983 */ /* 0x000f220000100a00 */
[----:B0-----:R-:W-:Y:S01]  /*3a750*/  IMAD R66, R66, 0x7, RZ ;  /* 0x0000000742427824 */ /* 0x001fe200078e02ff */
[----:B------:R-:W0:Y:S02]  /*3a760*/  LDC R74, c[0x0][0x3c4] ;  /* 0x0000f100ff4a7b82 */ /* 0x000e240000000800 */
[----:B------:R-:W4:Y:S04]  /*3a770*/  LDL.64 R26, [R1+0x1498] ;  /* 0x00149800011a7983 */ /* 0x000f280000100a00 */
        /* <DEDUP_REMOVED lines=12> */
[----:B0-----:R-:W4:Y:S04]  /*3a840*/  LDL.64 R28, [R1+0x1da8] ;  /* 0x001da800011c7983 */ /* 0x001f280000100a00 */
[----:B---3--:R-:W-:Y:S04]  /*3a850*/  STS.U8 [R0+UR4+0x12900], R76 ;  /* 0x0129004c00007988 */ /* 0x008fe80008000004 */
[----:B------:R-:W-:Y:S04]  /*3a860*/  STS.U8 [R0+UR4+0x16900], R92 ;  /* 0x0169005c00007988 */ /* 0x000fe80008000004 */
[----:B--2---:R-:W-:Y:S04]  /*3a870*/  STS.U8 [R0+UR4+0x1a900], R45 ;  /* 0x01a9002d00007988 */ /* 0x004fe80008000004 */
[----:B----4-:R-:W-:Y:S04]  /*3a880*/  STS.U8 [R0+UR4+0x1e900], R39 ;  /* 0x01e9002700007988 */ /* 0x010fe80008000004 */
[----:B------:R-:W-:Y:S04]  /*3a890*/  STS.U8 [R0+UR4+0x12d00], R41 ;  /* 0x012d002900007988 */ /* 0x000fe80008000004 */
[----:B------:R-:W-:Y:S04]  /*3a8a0*/  STS.U8 [R0+UR4+0x16d00], R43 ;  /* 0x016d002b00007988 */ /* 0x000fe80008000004 */
[----:B------:R0:W-:Y:S02]  /*3a8b0*/  STS.U8 [R0+UR4+0x1ad00], R81 ;  /* 0x01ad005100007988 */ /* 0x0001e40008000004 */
[----:B0-----:R-:W0:Y:S02]  /*3a8c0*/  S2R R81, SR_TID.X ;  /* 0x0000000000517919 */ /* 0x001e240000002100 */
        /* <DEDUP_REMOVED lines=11> */
[----:B------:R0:W-:Y:S04]  /*3a980*/  STS.U8 [R0+UR4+0x17900], R4 ;  /* 0x0179000400007988 */ /* 0x0001e80008000004 */
[----:B------:R-:W-:Y:S04]  /*3a990*/  STS.U8 [R0+UR4+0x1b900], R65 ;  /* 0x01b9004100007988 */ /* 0x000fe80008000004 */
[----:B------:R-:W-:Y:S04]  /*3a9a0*/  STS.U8 [R0+UR4+0x1f900], R67 ;  /* 0x01f9004300007988 */ /* 0x000fe80008000004 */
[----:B------:R-:W-:Y:S04]  /*3a9b0*/  STS.U8 [R0+UR4+0x13d00], R69 ;  /* 0x013d004500007988 */ /* 0x000fe80008000004 */
[----:B------:R-:W-:Y:S04]  /*3a9c0*/  STS.U8 [R0+UR4+0x17d00], R71 ;  /* 0x017d004700007988 */ /* 0x000fe80008000004 */
[----:B------:R-:W-:Y:S04]  /*3a9d0*/  STS.U8 [R0+UR4+0x1bd00], R73 ;  /* 0x01bd004900007988 */ /* 0x000fe80008000004 */
[----:B------:R2:W-:Y:S01]  /*3a9e0*/  STS.U8 [R0+UR4+0x1fd00], R75 ;  /* 0x01fd004b00007988 */ /* 0x0005e20008000004 */
[----:B0-----:R-:W-:-:S03]  /*3a9f0*/  IADD3 R4, P4, PT, R2, R26, RZ ;  /* 0x0000001a02047210 */ /* 0x001fc60007f9e0ff */
[----:B------:R-:W3:Y:S01]  /*3aa00*/  LDL.64 R12, [R1+0x2140] ;  /* 0x00214000010c7983 */ /* 0x000ee20000100a00 */
[----:B--2---:R-:W-:Y:S01]  /*3aa10*/  LOP3.LUT R0, R81, 0x30, RZ, 0x3c, !PT ;  /* 0x0000003051007812 */ /* 0x004fe200078e3cff */
[C---:B------:R-:W-:Y:S01]  /*3aa20*/  IMAD.X R5, R3.reuse, 0x1, R27, P4 ;  /* 0x0000000103057824 */ /* 0x040fe200020e061b */
[C---:B------:R-:W-:Y:S01]  /*3aa30*/  IADD3 R8, P3, PT, R2.reuse, R18, RZ ;  /* 0x0000001202087210 */ /* 0x040fe20007f7e0ff */
[----:B------:R-:W2:Y:S04]  /*3aa40*/  LDL.64 R26, [R1+0x1da0] ;  /* 0x001da000011a7983 */ /* 0x000ea80000100a00 */
        /* <DEDUP_REMOVED lines=8> */
[----:B0-----:R0:W4:Y:S01]  /*3aad0*/  LDG.E.U8 R0, desc[UR8][R4.64] ;  /* 0x0000000804007981 */ /* 0x001122000c1e1100 */
[----:B------:R-:W-:Y:S01]  /*3aae0*/  IADD3 R10, P4, PT, R2, R16, RZ ;  /* 0x00000010020a7210 */ /* 0x000fe20007f9e0ff */
[----:B------:R-:W-:-:S02]  /*3aaf0*/  IMAD.X R9, R3, 0x1, R19, P3 ;  /* 0x0000000103097824 */ /* 0x000fc400018e0613 */
[----:B------:R-:W2:Y:S01]  /*3ab00*/  LDL.64 R18, [R1+0x1d98] ;  /* 0x001d980001127983 */ /* 0x000ea20000100a00 */
[C---:B------:R-:W-:Y:S01]  /*3ab10*/  IADD3 R6, P3, PT, R2.reuse, R14, RZ ;  /* 0x0000000e02067210 */ /* 0x040fe20007f7e0ff */
[C---:B------:R-:W-:Y:S02]  /*3ab20*/  IMAD.X R11, R3.reuse, 0x1, R17, P4 ;  /* 0x00000001030b7824 */ /* 0x040fe400020e0611 */
[----:B------:R1:W2:Y:S02]  /*3ab30*/  LDG.E.U8 R32, desc[UR8][R8.64] ;  /* 0x0000000808207981 */ /* 0x0002a4000c1e1100 */
[----:B------:R-:W-:Y:S02]  /*3ab40*/  IMAD.X R7, R3, 0x1, R15, P3 ;  /* 0x0000000103077824 */ /* 0x000fe400018e060f */
[----:B------:R-:W2:Y:S01]  /*3ab50*/  LDG.E.U8 R31, desc[UR8][R10.64] ;  /* 0x000000080a1f7981 */ /* 0x000ea2000c1e1100 */
[C---:B0-----:R-:W-:Y:S02]  /*3ab60*/  IADD3 R4, P3, PT, R2.reuse, R24, RZ ;  /* 0x0000001802047210 */ /* 0x041fe40007f7e0ff */
[----:B-1----:R-:W-:-:S05]  /*3ab70*/  IADD3 R8, P4, PT, R2, R28, RZ ;  /* 0x0000001c02087210 */ /* 0x002fca0007f9e0ff */
[C---:B------:R-:W-:Y:S02]  /*3ab80*/  IMAD.X R9, R3.reuse, 0x1, R29, P4 ;  /* 0x0000000103097824 */ /* 0x040fe400020e061d */
[----:B------:R-:W-:-:S03]  /*3ab90*/  IMAD.X R5, R3, 0x1, R25, P3 ;  /* 0x0000000103057824 */ /* 0x000fc600018e0619 */
[----:B------:R-:W2:Y:S04]  /*3aba0*/  LDG.E.U8 R29, desc[UR8][R8.64] ;  /* 0x00000008081d7981 */ /* 0x000ea8000c1e1100 */
[----:B------:R-:W2:Y:S04]  /*3abb0*/  LDG.E.U8 R28, desc[UR8][R4.64] ;  /* 0x00000008041c7981 */ /* 0x000ea8000c1e1100 */
[----:B----4-:R0:W-:Y:S04]  /*3abc0*/  STL [R1+0x2504], R0 ;  /* 0x0025040001007387 */ /* 0x0101e80000100800 */
[----:B------:R-:W4:Y:S04]  /*3abd0*/  LDL.64 R16, [R1+0x1d90] ;  /* 0x001d900001107983 */ /* 0x000f280000100a00 */
[----:B------:R-:W4:Y:S04]  /*3abe0*/  LDL.64 R14, [R1+0x1d88] ;  /* 0x001d8800010e7983 */ /* 0x000f280000100a00 */
[----:B0-----:R0:W4:Y:S04]  /*3abf0*/  LDG.E.U8 R0, desc[UR8][R6.64] ;  /* 0x0000000806007981 */ /* 0x001128000c1e1100 */
[----:B------:R-:W4:Y:S04]  /*3ac00*/  LDL.64 R10, [R1+0x1d80] ;  /* 0x001d8000010a7983 */ /* 0x000f280000100a00 */
[----:B------:R-:W4:Y:S01]  /*3ac10*/  LDL.64 R24, [R1+0x1d78] ;  /* 0x001d780001187983 */ /* 0x000f220000100a00 */
[----:B0-----:R-:W-:-:S02]  /*3ac20*/  IADD3 R6, P4, PT, R2, R22, RZ ;  /* 0x0000001602067210 */ /* 0x001fc40007f9e0ff */
[----:B---3--:R-:W-:-:S03]  /*3ac30*/  IADD3 R8, P3, PT, R2, R12, RZ ;  /* 0x0000000c02087210 */ /* 0x008fc60007f7e0ff */
[C---:B------:R-:W-:Y:S02]  /*3ac40*/  IMAD.X R7, R3.reuse, 0x1, R23, P4 ;  /* 0x0000000103077824 */ /* 0x040fe400020e0617 */
[----:B------:R-:W3:Y:S01]  /*3ac50*/  LDL.64 R22, [R1+0x1d70] ;  /* 0x001d700001167983 */ /* 0x000ee20000100a00 */
[----:B------:R-:W-:Y:S01]  /*3ac60*/  IADD3 R4, P4, PT, R2, R20, RZ ;  /* 0x0000001402047210 */ /* 0x000fe20007f9e0ff */
[C---:B------:R-:W-:Y:S02]  /*3ac70*/  IMAD.X R9, R3.reuse, 0x1, R13, P3 ;  /* 0x0000000103097824 */ /* 0x040fe400018e060d */
[----:B------:R2:W3:Y:S04]  /*3ac80*/  LDG.E.U8 R30, desc[UR8][R6.64] ;  /* 0x00000008061e7981 */ /* 0x0004e8000c1e1100 */
[----:B------:R-:W3:Y:S01]  /*3ac90*/  LDL.64 R12, [R1+0x1d68] ;  /* 0x001d6800010c7983 */ /* 0x000ee20000100a00 */
[----:B------:R-:W-:-:S03]  /*3aca0*/  IMAD.X R5, R3, 0x1, R21, P4 ;  /* 0x0000000103057824 */ /* 0x000fc600020e0615 */
[----:B------:R0:W3:Y:S01]  /*3acb0*/  LDG.E.U8 R34, desc[UR8][R8.64] ;  /* 0x0000000808227981 */ /* 0x0000e2000c1e1100 */
[----:B--2---:R-:W-:-:S03]  /*3acc0*/  IADD3 R6, P3, PT, R2, R26, RZ ;  /* 0x0000001a02067210 */ /* 0x004fc60007f7e0ff */
[----:B------:R-:W2:Y:S02]  /*3acd0*/  LDL.64 R20, [R1+0x1d60] ;  /* 0x001d600001147983 */ /* 0x000ea40000100a00 */
[----:B------:R-:W-:Y:S02]  /*3ace0*/  IMAD.X R7, R3, 0x1, R27, P3 ;  /* 0x0000000103077824 */ /* 0x000fe400018e061b */
[----:B------:R4:W2:Y:S01]  /*3acf0*/  LDG.E.U8 R33, desc[UR8][R4.64] ;  /* 0x0000000804217981 */ /* 0x0008a2000c1e1100 */
[----:B0-----:R-:W-:-:S03]  /*3ad00*/  IADD3 R8, P4, PT, R2, R18, RZ ;  /* 0x0000001202087210 */ /* 0x001fc60007f9e0ff */
[----:B------:R-:W2:Y:S02]  /*3ad10*/  LDL.64 R26, [R1+0x1d58] ;  /* 0x001d5800011a7983 */ /* 0x000ea40000100a00 */
[----:B------:R-:W-:Y:S02]  /*3ad20*/  IMAD.X R9, R3, 0x1, R19, P4 ;  /* 0x0000000103097824 */ /* 0x000fe400020e0613 */
[----:B------:R0:W-:Y:S04]  /*3ad30*/  STL [R1+0x3b8], R32 ;  /* 0x0003b82001007387 */ /* 0x0001e80000100800 */
[----:B------:R-:W2:Y:S04]  /*3ad40*/  LDL.64 R18, [R1+0x1d50] ;  /* 0x001d500001127983 */ /* 0x000ea80000100a00 */
[----:B0-----:R0:W2:Y:S04]  /*3ad50*/  LDG.E.U8 R32, desc[UR8][R6.64] ;  /* 0x0000000806207981 */ /* 0x0010a8000c1e1100 */
[----:B------:R1:W-:Y:S04]  /*3ad60*/  STL [R1+0x3b4], R31 ;  /* 0x0003b41f01007387 */ /* 0x0003e80000100800 */
[----:B-1----:R1:W2:Y:S01]  /*3ad70*/  LDG.E.U8 R31, desc[UR8][R8.64] ;  /* 0x00000008081f7981 */ /* 0x0022a2000c1e1100 */
[----:B----4-:R-:W-:-:S05]  /*3ad80*/  IADD3 R4, P3, PT, R2, R16, RZ ;  /* 0x0000001002047210 */ /* 0x010fca0007f7e0ff */
[----:B------:R-:W-:Y:S02]  /*3ad90*/  IMAD.X R5, R3, 0x1, R17, P3 ;  /* 0x0000000103057824 */ /* 0x000fe400018e0611 */
[----:B------:R-:W4:Y:S04]  /*3ada0*/  LDL.64 R16, [R1+0x1d48] ;  /* 0x001d480001107983 */ /* 0x000f280000100a00 */
[----:B------:R0:W-:Y:S04]  /*3adb0*/  STL [R1+0x3b0], R0 ;  /* 0x0003b00001007387 */ /* 0x0001e80000100800 */
[----:B0-----:R0:W4:Y:S01]  /*3adc0*/  LDG.E.U8 R0, desc[UR8][R4.64] ;  /* 0x0000000804007981 */ /* 0x001122000c1e1100 */
[----:B------:R-:W-:-:S02]  /*3add0*/  IADD3 R6, P4, PT, R2, R14, RZ ;  /* 0x0000000e02067210 */ /* 0x000fc40007f9e0ff */
[----:B-1----:R-:W-:-:S03]  /*3ade0*/  IADD3 R8, P3, PT, R2, R10, RZ ;  /* 0x0000000a02087210 */ /* 0x002fc60007f7e0ff */
[C---:B------:R-:W-:Y:S02]  /*3adf0*/  IMAD.X R7, R3.reuse, 0x1, R15, P4 ;  /* 0x0000000103077824 */ /* 0x040fe400020e060f */
[----:B------:R-:W4:Y:S01]  /*3ae00*/  LDL.64 R14, [R1+0x1d40] ;  /* 0x001d4000010e7983 */ /* 0x000f220000100a00 */
[C---:B------:R-:W-:Y:S01]  /*3ae10*/  IMAD.X R9, R3.reuse, 0x1, R11, P3 ;  /* 0x0000000103097824 */ /* 0x040fe200018e060b */
[----:B0-----:R-:W-:Y:S02]  /*3ae20*/  IADD3 R4, P4, PT, R2, R24, RZ ;  /* 0x0000001802047210 */ /* 0x001fe40007f9e0ff */
[----:B------:R0:W-:Y:S04]  /*3ae30*/  STL [R1+0x3ac], R29 ;  /* 0x0003ac1d01007387 */ /* 0x0001e80000100800 */
[----:B------:R-:W4:Y:S01]  /*3ae40*/  LDL.64 R10, [R1+0x1d38] ;  /* 0x001d3800010a7983 */ /* 0x000f220000100a00 */
[----:B------:R-:W-:-:S03]  /*3ae50*/  IMAD.X R5, R3, 0x1, R25, P4 ;  /* 0x0000000103057824 */ /* 0x000fc600020e0619 */
[----:B0-----:R3:W4:Y:S04]  /*3ae60*/  LDG.E.U8 R29, desc[UR8][R6.64] ;  /* 0x00000008061d7981 */ /* 0x001728000c1e1100 */
[----:B------:R0:W-:Y:S04]  /*3ae70*/  STL [R1+0x364], R28 ;  /* 0x0003641c01007387 */ /* 0x0001e80000100800 */
[----:B------:R-:W4:Y:S01]  /*3ae80*/  LDL.64 R24, [R1+0x1d30] ;  /* 0x001d300001187983 */ /* 0x000f220000100a00 */
[----:B---3--:R-:W-:-:S03]  /*3ae90*/  IADD3 R6, P3, PT, R2, R22, RZ ;  /* 0x0000001602067210 */ /* 0x008fc60007f7e0ff */
[----:B0-----:R0:W3:Y:S02]  /*3aea0*/  LDG.E.U8 R28, desc[UR8][R8.64] ;  /* 0x00000008081c7981 */ /* 0x0010e4000c1e1100 */
        /* <DEDUP_REMOVED lines=8> */
[----:B--2---:R-:W-:-:S03]  /*3af30*/  IADD3 R4, P3, PT, R2, R20, RZ ;  /* 0x0000001402047210 */ /* 0x004fc60007f7e0ff */
[----:B0-----:R0:W2:Y:S02]  /*3af40*/  LDG.E.U8 R34, desc[UR8][R6.64] ;  /* 0x0000000806227981 */ /* 0x0010a4000c1e1100 */
[----:B------:R-:W-:Y:S02]  /*3af50*/  IMAD.X R5, R3, 0x1, R21, P3 ;  /* 0x0000000103057824 */ /* 0x000fe400018e0615 */
[----:B------:R1:W-:Y:S04]  /*3af60*/  STL [R1+0x358], R33 ;  /* 0x0003582101007387 */ /* 0x0003e80000100800 */
[----:B------:R-:W2:Y:S01]  /*3af70*/  LDL.64 R20, [R1+0x20c8] ;  /* 0x0020c80001147983 */ /* 0x000ea20000100a00 */
[----:B0-----:R-:W-:-:S03]  /*3af80*/  IADD3 R6, P4, PT, R2, R26, RZ ;  /* 0x0000001a02067210 */ /* 0x001fc60007f9e0ff */
[----:B-1----:R0:W2:Y:S02]  /*3af90*/  LDG.E.U8 R33, desc[UR8][R8.64] ;  /* 0x0000000808217981 */ /* 0x0020a4000c1e1100 */
[----:B------:R-:W-:Y:S02]  /*3afa0*/  IMAD.X R7, R3, 0x1, R27, P4 ;  /* 0x0000000103077824 */ /* 0x000fe400020e061b */
[----:B------:R1:W-:Y:S04]  /*3afb0*/  STL [R1+0x354], R32 ;  /* 0x0003542001007387 */ /* 0x0003e80000100800 */
[----:B------:R-:W2:Y:S01]  /*3afc0*/  LDL.64 R26, [R1+0x20c0] ;  /* 0x0020c000011a7983 */ /* 0x000ea20000100a00 */
[----:B0-----:R-:W-:-:S03]  /*3afd0*/  IADD3 R8, P3, PT, R2, R18, RZ ;  /* 0x0000001202087210 */ /* 0x001fc60007f7e0ff */
[----:B-1----:R0:W2:Y:S02]  /*3afe0*/  LDG.E.U8 R32, desc[UR8][R4.64] ;  /* 0x0000000804207981 */ /* 0x0020a4000c1e1100 */
[----:B------:R-:W-:Y:S02]  /*3aff0*/  IMAD.X R9, R3, 0x1, R19, P3 ;  /* 0x0000000103097824 */ /* 0x000fe400018e0613 */
[----:B------:R1:W-:Y:S04]  /*3b000*/  STL [R1+0x350], R31 ;  /* 0x0003501f01007387 */ /* 0x0003e80000100800 */
[----:B------:R-:W2:Y:S04]  /*3b010*/  LDL.64 R18, [R1+0x1d20] ;  /* 0x001d200001127983 */ /* 0x000ea80000100a00 */
[----:B-1----:R1:W2:Y:S04]  /*3b020*/  LDG.E.U8 R31, desc[UR8][R6.64] ;  /* 0x00000008061f7981 */ /* 0x0022a8000c1e1100 */
[----:B----4-:R4:W-:Y:S04]  /*3b030*/  STL [R1+0x32c], R0 ;  /* 0x00032c0001007387 */ /* 0x0109e80000100800 */
[----:B----4-:R4:W2:Y:S01]  /*3b040*/  LDG.E.U8 R0, desc[UR8][R8.64] ;  /* 0x0000000808007981 */ /* 0x0108a2000c1e1100 */
[----:B0-----:R-:W-:-:S02]  /*3b050*/  IADD3 R4, P4, PT, R2, R16, RZ ;  /* 0x0000001002047210 */ /* 0x001fc40007f9e0ff */
[----:B-1----:R-:W-:-:S03]  /*3b060*/  IADD3 R6, P3, PT, R2, R14, RZ ;  /* 0x0000000e02067210 */ /* 0x002fc60007f7e0ff */
[C---:B------:R-:W-:Y:S02]  /*3b070*/  IMAD.X R5, R3.reuse, 0x1, R17, P4 ;  /* 0x0000000103057824 */ /* 0x040fe400020e0611 */
[----:B------:R-:W2:Y:S01]  /*3b080*/  LDL.64 R16, [R1+0x1d18] ;  /* 0x001d180001107983 */ /* 0x000ea20000100a00 */
[C---:B------:R-:W-:Y:S01]  /*3b090*/  IMAD.X R7, R3.reuse, 0x1, R15, P3 ;  /* 0x0000000103077824 */ /* 0x040fe200018e060f */
[----:B----4-:R-:W-:Y:S02]  /*3b0a0*/  IADD3 R8, P4, PT, R2, R10, RZ ;  /* 0x0000000a02087210 */ /* 0x010fe40007f9e0ff */
[----:B------:R0:W-:Y:S04]  /*3b0b0*/  STL [R1+0x328], R29 ;  /* 0x0003281d01007387 */ /* 0x0001e80000100800 */
[----:B------:R-:W4:Y:S01]  /*3b0c0*/  LDL.64 R14, [R1+0x1d10] ;  /* 0x001d1000010e7983 */ /* 0x000f220000100a00 */
[----:B------:R-:W-:-:S03]  /*3b0d0*/  IMAD.X R9, R3, 0x1, R11, P4 ;  /* 0x0000000103097824 */ /* 0x000fc600020e060b */
[----:B0-----:R0:W4:Y:S04]  /*3b0e0*/  LDG.E.U8 R29, desc[UR8][R4.64] ;  /* 0x00000008041d7981 */ /* 0x001128000c1e1100 */
[----:B---3--:R1:W-:Y:S04]  /*3b0f0*/  STL [R1+0x324], R28 ;  /* 0x0003241c01007387 */ /* 0x0083e80000100800 */
        /* <DEDUP_REMOVED lines=9> */
[----:B--2---:R1:W-:Y:S04]  /*3b190*/  STL [R1+0x31c], R34 ;  /* 0x00031c2201007387 */ /* 0x0043e80000100800 */
        /* <DEDUP_REMOVED lines=17> */
[----:B------:R0:W-:Y:S04]  /*3b2b0*/  STL [R1+0x37c], R0 ;  /* 0x00037c0001007387 */ /* 0x0001e80000100800 */
[----:B0-----:R4:W2:Y:S01]  /*3b2c0*/  LDG.E.U8 R0, desc[UR8][R6.64] ;  /* 0x0000000806007981 */ /* 0x0018a2000c1e1100 */
[----:B------:R-:W-:-:S02]  /*3b2d0*/  IADD3 R8, P4, PT, R2, R18, RZ ;  /* 0x0000001202087210 */ /* 0x000fc40007f9e0ff */
        /* <DEDUP_REMOVED lines=683> */
[C---:B----4-:R-:W-:Y:S01]  /*3dd90*/  IADD3 R8, P4, PT, R2.reuse, R10, RZ ;  /* 0x0000000a02087210 */ /* 0x050fe20007f9e0ff */
[C---:B------:R-:W-:Y:S02]  /*3dda0*/  IMAD.X R7, R3.reuse, 0x1, R15, P3 ;  /* 0x0000000103077824 */ /* 0x040fe400018e060f */
[----:B------:R0:W-:Y:S02]  /*3ddb0*/  STL [R1+0x114], R29 ;  /* 0x0001141d01007387 */ /* 0x0001e40000100800 */
[----:B------:R-:W-:Y:S02]  /*3ddc0*/  IMAD.X R9, R3, 0x1, R11, P4 ;  /* 0x0000000103097824 */ /* 0x000fe400020e060b */
[----:B------:R-:W4:Y:S04]  /*3ddd0*/  LDL.64 R14, [R1+0x1890] ;  /* 0x00189000010e7983 */ /* 0x000f280000100a00 */
        /* <DEDUP_REMOVED lines=129> */
[----:B------:R-:W3:Y:S04]  /*3e5f0*/  LDG.E.U8 R36, desc[UR8][R4.64] ;  /* 0x0000000804247981 */ /* 0x000ee8000c1e1100 */
[----:B-1----:R0:W3:Y:S01]  /*3e600*/  LDG.E.U8 R30, desc[UR8][R8.64] ;  /* 0x00000008081e7981 */ /* 0x0020e2000c1e1100 */
[----:B------:R-:W-:-:S03]  /*3e610*/  IMAD.X R7, R3, 0x1, R15, P4 ;  /* 0x0000000103077824 */ /* 0x000fc600020e060f */
[----:B--2---:R1:W-:Y:S04]  /*3e620*/  STL [R1+0x148], R34 ;  /* 0x0001482201007387 */ /* 0x0043e80000100800 */
[----:B------:R-:W2:Y:S01]  /*3e630*/  LDL.64 R14, [R1+0x17b0] ;  /* 0x0017b000010e7983 */ /* 0x000ea20000100a00 */
[C---:B0-----:R-:W-:Y:S02]  /*3e640*/  IADD3 R8, P3, PT, R2.reuse, R10, RZ ;  /* 0x0000000a02087210 */ /* 0x041fe40007f7e0ff */
[----:B------:R-:W-:Y:S01]  /*3e650*/  IADD3 R4, P4, PT, R2, R24, RZ ;  /* 0x0000001802047210 */ /* 0x000fe20007f9e0ff */
[----:B------:R0:W2:Y:S02]  /*3e660*/  LDG.E.U8 R35, desc[UR8][R6.64] ;  /* 0x0000000806237981 */ /* 0x0000a4000c1e1100 */
[----:B------:R-:W-:-:S02]  /*3e670*/  IMAD.X R9, R3, 0x1, R11, P3 ;  /* 0x0000000103097824 */ /* 0x000fc400018e060b */
[----:B------:R1:W-:Y:S04]  /*3e680*/  STL [R1+0x144], R33 ;  /* 0x0001442101007387 */ /* 0x0003e80000100800 */
[----:B------:R-:W2:Y:S01]  /*3e690*/  LDL.64 R10, [R1+0x17a8] ;  /* 0x0017a800010a7983 */ /* 0x000ea20000100a00 */
[C---:B------:R-:W-:Y:S01]  /*3e6a0*/  IMAD.X R5, R3.reuse, 0x1, R25, P4 ;  /* 0x0000000103057824 */ /* 0x040fe200020e0619 */
[----:B0-----:R-:W-:Y:S02]  /*3e6b0*/  IADD3 R6, P3, PT, R2, R22, RZ ;  /* 0x0000001602067210 */ /* 0x001fe40007f7e0ff */
[----:B-1----:R0:W2:Y:S04]  /*3e6c0*/  LDG.E.U8 R34, desc[UR8][R8.64] ;  /* 0x0000000808227981 */ /* 0x0020a8000c1e1100 */
[----:B------:R-:W-:Y:S01]  /*3e6d0*/  STL [R1+0xa0], R32 ;  /* 0x0000a02001007387 */ /* 0x000fe20000100800 */
[----:B------:R-:W-:-:S03]  /*3e6e0*/  IMAD.X R7, R3, 0x1, R23, P3 ;  /* 0x0000000103077824 */ /* 0x000fc600018e0617 */
[----:B------:R-:W2:Y:S04]  /*3e6f0*/  LDL.64 R24, [R1+0x17a0] ;  /* 0x0017a00001187983 */ /* 0x000ea80000100a00 */
[----:B------:R1:W2:Y:S04]  /*3e700*/  LDG.E.U8 R33, desc[UR8][R4.64] ;  /* 0x0000000804217981 */ /* 0x0002a8000c1e1100 */
[----:B------:R-:W-:Y:S04]  /*3e710*/  STL [R1+0x9c], R31 ;  /* 0x00009c1f01007387 */ /* 0x000fe80000100800 */
[----:B------:R-:W2:Y:S04]  /*3e720*/  LDL.64 R22, [R1+0x1798] ;  /* 0x0017980001167983 */ /* 0x000ea80000100a00 */
        /* <DEDUP_REMOVED lines=8> */
[----:B------:R-:W-:Y:S04]  /*3e7b0*/  STL [R1+0x94], R29 ;  /* 0x0000941d01007387 */ /* 0x000fe80000100800 */
[----:B------:R3:W4:Y:S04]  /*3e7c0*/  LDG.E.U8 R32, desc[UR8][R8.64] ;  /* 0x0000000808207981 */ /* 0x000728000c1e1100 */
[----:B------:R-:W4:Y:S01]  /*3e7d0*/  LDL.64 R20, [R1+0x1728] ;  /* 0x0017280001147983 */ /* 0x000f220000100a00 */
[----:B------:R-:W-:-:S03]  /*3e7e0*/  IMAD.X R7, R3, 0x1, R27, P4 ;  /* 0x0000000103077824 */ /* 0x000fc600020e061b */
[----:B------:R0:W4:Y:S01]  /*3e7f0*/  LDG.E.U8 R31, desc[UR8][R4.64] ;  /* 0x00000008041f7981 */ /* 0x000122000c1e1100 */
[----:B---3--:R-:W-:-:S03]  /*3e800*/  IADD3 R8, P3, PT, R2, R18, RZ ;  /* 0x0000001202087210 */ /* 0x008fc60007f7e0ff */
[----:B------:R1:W-:Y:S02]  /*3e810*/  STL [R1+0x90], R28 ;  /* 0x0000901c01007387 */ /* 0x0003e40000100800 */
[C---:B------:R-:W-:Y:S01]  /*3e820*/  IMAD.X R9, R3.reuse, 0x1, R19, P3 ;  /* 0x0000000103097824 */ /* 0x040fe200018e0613 */
[----:B0-----:R-:W-:Y:S01]  /*3e830*/  IADD3 R4, P4, PT, R2, R16, RZ ;  /* 0x0000001002047210 */ /* 0x001fe20007f9e0ff */
[----:B-1----:R-:W3:Y:S04]  /*3e840*/  LDL.64 R28, [R1+0x1720] ;  /* 0x00172000011c7983 */ /* 0x002ee80000100a00 */
[----:B------:R0:W-:Y:S04]  /*3e850*/  STL [R1+0x8c], R30 ;  /* 0x00008c1e01007387 */ /* 0x0001e80000100800 */
[----:B------:R-:W3:Y:S01]  /*3e860*/  LDL.64 R18, [R1+0x1718] ;  /* 0x0017180001127983 */ /* 0x000ee20000100a00 */
[----:B------:R-:W-:-:S03]  /*3e870*/  IMAD.X R5, R3, 0x1, R17, P4 ;  /* 0x0000000103057824 */ /* 0x000fc600020e0611 */
[----:B------:R1:W-:Y:S04]  /*3e880*/  STL [R1+0x88], R36 ;  /* 0x0000882401007387 */ /* 0x0003e80000100800 */
[----:B0-----:R2:W3:Y:S04]  /*3e890*/  LDG.E.U8 R30, desc[UR8][R6.64] ;  /* 0x00000008061e7981 */ /* 0x0014e8000c1e1100 */
[----:B------:R-:W3:Y:S04]  /*3e8a0*/  LDL.64 R16, [R1+0x1710] ;  /* 0x0017100001107983 */ /* 0x000ee80000100a00 */
[----:B-1----:R0:W3:Y:S01]  /*3e8b0*/  LDG.E.U8 R36, desc[UR8][R8.64] ;  /* 0x0000000808247981 */ /* 0x0020e2000c1e1100 */
[----:B--2---:R-:W-:-:S03]  /*3e8c0*/  IADD3 R6, P3, PT, R2, R14, RZ ;  /* 0x0000000e02067210 */ /* 0x004fc60007f7e0ff */
[----:B------:R1:W-:Y:S04]  /*3e8d0*/  STL [R1+0x84], R35 ;  /* 0x0000842301007387 */ /* 0x0003e80000100800 */
[----:B------:R-:W2:Y:S01]  /*3e8e0*/  LDL.64 R26, [R1+0x1708] ;  /* 0x00170800011a7983 */ /* 0x000ea20000100a00 */
[----:B0-----:R-:W-:Y:S01]  /*3e8f0*/  IADD3 R8, P4, PT, R2, R10, RZ ;  /* 0x0000000a02087210 */ /* 0x001fe20007f9e0ff */
[C---:B------:R-:W-:Y:S02]  /*3e900*/  IMAD.X R7, R3.reuse, 0x1, R15, P3 ;  /* 0x0000000103077824 */ /* 0x040fe400018e060f */
[----:B------:R0:W-:Y:S02]  /*3e910*/  STL [R1+0x80], R34 ;  /* 0x0000802201007387 */ /* 0x0001e40000100800 */
[----:B------:R-:W-:-:S02]  /*3e920*/  IMAD.X R9, R3, 0x1, R11, P4 ;  /* 0x0000000103097824 */ /* 0x000fc400020e060b */
[----:B-1----:R1:W2:Y:S04]  /*3e930*/  LDG.E.U8 R35, desc[UR8][R4.64] ;  /* 0x0000000804237981 */ /* 0x0022a8000c1e1100 */
[----:B------:R-:W2:Y:S04]  /*3e940*/  LDL.64 R10, [R1+0x1700] ;  /* 0x00170000010a7983 */ /* 0x000ea80000100a00 */
[----:B0-----:R0:W2:Y:S01]  /*3e950*/  LDG.E.U8 R34, desc[UR8][R6.64] ;  /* 0x0000000806227981 */ /* 0x0010a2000c1e1100 */
[----:B-1----:R-:W-:-:S03]  /*3e960*/  IADD3 R4, P3, PT, R2, R24, RZ ;  /* 0x0000001802047210 */ /* 0x002fc60007f7e0ff */
[----:B------:R-:W2:Y:S02]  /*3e970*/  LDL.64 R14, [R1+0x16f8] ;  /* 0x0016f800010e7983 */ /* 0x000ea40000100a00 */
[----:B------:R-:W-:Y:S02]  /*3e980*/  IMAD.X R5, R3, 0x1, R25, P3 ;  /* 0x0000000103057824 */ /* 0x000fe400018e0619 */
[----:B------:R1:W-:Y:S01]  /*3e990*/  STL [R1+0x7c], R33 ;  /* 0x00007c2101007387 */ /* 0x0003e20000100800 */
[----:B0-----:R-:W-:-:S03]  /*3e9a0*/  IADD3 R6, P4, PT, R2, R22, RZ ;  /* 0x0000001602067210 */ /* 0x001fc60007f9e0ff */
[----:B------:R-:W2:Y:S02]  /*3e9b0*/  LDL.64 R24, [R1+0x16f0] ;  /* 0x0016f00001187983 */ /* 0x000ea40000100a00 */
[----:B------:R-:W-:Y:S02]  /*3e9c0*/  IMAD.X R7, R3, 0x1, R23, P4 ;  /* 0x0000000103077824 */ /* 0x000fe400020e0617 */
[----:B-1----:R0:W2:Y:S04]  /*3e9d0*/  LDG.E.U8 R33, desc[UR8][R8.64] ;  /* 0x0000000808217981 */ /* 0x0020a8000c1e1100 */
[----:B------:R1:W-:Y:S04]  /*3e9e0*/  STL [R1+0x78], R0 ;  /* 0x0000780001007387 */ /* 0x0003e80000100800 */
[----:B------:R-:W2:Y:S01]  /*3e9f0*/  LDL.64 R22, [R1+0x16e8] ;  /* 0x0016e80001167983 */ /* 0x000ea20000100a00 */
[----:B0-----:R-:W-:-:S03]  /*3ea00*/  IADD3 R8, P3, PT, R2, R12, RZ ;  /* 0x0000000c02087210 */ /* 0x001fc60007f7e0ff */
[----:B-1----:R0:W2:Y:S02]  /*3ea10*/  LDG.E.U8 R0, desc[UR8][R4.64] ;  /* 0x0000000804007981 */ /* 0x0020a4000c1e1100 */
[----:B------:R-:W-:Y:S02]  /*3ea20*/  IMAD.X R9, R3, 0x1, R13, P3 ;  /* 0x0000000103097824 */ /* 0x000fe400018e060d */
[----:B----4-:R1:W-:Y:S01]  /*3ea30*/  STL [R1+0x6c], R32 ;  /* 0x00006c2001007387 */ /* 0x0103e20000100800 */
[----:B0-----:R-:W-:-:S03]  /*3ea40*/  IADD3 R4, P4, PT, R2, R20, RZ ;  /* 0x0000001402047210 */ /* 0x001fc60007f9e0ff */
[----:B------:R-:W4:Y:S04]  /*3ea50*/  LDL.64 R12, [R1+0x16e0] ;  /* 0x0016e000010c7983 */ /* 0x000f280000100a00 */
[----:B-1----:R3:W4:Y:S01]  /*3ea60*/  LDG.E.U8 R32, desc[UR8][R6.64] ;  /* 0x0000000806207981 */ /* 0x002722000c1e1100 */
[----:B------:R-:W-:-:S03]  /*3ea70*/  IMAD.X R5, R3, 0x1, R21, P4 ;  /* 0x0000000103057824 */ /* 0x000fc600020e0615 */
[----:B------:R0:W-:Y:S04]  /*3ea80*/  STL [R1+0x68], R31 ;  /* 0x0000681f01007387 */ /* 0x0001e80000100800 */
[----:B------:R-:W4:Y:S01]  /*3ea90*/  LDL.64 R20, [R1+0x16d8] ;  /* 0x0016d80001147983 */ /* 0x000f220000100a00 */
[----:B---3--:R-:W-:-:S03]  /*3eaa0*/  IADD3 R6, P3, PT, R2, R28, RZ ;  /* 0x0000001c02067210 */ /* 0x008fc60007f7e0ff */
[----:B0-----:R0:W3:Y:S02]  /*3eab0*/  LDG.E.U8 R31, desc[UR8][R8.64] ;  /* 0x00000008081f7981 */ /* 0x0010e4000c1e1100 */
[----:B------:R-:W-:-:S05]  /*3eac0*/  IMAD.X R7, R3, 0x1, R29, P3 ;  /* 0x0000000103077824 */ /* 0x000fca00018e061d */
[----:B------:R2:W3:Y:S01]  /*3ead0*/  LDG.E.U8 R29, desc[UR8][R6.64] ;  /* 0x00000008061d7981 */ /* 0x0004e2000c1e1100 */
[----:B0-----:R-:W-:-:S03]  /*3eae0*/  IADD3 R8, P4, PT, R2, R18, RZ ;  /* 0x0000001202087210 */ /* 0x001fc60007f9e0ff */
[----:B------:R0:W-:Y:S02]  /*3eaf0*/  STL [R1+0x64], R30 ;  /* 0x0000641e01007387 */ /* 0x0001e40000100800 */
[----:B------:R-:W-:-:S05]  /*3eb00*/  IMAD.X R9, R3, 0x1, R19, P4 ;  /* 0x0000000103097824 */ /* 0x000fca00020e0613 */
[----:B------:R-:W3:Y:S04]  /*3eb10*/  LDG.E.U8 R28, desc[UR8][R8.64] ;  /* 0x00000008081c7981 */ /* 0x000ee8000c1e1100 */
[----:B0-----:R0:W3:Y:S01]  /*3eb20*/  LDG.E.U8 R30, desc[UR8][R4.64] ;  /* 0x00000008041e7981 */ /* 0x0010e2000c1e1100 */
[C---:B--2---:R-:W-:Y:S02]  /*3eb30*/  IADD3 R6, P4, PT, R2.reuse, R26, RZ ;  /* 0x0000001a02067210 */ /* 0x044fe40007f9e0ff */
[----:B0-----:R-:W-:-:S03]  /*3eb40*/  IADD3 R4, P3, PT, R2, R16, RZ ;  /* 0x0000001002047210 */ /* 0x001fc60007f7e0ff */
[C---:B------:R-:W-:Y:S02]  /*3eb50*/  IMAD.X R7, R3.reuse, 0x1, R27, P4 ;  /* 0x0000000103077824 */ /* 0x040fe400020e061b */
[----:B------:R-:W-:-:S03]  /*3eb60*/  IMAD.X R5, R3, 0x1, R17, P3 ;  /* 0x0000000103057824 */ /* 0x000fc600018e0611 */
[----:B------:R-:W2:Y:S01]  /*3eb70*/  LDG.E.U8 R27, desc[UR8][R6.64] ;  /* 0x00000008061b7981 */ /* 0x000ea2000c1e1100 */
[----:B------:R-:W-:-:S03]  /*3eb80*/  IADD3 R8, P3, PT, R2, R10, RZ ;  /* 0x0000000a02087210 */ /* 0x000fc60007f7e0ff */
[----:B------:R0:W2:Y:S02]  /*3eb90*/  LDG.E.U8 R38, desc[UR8][R4.64] ;  /* 0x0000000804267981 */ /* 0x0000a4000c1e1100 */
[----:B------:R-:W-:Y:S02]  /*3eba0*/  IMAD.X R9, R3, 0x1, R11, P3 ;  /* 0x0000000103097824 */ /* 0x000fe400018e060b */
[----:B------:R-:W-:Y:S04]  /*3ebb0*/  STL [R1+0x60], R36 ;  /* 0x0000602401007387 */ /* 0x000fe80000100800 */
[----:B------:R1:W2:Y:S01]  /*3ebc0*/  LDG.E.U8 R26, desc[UR8][R8.64] ;  /* 0x00000008081a7981 */ /* 0x0002a2000c1e1100 */
[----:B0-----:R-:W-:-:S03]  /*3ebd0*/  IADD3 R4, P4, PT, R2, R14, RZ ;  /* 0x0000000e02047210 */ /* 0x001fc60007f9e0ff */
[----:B------:R-:W2:Y:S01]  /*3ebe0*/  LDL.64 R18, [R1+0x16d0] ;  /* 0x0016d00001127983 */ /* 0x000ea20000100a00 */
[----:B------:R-:W-:Y:S01]  /*3ebf0*/  IADD3 R6, P3, PT, R2, R24, RZ ;  /* 0x0000001802067210 */ /* 0x000fe20007f7e0ff */
[----:B------:R-:W-:-:S04]  /*3ec00*/  IMAD.X R5, R3, 0x1, R15, P4 ;  /* 0x0000000103057824 */ /* 0x000fc800020e060f */
[----:B------:R-:W-:Y:S01]  /*3ec10*/  IMAD.X R7, R3, 0x1, R25, P3 ;  /* 0x0000000103077824 */ /* 0x000fe200018e0619 */
[----:B------:R-:W-:Y:S04]  /*3ec20*/  STL [R1+0x5c], R35 ;  /* 0x00005c2301007387 */ /* 0x000fe80000100800 */
[----:B------:R-:W2:Y:S04]  /*3ec30*/  LDL.64 R16, [R1+0x16c8] ;  /* 0x0016c80001107983 */ /* 0x000ea80000100a00 */
[----:B------:R-:W-:Y:S04]  /*3ec40*/  STL [R1+0x104], R34 ;  /* 0x0001042201007387 */ /* 0x000fe80000100800 */
[----:B------:R-:W2:Y:S01]  /*3ec50*/  LDL.64 R10, [R1+0x16c0] ;  /* 0x0016c000010a7983 */ /* 0x000ea20000100a00 */
[----:B-1----:R-:W-:-:S05]  /*3ec60*/  IADD3 R8, P4, PT, R2, R22, RZ ;  /* 0x0000001602087210 */ /* 0x002fca0007f9e0ff */
[----:B------:R-:W-:Y:S02]  /*3ec70*/  IMAD.X R9, R3, 0x1, R23, P4 ;  /* 0x0000000103097824 */ /* 0x000fe400020e0617 */
[----:B------:R4:W2:Y:S04]  /*3ec80*/  LDG.E.U8 R23, desc[UR8][R6.64] ;  /* 0x0000000806177981 */ /* 0x0008a8000c1e1100 */
[----:B------:R-:W2:Y:S04]  /*3ec90*/  LDG.E.U8 R22, desc[UR8][R8.64] ;  /* 0x0000000808167981 */ /* 0x000ea8000c1e1100 */
[----:B------:R-:W-:Y:S04]  /*3eca0*/  STL [R1+0x100], R33 ;  /* 0x0001002101007387 */ /* 0x000fe80000100800 */
[----:B------:R0:W-:Y:S04]  /*3ecb0*/  STL [R1+0xfc], R0 ;  /* 0x0000fc0001007387 */ /* 0x0001e80000100800 */
[----:B------:R-:W2:Y:S04]  /*3ecc0*/  LDL.64 R14, [R1+0x16b8] ;  /* 0x0016b800010e7983 */ /* 0x000ea80000100a00 */
[----:B0-----:R0:W2:Y:S01]  /*3ecd0*/  LDG.E.U8 R0, desc[UR8][R4.64] ;  /* 0x0000000804007981 */ /* 0x0010a2000c1e1100 */
[----:B----4-:R-:W-:-:S02]  /*3ece0*/  IADD3 R6, P4, PT, R2, R20, RZ ;  /* 0x0000001402067210 */ /* 0x010fc40007f9e0ff */
[C---:B0-----:R-:W-:Y:S01]  /*3ecf0*/  IADD3 R4, P3, PT, R2.reuse, R12, RZ ;  /* 0x0000000c02047210 */ /* 0x041fe20007f7e0ff */
[----:B------:R0:W-:Y:S02]  /*3ed00*/  STL [R1+0xf8], R32 ;  /* 0x0000f82001007387 */ /* 0x0001e40000100800 */
[C---:B------:R-:W-:Y:S02]  /*3ed10*/  IMAD.X R7, R3.reuse, 0x1, R21, P4 ;  /* 0x0000000103077824 */ /* 0x040fe400020e0615 */
[----:B------:R-:W-:Y:S01]  /*3ed20*/  IMAD.X R5, R3, 0x1, R13, P3 ;  /* 0x0000000103057824 */ /* 0x000fe200018e060d */
[----:B------:R-:W4:Y:S04]  /*3ed30*/  LDL.64 R36, [R1+0x16b0] ;  /* 0x0016b00001247983 */ /* 0x000f280000100a00 */
[----:B---3--:R-:W-:Y:S04]  /*3ed40*/  STL [R1+0x58], R31 ;  /* 0x0000581f01007387 */ /* 0x008fe80000100800 */
[----:B------:R1:W3:Y:S04]  /*3ed50*/  LDG.E.U8 R21, desc[UR8][R4.64] ;  /* 0x0000000804157981 */ /* 0x0002e8000c1e1100 */
[----:B------:R0:W3:Y:S01]  /*3ed60*/  LDG.E.U8 R20, desc[UR8][R6.64] ;  /* 0x0000000806147981 */ /* 0x0000e2000c1e1100 */
[----:B--2---:R-:W-:-:S05]  /*3ed70*/  IADD3 R12, P3, PT, R2, R18, RZ ;  /* 0x00000012020c7210 */ /* 0x004fca0007f7e0ff */
[----:B------:R-:W-:-:S05]  /*3ed80*/  IMAD.X R13, R3, 0x1, R19, P3 ;  /* 0x00000001030d7824 */ /* 0x000fca00018e0613 */
[----:B------:R-:W2:Y:S01]  /*3ed90*/  LDG.E.U8 R12, desc[UR8][R12.64] ;  /* 0x000000080c0c7981 */ /* 0x000ea2000c1e1100 */
[----:B-1----:R-:W-:-:S05]  /*3eda0*/  IADD3 R4, P4, PT, R2, R16, RZ ;  /* 0x0000001002047210 */ /* 0x002fca0007f9e0ff */
[----:B------:R-:W-:Y:S01]  /*3edb0*/  IMAD.X R5, R3, 0x1, R17, P4 ;  /* 0x0000000103057824 */ /* 0x000fe200020e0611 */
[----:B------:R-:W-:-:S05]  /*3edc0*/  IADD3 R8, P3, PT, R2, R10, RZ ;  /* 0x0000000a02087210 */ /* 0x000fca0007f7e0ff */
[----:B------:R-:W-:Y:S02]  /*3edd0*/  IMAD.X R9, R3, 0x1, R11, P3 ;  /* 0x0000000103097824 */ /* 0x000fe400018e060b */
[----:B------:R4:W2:Y:S04]  /*3ede0*/  LDG.E.U8 R11, desc[UR8][R4.64] ;  /* 0x00000008040b7981 */ /* 0x0008a8000c1e1100 */
[----:B------:R-:W2:Y:S04]  /*3edf0*/  LDG.E.U8 R10, desc[UR8][R8.64] ;  /* 0x00000008080a7981 */ /* 0x000ea8000c1e1100 */
[----:B------:R-:W-:Y:S04]  /*3ee00*/  STL [R1+0x2520], R23 ;  /* 0x0025201701007387 */ /* 0x000fe80000100800 */
[----:B------:R-:W2:Y:S04]  /*3ee10*/  LDL.64 R34, [R1+0x16a8] ;  /* 0x0016a80001227983 */ /* 0x000ea80000100a00 */
[----:B------:R1:W-:Y:S04]  /*3ee20*/  STL [R1+0x54], R30 ;  /* 0x0000541e01007387 */ /* 0x0003e80000100800 */
[----:B------:R-:W-:Y:S04]  /*3ee30*/  STL [R1+0x2524], R22 ;  /* 0x0025241601007387 */ /* 0x000fe80000100800 */
[----:B------:R-:W-:Y:S04]  /*3ee40*/  STL [R1+0x50], R29 ;  /* 0x0000501d01007387 */ /* 0x000fe80000100800 */
[----:B0-----:R-:W2:Y:S01]  /*3ee50*/  LDL.64 R32, [R1+0x16a0] ;  /* 0x0016a00001207983 */ /* 0x001ea20000100a00 */
[----:B------:R-:W-:-:S03]  /*3ee60*/  IADD3 R6, P4, PT, R2, R14, RZ ;  /* 0x0000000e02067210 */ /* 0x000fc60007f9e0ff */
[----:B-1----:R-:W2:Y:S02]  /*3ee70*/  LDL.64 R30, [R1+0x1698] ;  /* 0x00169800011e7983 */ /* 0x002ea40000100a00 */
[----:B------:R-:W-:Y:S02]  /*3ee80*/  IMAD.X R7, R3, 0x1, R15, P4 ;  /* 0x0000000103077824 */ /* 0x000fe400020e060f */
[----:B------:R0:W-:Y:S04]  /*3ee90*/  STL [R1+0x4c], R28 ;  /* 0x00004c1c01007387 */ /* 0x0001e80000100800 */
[----:B------:R1:W2:Y:S01]  /*3eea0*/  LDG.E.U8 R9, desc[UR8][R6.64] ;  /* 0x0000000806097981 */ /* 0x0002a2000c1e1100 */
[----:B----4-:R-:W-:-:S03]  /*3eeb0*/  IADD3 R4, P3, PT, R2, R36, RZ ;  /* 0x0000002402047210 */ /* 0x010fc60007f7e0ff */
[----:B---3--:R-:W-:Y:S02]  /*3eec0*/  STL [R1+0x2528], R21 ;  /* 0x0025281501007387 */ /* 0x008fe40000100800 */
[----:B------:R-:W-:Y:S02]  /*3eed0*/  IMAD.X R5, R3, 0x1, R37, P3 ;  /* 0x0000000103057824 */ /* 0x000fe400018e0625 */
[----:B0-----:R-:W3:Y:S04]  /*3eee0*/  LDL.64 R28, [R1+0x1630] ;  /* 0x00163000011c7983 */ /* 0x001ee80000100a00 */
[----:B------:R-:W-:Y:S04]  /*3eef0*/  STL [R1+0x48], R38 ;  /* 0x0000482601007387 */ /* 0x000fe80000100800 */
[----:B------:R-:W-:Y:S04]  /*3ef00*/  STL [R1+0x252c], R20 ;  /* 0x00252c1401007387 */ /* 0x000fe80000100800 */
[----:B------:R-:W-:Y:S04]  /*3ef10*/  STL [R1+0x44], R27 ;  /* 0x0000441b01007387 */ /* 0x000fe80000100800 */
[----:B------:R-:W4:Y:S04]  /*3ef20*/  LDL.64 R18, [R1+0x1628] ;  /* 0x0016280001127983 */ /* 0x000f280000100a00 */
[----:B--2---:R-:W-:Y:S04]  /*3ef30*/  STL [R1+0x2514], R12 ;  /* 0x0025140c01007387 */ /* 0x004fe80000100800 */
[----:B------:R0:W-:Y:S04]  /*3ef40*/  STL [R1+0x40], R26 ;  /* 0x0000401a01007387 */ /* 0x0001e80000100800 */
[----:B0-----:R-:W2:Y:S04]  /*3ef50*/  LDL.64 R26, [R1+0x1620] ;  /* 0x00162000011a7983 */ /* 0x001ea80000100a00 */
[----:B------:R0:W-:Y:S04]  /*3ef60*/  STL [R1+0x30], R0 ;  /* 0x0000300001007387 */ /* 0x0001e80000100800 */
[----:B------:R-:W-:Y:S04]  /*3ef70*/  STL [R1+0x2518], R11 ;  /* 0x0025180b01007387 */ /* 0x000fe80000100800 */
[----:B------:R-:W2:Y:S04]  /*3ef80*/  LDL.64 R16, [R1+0x1618] ;  /* 0x0016180001107983 */ /* 0x000ea80000100a00 */
[----:B------:R-:W2:Y:S04]  /*3ef90*/  LDL.64 R24, [R1+0x1610] ;  /* 0x0016100001187983 */ /* 0x000ea80000100a00 */
[----:B------:R-:W-:Y:S04]  /*3efa0*/  STL [R1+0x251c], R10 ;  /* 0x00251c0a01007387 */ /* 0x000fe80000100800 */
[----:B------:R-:W2:Y:S01]  /*3efb0*/  LDL.64 R22, [R1+0x1608] ;  /* 0x0016080001167983 */ /* 0x000ea20000100a00 */
[----:B-1----:R-:W-:-:S05]  /*3efc0*/  IADD3 R6, P3, PT, R2, R32, RZ ;  /* 0x0000002002067210 */ /* 0x002fca0007f7e0ff */
[----:B------:R-:W-:-:S05]  /*3efd0*/  IMAD.X R7, R3, 0x1, R33, P3 ;  /* 0x0000000103077824 */ /* 0x000fca00018e0621 */
[----:B0-----:R-:W2:Y:S01]  /*3efe0*/  LDG.E.U8 R0, desc[UR8][R6.64] ;  /* 0x0000000806007981 */ /* 0x001ea2000c1e1100 */
[----:B------:R-:W-:-:S03]  /*3eff0*/  IADD3 R14, P4, PT, R2, R34, RZ ;  /* 0x00000022020e7210 */ /* 0x000fc60007f9e0ff */
[----:B------:R0:W2:Y:S02]  /*3f000*/  LDG.E.U8 R34, desc[UR8][R4.64] ;  /* 0x0000000804227981 */ /* 0x0000a4000c1e1100 */
[----:B------:R-:W-:-:S05]  /*3f010*/  IMAD.X R15, R3, 0x1, R35, P4 ;  /* 0x00000001030f7824 */ /* 0x000fca00020e0623 */
[----:B------:R4:W2:Y:S01]  /*3f020*/  LDG.E.U8 R32, desc[UR8][R14.64] ;  /* 0x000000080e207981 */ /* 0x0008a2000c1e1100 */
[C---:B0-----:R-:W-:Y:S02]  /*3f030*/  IADD3 R4, P4, PT, R2.reuse, R30, RZ ;  /* 0x0000001e02047210 */ /* 0x041fe40007f9e0ff */
[----:B---3--:R-:W-:-:S03]  /*3f040*/  IADD3 R44, P3, PT, R2, R28, RZ ;  /* 0x0000001c022c7210 */ /* 0x008fc60007f7e0ff */
[C---:B------:R-:W-:Y:S02]  /*3f050*/  IMAD.X R5, R3.reuse, 0x1, R31, P4 ;  /* 0x0000000103057824 */ /* 0x040fe400020e061f */
[----:B------:R-:W-:Y:S01]  /*3f060*/  IMAD.X R45, R3, 0x1, R29, P3 ;  /* 0x00000001032d7824 */ /* 0x000fe200018e061d */
[----:B------:R0:W-:Y:S04]  /*3f070*/  STL [R1+0x2530], R9 ;  /* 0x0025300901007387 */ /* 0x0001e80000100800 */
[----:B------:R-:W3:Y:S04]  /*3f080*/  LDL.64 R20, [R1+0x15f8] ;  /* 0x0015f80001147983 */ /* 0x000ee80000100a00 */
[----:B------:R1:W3:Y:S01]  /*3f090*/  LDG.E.U8 R44, desc[UR8][R44.64] ;  /* 0x000000082c2c7981 */ /* 0x0002e2000c1e1100 */
[----:B----4-:R-:W-:-:S03]  /*3f0a0*/  IADD3 R14, P4, PT, R2, R18, RZ ;  /* 0x00000012020e7210 */ /* 0x010fc60007f9e0ff */
[----:B0-----:R-:W4:Y:S02]  /*3f0b0*/  LDL.64 R8, [R1+0x1600] ;  /* 0x0016000001087983 */ /* 0x001f240000100a00 */
[----:B------:R-:W-:Y:S01]  /*3f0c0*/  IMAD.X R15, R3, 0x1, R19, P4 ;  /* 0x00000001030f7824 */ /* 0x000fe200020e0613 */
[----:B-1----:R-:W0:Y:S04]  /*3f0d0*/  LDC R45, c[0x0][0x3c4] ;  /* 0x0000f100ff2d7b82 */ /* 0x002e280000000800 */
[----:B------:R1:W4:Y:S01]  /*3f0e0*/  LDG.E.U8 R39, desc[UR8][R14.64] ;  /* 0x000000080e277981 */ /* 0x000322000c1e1100 */
[----:B--2---:R-:W-:-:S05]  /*3f0f0*/  IADD3 R6, P3, PT, R2, R26, RZ ;  /* 0x0000001a02067210 */ /* 0x004fca0007f7e0ff */
[----:B------:R-:W-:-:S05]  /*3f100*/  IMAD.X R7, R3, 0x1, R27, P3 ;  /* 0x0000000103077824 */ /* 0x000fca00018e061b */
[----:B------:R-:W2:Y:S01]  /*3f110*/  LDG.E.U8 R38, desc[UR8][R6.64] ;  /* 0x0000000806267981 */ /* 0x000ea2000c1e1100 */
[----:B-1----:R-:W-:-:S05]  /*3f120*/  IADD3 R14, P3, PT, R2, R24, RZ ;  /* 0x00000018020e7210 */ /* 0x002fca0007f7e0ff */
[----:B------:R-:W-:-:S05]  /*3f130*/  IMAD.X R15, R3, 0x1, R25, P3 ;  /* 0x00000001030f7824 */ /* 0x000fca00018e0619 */
[----:B------:R-:W2:Y:S04]  /*3f140*/  LDG.E.U8 R31, desc[UR8][R14.64] ;  /* 0x000000080e1f7981 */ /* 0x000ea8000c1e1100 */
[----:B------:R1:W-:Y:S04]  /*3f150*/  STL [R1+0x2508], R0 ;  /* 0x0025080001007387 */ /* 0x0003e80000100800 */
[----:B------:R-:W2:Y:S04]  /*3f160*/  LDL.64 R12, [R1+0x15f0] ;  /* 0x0015f000010c7983 */ /* 0x000ea80000100a00 */
[----:B------:R-:W2:Y:S04]  /*3f170*/  LDL.64 R18, [R1+0x15e8] ;  /* 0x0015e80001127983 */ /* 0x000ea80000100a00 */
[----:B-1----:R1:W2:Y:S02]  /*3f180*/  LDG.E.U8 R0, desc[UR8][R4.64] ;  /* 0x0000000804007981 */ /* 0x0022a4000c1e1100 */
[----:B-1----:R-:W-:-:S05]  /*3f190*/  IADD3 R4, P4, PT, R2, R16, RZ ;  /* 0x0000001002047210 */ /* 0x002fca0007f9e0ff */
[----:B------:R-:W-:Y:S01]  /*3f1a0*/  IMAD.X R5, R3, 0x1, R17, P4 ;  /* 0x0000000103057824 */ /* 0x000fe200020e0611 */
[----:B------:R-:W-:-:S04]  /*3f1b0*/  IADD3 R6, P4, PT, R2, R22, RZ ;  /* 0x0000001602067210 */ /* 0x000fc80007f9e0ff */
[----:B------:R1:W2:Y:S01]  /*3f1c0*/  LDG.E.U8 R37, desc[UR8][R4.64] ;  /* 0x0000000804257981 */ /* 0x0002a2000c1e1100 */
[----:B------:R-:W-:-:S05]  /*3f1d0*/  IMAD.X R7, R3, 0x1, R23, P4 ;  /* 0x0000000103077824 */ /* 0x000fca00020e0617 */
[----:B------:R0:W2:Y:S04]  /*3f1e0*/  LDG.E.U8 R30, desc[UR8][R6.64] ;  /* 0x00000008061e7981 */ /* 0x0000a8000c1e1100 */
[----:B---3--:R-:W-:Y:S04]  /*3f1f0*/  STL [R1+0x2560], R44 ;  /* 0x0025602c01007387 */ /* 0x008fe80000100800 */
[----:B----4-:R-:W-:Y:S04]  /*3f200*/  STL [R1+0x2564], R39 ;  /* 0x0025642701007387 */ /* 0x010fe80000100800 */
[----:B------:R-:W3:Y:S01]  /*3f210*/  LDL.64 R16, [R1+0x15e0] ;  /* 0x0015e00001107983 */ /* 0x000ee20000100a00 */
[----:B-1----:R-:W-:-:S05]  /*3f220*/  IADD3 R4, P3, PT, R2, R8, RZ ;  /* 0x0000000802047210 */ /* 0x002fca0007f7e0ff */
[----:B------:R-:W-:Y:S01]  /*3f230*/  IMAD.X R5, R3, 0x1, R9, P3 ;  /* 0x0000000103057824 */ /* 0x000fe200018e0609 */
[----:B------:R-:W-:-:S04]  /*3f240*/  IADD3 R14, P4, PT, R2, R20, RZ ;  /* 0x00000014020e7210 */ /* 0x000fc80007f9e0ff */
[----:B------:R1:W4:Y:S01]  /*3f250*/  LDG.E.U8 R29, desc[UR8][R4.64] ;  /* 0x00000008041d7981 */ /* 0x000322000c1e1100 */
[----:B------:R-:W-:-:S05]  /*3f260*/  IMAD.X R15, R3, 0x1, R21, P4 ;  /* 0x00000001030f7824 */ /* 0x000fca00020e0615 */
[----:B------:R-:W3:Y:S04]  /*3f270*/  LDG.E.U8 R28, desc[UR8][R14.64] ;  /* 0x000000080e1c7981 */ /* 0x000ee8000c1e1100 */
[----:B--2---:R-:W-:Y:S04]  /*3f280*/  STL [R1+0x2568], R38 ;  /* 0x0025682601007387 */ /* 0x004fe80000100800 */
[----:B------:R-:W2:Y:S04]  /*3f290*/  LDL.64 R10, [R1+0x15d8] ;  /* 0x0015d800010a7983 */ /* 0x000ea80000100a00 */
[----:B------:R-:W-:Y:S04]  /*3f2a0*/  STL [R1+0xbc], R34 ;  /* 0x0000bc2201007387 */ /* 0x000fe80000100800 */
[----:B------:R-:W-:Y:S04]  /*3f2b0*/  STL [R1+0x256c], R37 ;  /* 0x00256c2501007387 */ /* 0x000fe80000100800 */
[----:B------:R1:W-:Y:S04]  /*3f2c0*/  STL [R1+0xb8], R32 ;  /* 0x0000b82001007387 */ /* 0x0003e80000100800 */
[----:B------:R-:W-:Y:S04]  /*3f2d0*/  STL [R1+0x2534], R31 ;  /* 0x0025341f01007387 */ /* 0x000fe80000100800 */
[----:B------:R-:W4:Y:S01]  /*3f2e0*/  LDL.64 R8, [R1+0x15d0] ;  /* 0x0015d00001087983 */ /* 0x000f220000100a00 */
[C---:B0-----:R-:W-:Y:S01]  /*3f2f0*/  IADD3 R6, P3, PT, R2.reuse, R12, RZ ;  /* 0x0000000c02067210 */ /* 0x041fe20007f7e0ff */
[----:B-1----:R-:W0:Y:S02]  /*3f300*/  LDC R32, c[0x0][0x3c4] ;  /* 0x0000f100ff207b82 */ /* 0x002e240000000800 */
[----:B------:R-:W-:Y:S04]  /*3f310*/  STL [R1+0x2538], R30 ;  /* 0x0025381e01007387 */ /* 0x000fe80000100800 */
[----:B------:R-:W-:Y:S04]  /*3f320*/  STL [R1+0xb0], R0 ;  /* 0x0000b00001007387 */ /* 0x000fe80000100800 */
[----:B------:R-:W4:Y:S01]  /*3f330*/  LDL.64 R20, [R1+0x15c8] ;  /* 0x0015c80001147983 */ /* 0x000f220000100a00 */
[----:B------:R-:W-:Y:S01]  /*3f340*/  IADD3 R4, P4, PT, R2, R18, RZ ;  /* 0x0000001202047210 */ /* 0x000fe20007f9e0ff */
[----:B------:R-:W-:-:S04]  /*3f350*/  IMAD.X R7, R3, 0x1, R13, P3 ;  /* 0x0000000103077824 */ /* 0x000fc800018e060d */
[----:B------:R-:W-:Y:S02]  /*3f360*/  IMAD.X R5, R3, 0x1, R19, P4 ;  /* 0x0000000103057824 */ /* 0x000fe400020e0613 */
[----:B------:R3:W4:Y:S04]  /*3f370*/  LDG.E.U8 R19, desc[UR8][R6.64] ;  /* 0x0000000806137981 */ /* 0x000728000c1e1100 */
[----:B------:R2:W4:Y:S01]  /*3f380*/  LDG.E.U8 R18, desc[UR8][R4.64] ;  /* 0x0000000804127981 */ /* 0x000522000c1e1100 */
[----:B---3--:R-:W-:-:S05]  /*3f390*/  IADD3 R6, P3, PT, R2, R16, RZ ;  /* 0x0000001002067210 */ /* 0x008fca0007f7e0ff */
[----:B------:R-:W-:-:S05]  /*3f3a0*/  IMAD.X R7, R3, 0x1, R17, P3 ;  /* 0x0000000103077824 */ /* 0x000fca00018e0611 */
[----:B------:R-:W3:Y:S01]  /*3f3b0*/  LDG.E.U8 R17, desc[UR8][R6.64] ;  /* 0x0000000806117981 */ /* 0x000ee2000c1e1100 */
[----:B--2---:R-:W-:-:S05]  /*3f3c0*/  IADD3 R4, P4, PT, R2, R10, RZ ;  /* 0x0000000a02047210 */ /* 0x004fca0007f9e0ff */
[----:B------:R-:W-:-:S05]  /*3f3d0*/  IMAD.X R5, R3, 0x1, R11, P4 ;  /* 0x0000000103057824 */ /* 0x000fca00020e060b */
[----:B------:R1:W2:Y:S04]  /*3f3e0*/  LDG.E.U8 R16, desc[UR8][R4.64] ;  /* 0x0000000804107981 */ /* 0x0002a8000c1e1100 */
[----:B----4-:R-:W-:Y:S04]  /*3f3f0*/  STL [R1+0x253c], R29 ;  /* 0x00253c1d01007387 */ /* 0x010fe80000100800 */
[----:B------:R-:W4:Y:S01]  /*3f400*/  LDL.64 R12, [R1+0x15c0] ;  /* 0x0015c000010c7983 */ /* 0x000f220000100a00 */
[----:B-1----:R-:W-:-:S05]  /*3f410*/  IADD3 R4, P3, PT, R2, R8, RZ ;  /* 0x0000000802047210 */ /* 0x002fca0007f7e0ff */
[----:B------:R-:W-:-:S05]  /*3f420*/  IMAD.X R5, R3, 0x1, R9, P3 ;  /* 0x0000000103057824 */ /* 0x000fca00018e0609 */
[----:B------:R1:W4:Y:S02]  /*3f430*/  LDG.E.U8 R8, desc[UR8][R4.64] ;  /* 0x0000000804087981 */ /* 0x000324000c1e1100 */
[----:B-1----:R-:W-:-:S05]  /*3f440*/  IADD3 R4, P3, PT, R2, R20, RZ ;  /* 0x0000001402047210 */ /* 0x002fca0007f7e0ff */
[----:B------:R-:W-:-:S05]  /*3f450*/  IMAD.X R5, R3, 0x1, R21, P3 ;  /* 0x0000000103057824 */ /* 0x000fca00018e0615 */
[----:B------:R-:W4:Y:S04]  /*3f460*/  LDG.E.U8 R4, desc[UR8][R4.64] ;  /* 0x0000000804047981 */ /* 0x000f28000c1e1100 */
[----:B------:R1:W-:Y:S04]  /*3f470*/  STL [R1+0x2540], R28 ;  /* 0x0025401c01007387 */ /* 0x0003e80000100800 */
[----:B------:R-:W4:Y:S04]  /*3f480*/  LDL.64 R26, [R1+0x15b0] ;  /* 0x0015b000011a7983 */ /* 0x000f280000100a00 */
[----:B-1----:R-:W4:Y:S04]  /*3f490*/  LDL.64 R28, [R1+0x15b8] ;  /* 0x0015b800011c7983 */ /* 0x002f280000100a00 */
[----:B------:R-:W-:Y:S04]  /*3f4a0*/  STL [R1+0x2544], R19 ;  /* 0x0025441301007387 */ /* 0x000fe80000100800 */
[----:B------:R-:W-:Y:S04]  /*3f4b0*/  STL [R1+0x2548], R18 ;  /* 0x0025481201007387 */ /* 0x000fe80000100800 */
[----:B------:R-:W4:Y:S04]  /*3f4c0*/  LDL.64 R24, [R1+0x15a8] ;  /* 0x0015a80001187983 */ /* 0x000f280000100a00 */
[----:B------:R-:W4:Y:S04]  /*3f4d0*/  LDL.64 R10, [R1+0x1530] ;  /* 0x00153000010a7983 */ /* 0x000f280000100a00 */
[----:B---3--:R-:W-:Y:S04]  /*3f4e0*/  STL [R1+0x254c], R17 ;  /* 0x00254c1101007387 */ /* 0x008fe80000100800 */
[----:B--2---:R-:W-:Y:S04]  /*3f4f0*/  STL [R1+0x2550], R16 ;  /* 0x0025501001007387 */ /* 0x004fe80000100800 */
[----:B------:R-:W2:Y:S01]  /*3f500*/  LDL.64 R22, [R1+0x1528] ;  /* 0x0015280001167983 */ /* 0x000ea20000100a00 */
[----:B----4-:R-:W-:-:S05]  /*3f510*/  IADD3 R6, P3, PT, R2, R12, RZ ;  /* 0x0000000c02067210 */ /* 0x010fca0007f7e0ff */
[----:B------:R-:W-:-:S06]  /*3f520*/  IMAD.X R7, R3, 0x1, R13, P3 ;  /* 0x0000000103077824 */ /* 0x000fcc00018e060d */
[----:B------:R-:W3:Y:S04]  /*3f530*/  LDG.E.U8 R7, desc[UR8][R6.64] ;  /* 0x0000000806077981 */ /* 0x000ee8000c1e1100 */
[----:B------:R1:W-:Y:S04]  /*3f540*/  STL [R1+0x2554], R8 ;  /* 0x0025540801007387 */ /* 0x0003e80000100800 */
[----:B------:R-:W4:Y:S04]  /*3f550*/  LDL.64 R20, [R1+0x1520] ;  /* 0x0015200001147983 */ /* 0x000f280000100a00 */
[----:B------:R0:W-:Y:S04]  /*3f560*/  STL [R1+0x2558], R4 ;  /* 0x0025580401007387 */ /* 0x0001e80000100800 */
[----:B------:R-:W4:Y:S01]  /*3f570*/  LDL.64 R12, [R1+0x1518] ;  /* 0x00151800010c7983 */ /* 0x000f220000100a00 */
[----:B------:R-:W-:-:S05]  /*3f580*/  IADD3 R14, P3, PT, R2, R28, RZ ;  /* 0x0000001c020e7210 */ /* 0x000fca0007f7e0ff */
[----:B------:R-:W-:-:S05]  /*3f590*/  IMAD.X R15, R3, 0x1, R29, P3 ;  /* 0x00000001030f7824 */ /* 0x000fca00018e061d */
[----:B------:R0:W4:Y:S02]  /*3f5a0*/  LDG.E.U8 R6, desc[UR8][R14.64] ;  /* 0x000000080e067981 */ /* 0x000124000c1e1100 */
[----:B0-----:R-:W-:-:S05]  /*3f5b0*/  IADD3 R14, P3, PT, R2, R26, RZ ;  /* 0x0000001a020e7210 */ /* 0x001fca0007f7e0ff */
        /* <DEDUP_REMOVED lines=8> */
[----:B--2---:R-:W-:-:S05]  /*3f640*/  IADD3 R14, P3, PT, R2, R22, RZ ;  /* 0x00000016020e7210 */ /* 0x004fca0007f7e0ff */
[----:B------:R-:W-:-:S05]  /*3f650*/  IMAD.X R15, R3, 0x1, R23, P3 ;  /* 0x00000001030f7824 */ /* 0x000fca00018e0617 */
[----:B------:R4:W2:Y:S04]  /*3f660*/  LDG.E.U8 R35, desc[UR8][R14.64] ;  /* 0x000000080e237981 */ /* 0x0008a8000c1e1100 */
[----:B---3--:R-:W-:Y:S04]  /*3f670*/  STL [R1+0x255c], R7 ;  /* 0x00255c0701007387 */ /* 0x008fe80000100800 */
[----:B-1----:R-:W3:Y:S01]  /*3f680*/  LDL.64 R8, [R1+0x1510] ;  /* 0x0015100001087983 */ /* 0x002ee20000100a00 */
[----:B----4-:R-:W-:-:S05]  /*3f690*/  IADD3 R14, P3, PT, R2, R20, RZ ;  /* 0x00000014020e7210 */ /* 0x010fca0007f7e0ff */
[----:B------:R-:W-:-:S05]  /*3f6a0*/  IMAD.X R15, R3, 0x1, R21, P3 ;  /* 0x00000001030f7824 */ /* 0x000fca00018e0615 */
[----:B------:R0:W4:Y:S02]  /*3f6b0*/  LDG.E.U8 R34, desc[UR8][R14.64] ;  /* 0x000000080e227981 */ /* 0x000124000c1e1100 */
[----:B0-----:R-:W-:-:S05]  /*3f6c0*/  IADD3 R14, P3, PT, R2, R12, RZ ;  /* 0x0000000c020e7210 */ /* 0x001fca0007f7e0ff */
[----:B------:R-:W-:-:S05]  /*3f6d0*/  IMAD.X R15, R3, 0x1, R13, P3 ;  /* 0x00000001030f7824 */ /* 0x000fca00018e060d */
[----:B------:R3:W4:Y:S04]  /*3f6e0*/  LDG.E.U8 R33, desc[UR8][R14.64] ;  /* 0x000000080e217981 */ /* 0x000728000c1e1100 */
[----:B------:R0:W-:Y:S04]  /*3f6f0*/  STL [R1+0x2570], R6 ;  /* 0x0025700601007387 */ /* 0x0001e80000100800 */
[----:B------:R-:W4:Y:S04]  /*3f700*/  LDL.64 R18, [R1+0x1508] ;  /* 0x0015080001127983 */ /* 0x000f280000100a00 */
[----:B------:R-:W-:Y:S04]  /*3f710*/  STL [R1+0x250c], R81 ;  /* 0x00250c5101007387 */ /* 0x000fe80000100800 */
[----:B------:R-:W4:Y:S04]  /*3f720*/  LDL.64 R16, [R1+0x1500] ;  /* 0x0015000001107983 */ /* 0x000f280000100a00 */
[----:B------:R-:W-:Y:S04]  /*3f730*/  STL [R1+0x2510], R80 ;  /* 0x0025105001007387 */ /* 0x000fe80000100800 */
[----:B------:R-:W4:Y:S04]  /*3f740*/  LDL.64 R10, [R1+0x14f8] ;  /* 0x0014f800010a7983 */ /* 0x000f280000100a00 */
[----:B------:R-:W-:Y:S04]  /*3f750*/  STL [R1+0x2574], R36 ;  /* 0x0025742401007387 */ /* 0x000fe80000100800 */
[----:B------:R-:W4:Y:S04]  /*3f760*/  LDL.64 R4, [R1+0x14f0] ;  /* 0x0014f00001047983 */ /* 0x000f280000100a00 */
[----:B--2---:R-:W-:Y:S04]  /*3f770*/  STL [R1+0x2578], R35 ;  /* 0x0025782301007387 */ /* 0x004fe80000100800 */
[----:B0-----:R-:W2:Y:S01]  /*3f780*/  LDL.64 R6, [R1+0x14e8] ;  /* 0x0014e80001067983 */ /* 0x001ea20000100a00 */
[----:B---3--:R-:W-:-:S05]  /*3f790*/  IADD3 R14, P3, PT, R2, R8, RZ ;  /* 0x00000008020e7210 */ /* 0x008fca0007f7e0ff */
[----:B------:R-:W-:-:S05]  /*3f7a0*/  IMAD.X R15, R3, 0x1, R9, P3 ;  /* 0x00000001030f7824 */ /* 0x000fca00018e0609 */
[----:B------:R0:W3:Y:S04]  /*3f7b0*/  LDG.E.U8 R27, desc[UR8][R14.64] ;  /* 0x000000080e1b7981 */ /* 0x0000e8000c1e1100 */
[----:B----4-:R-:W-:Y:S04]  /*3f7c0*/  STL [R1+0x257c], R34 ;  /* 0x00257c2201007387 */ /* 0x010fe80000100800 */
[----:B------:R-:W4:Y:S04]  /*3f7d0*/  LDL.64 R12, [R1+0x14e0] ;  /* 0x0014e000010c7983 */ /* 0x000f280000100a00 */
[----:B------:R-:W-:Y:S04]  /*3f7e0*/  STL [R1+0x2580], R33 ;  /* 0x0025802101007387 */ /* 0x000fe80000100800 */
[----:B------:R-:W4:Y:S01]  /*3f7f0*/  LDL.64 R8, [R1+0x14d8] ;  /* 0x0014d80001087983 */ /* 0x000f220000100a00 */
        /* <DEDUP_REMOVED lines=13> */
[----:B------:R-:W-:-:S06]  /*3f8d0*/  IMAD.X R15, R3, 0x1, R7, P3 ;  /* 0x00000001030f7824 */ /* 0x000fcc00018e0607 */
[----:B------:R-:W2:Y:S04]  /*3f8e0*/  LDG.E.U8 R15, desc[UR8][R14.64] ;  /* 0x000000080e0f7981 */ /* 0x000ea8000c1e1100 */
[----:B---3--:R-:W-:Y:S04]  /*3f8f0*/  STL [R1+0x2584], R27 ;  /* 0x0025841b01007387 */ /* 0x008fe80000100800 */
[----:B------:R-:W3:Y:S01]  /*3f900*/  LDL.64 R20, [R1+0x14d0] ;  /* 0x0014d00001147983 */ /* 0x000ee20000100a00 */
[----:B----4-:R-:W-:-:S05]  /*3f910*/  IADD3 R40, P3, PT, R2, R12, RZ ;  /* 0x0000000c02287210 */ /* 0x010fca0007f7e0ff */
[----:B------:R-:W-:-:S05]  /*3f920*/  IMAD.X R41, R3, 0x1, R13, P3 ;  /* 0x0000000103297824 */ /* 0x000fca00018e060d */
[----:B------:R0:W4:Y:S02]  /*3f930*/  LDG.E.U8 R14, desc[UR8][R40.64] ;  /* 0x00000008280e7981 */ /* 0x000124000c1e1100 */
[----:B0-----:R-:W-:-:S05]  /*3f940*/  IADD3 R40, P3, PT, R2, R8, RZ ;  /* 0x0000000802287210 */ /* 0x001fca0007f7e0ff */
[----:B------:R-:W-:-:S05]  /*3f950*/  IMAD.X R41, R3, 0x1, R9, P3 ;  /* 0x0000000103297824 */ /* 0x000fca00018e0609 */
[----:B------:R3:W4:Y:S04]  /*3f960*/  LDG.E.U8 R13, desc[UR8][R40.64] ;  /* 0x00000008280d7981 */ /* 0x000728000c1e1100 */
[----:B------:R-:W-:Y:S04]  /*3f970*/  STL [R1+0x2588], R26 ;  /* 0x0025881a01007387 */ /* 0x000fe80000100800 */
[----:B------:R-:W4:Y:S04]  /*3f980*/  LDL.64 R18, [R1+0x14c8] ;  /* 0x0014c80001127983 */ /* 0x000f280000100a00 */
[----:B------:R-:W-:Y:S04]  /*3f990*/  STL [R1+0x258c], R25 ;  /* 0x00258c1901007387 */ /* 0x000fe80000100800 */
[----:B------:R-:W4:Y:S04]  /*3f9a0*/  LDL.64 R16, [R1+0x14c0] ;  /* 0x0014c00001107983 */ /* 0x000f280000100a00 */
[----:B------:R-:W-:Y:S04]  /*3f9b0*/  STL [R1+0x2590], R24 ;  /* 0x0025901801007387 */ /* 0x000fe80000100800 */
[----:B------:R-:W4:Y:S04]  /*3f9c0*/  LDL.64 R10, [R1+0x14b8] ;  /* 0x0014b800010a7983 */ /* 0x000f280000100a00 */
[----:B------:R0:W-:Y:S04]  /*3f9d0*/  STL [R1+0x2594], R5 ;  /* 0x0025940501007387 */ /* 0x0001e80000100800 */
[----:B------:R-:W4:Y:S04]  /*3f9e0*/  LDL.64 R6, [R1+0x2368] ;  /* 0x0023680001067983 */ /* 0x000f280000100a00 */
[----:B--2---:R-:W-:Y:S04]  /*3f9f0*/  STL [R1+0x2598], R15 ;  /* 0x0025980f01007387 */ /* 0x004fe80000100800 */
[----:B0-----:R-:W2:Y:S01]  /*3fa00*/  LDL.64 R4, [R1+0x2360] ;  /* 0x0023600001047983 */ /* 0x001ea20000100a00 */
[----:B---3--:R-:W-:-:S05]  /*3fa10*/  IADD3 R40, P3, PT, R2, R20, RZ ;  /* 0x0000001402287210 */ /* 0x008fca0007f7e0ff */
[----:B------:R-:W-:-:S05]  /*3fa20*/  IMAD.X R41, R3, 0x1, R21, P3 ;  /* 0x0000000103297824 */ /* 0x000fca00018e0615 */
[----:B------:R0:W3:Y:S04]  /*3fa30*/  LDG.E.U8 R20, desc[UR8][R40.64] ;  /* 0x0000000828147981 */ /* 0x0000e8000c1e1100 */
[----:B----4-:R1:W-:Y:S04]  /*3fa40*/  STL [R1+0x259c], R14 ;  /* 0x00259c0e01007387 */ /* 0x0103e80000100800 */
[----:B------:R-:W4:Y:S04]  /*3fa50*/  LDL.64 R8, [R1+0x2358] ;  /* 0x0023580001087983 */ /* 0x000f280000100a00 */
[----:B------:R0:W-:Y:S04]  /*3fa60*/  STL [R1+0x25a0], R13 ;  /* 0x0025a00d01007387 */ /* 0x0001e80000100800 */
[----:B-1----:R-:W4:Y:S04]  /*3fa70*/  LDL.64 R14, [R1+0x2350] ;  /* 0x00235000010e7983 */ /* 0x002f280000100a00 */
[----:B------:R-:W4:Y:S04]  /*3fa80*/  LDL.64 R22, [R1+0x2340] ;  /* 0x0023400001167983 */ /* 0x000f280000100a00 */
[----:B0-----:R-:W4:Y:S01]  /*3fa90*/  LDL.64 R12, [R1+0x2348] ;  /* 0x00234800010c7983 */ /* 0x001f220000100a00 */
[----:B------:R-:W-:-:S05]  /*3faa0*/  IADD3 R40, P3, PT, R2, R18, RZ ;  /* 0x0000001202287210 */ /* 0x000fca0007f7e0ff */
[----:B------:R-:W-:Y:S02]  /*3fab0*/  IMAD.X R41, R3, 0x1, R19, P3 ;  /* 0x0000000103297824 */ /* 0x000fe400018e0613 */
[----:B------:R-:W4:Y:S04]  /*3fac0*/  LDL.64 R18, [R1+0x2338] ;  /* 0x0023380001127983 */ /* 0x000f280000100a00 */
[----:B------:R0:W4:Y:S01]  /*3fad0*/  LDG.E.U8 R80, desc[UR8][R40.64] ;  /* 0x0000000828507981 */ /* 0x000122000c1e1100 */
[----:B------:R-:W-:Y:S01]  /*3fae0*/  IMAD.SHL.U32 R32, R32, 0x4, RZ ;  /* 0x0000000420207824 */ /* 0x000fe200078e00ff */
[----:B0-----:R-:W-:-:S05]  /*3faf0*/  IADD3 R40, P3, PT, R2, R16, RZ ;  /* 0x0000001002287210 */ /* 0x001fca0007f7e0ff */
[----:B------:R-:W-:Y:S02]  /*3fb00*/  IMAD.X R41, R3, 0x1, R17, P3 ;  /* 0x0000000103297824 */ /* 0x000fe400018e0611 */
[----:B------:R-:W4:Y:S04]  /*3fb10*/  LDL.64 R16, [R1+0x2330] ;  /* 0x0023300001107983 */ /* 0x000f280000100a00 */
[----:B------:R0:W4:Y:S01]  /*3fb20*/  LDG.E.U8 R81, desc[UR8][R40.64] ;  /* 0x0000000828517981 */ /* 0x000122000c1e1100 */
[----:B------:R-:W-:Y:S01]  /*3fb30*/  IADD3 R42, P3, PT, R2, R10, RZ ;  /* 0x0000000a022a7210 */ /* 0x000fe20007f7e0ff */
[----:B0-----:R-:W-:-:S04]  /*3fb40*/  IMAD.IADD R40, R32, 0x1, R90 ;  /* 0x0000000120287824 */ /* 0x001fc800078e025a */
[C---:B------:R-:W-:Y:S01]  /*3fb50*/  IMAD.X R43, R3.reuse, 0x1, R11, P3 ;  /* 0x00000001032b7824 */ /* 0x040fe200018e060b */
[----:B------:R-:W-:Y:S01]  /*3fb60*/  IADD3 R40, P3, PT, R2, R40, RZ ;  /* 0x0000002802287210 */ /* 0x000fe20007f7e0ff */
[----:B------:R-:W4:Y:S04]  /*3fb70*/  LDL.64 R10, [R1+0x2328] ;  /* 0x00232800010a7983 */ /* 0x000f280000100a00 */
[----:B------:R0:W4:Y:S02]  /*3fb80*/  LDG.E.U8 R0, desc[UR8][R42.64] ;  /* 0x000000082a007981 */ /* 0x000124000c1e1100 */
[----:B0-----:R-:W-:Y:S02]  /*3fb90*/  IMAD.IADD R42, R32, 0x1, R88 ;  /* 0x00000001202a7824 */ /* 0x001fe400078e0258 */
[----:B------:R-:W-:-:S03]  /*3fba0*/  IMAD.X R41, R3, 0x1, R7, P3 ;  /* 0x0000000103297824 */ /* 0x000fc600018e0607 */
[----:B------:R-:W-:Y:S02]  /*3fbb0*/  IADD3 R42, P3, PT, R2, R42, RZ ;  /* 0x0000002a022a7210 */ /* 0x000fe40007f7e0ff */
[----:B------:R0:W4:Y:S02]  /*3fbc0*/  LDG.E.U8 R7, desc[UR8][R40.64] ;  /* 0x0000000828077981 */ /* 0x000124000c1e1100 */
[----:B0-----:R-:W-:Y:S02]  /*3fbd0*/  IMAD.IADD R40, R32, 0x1, R86 ;  /* 0x0000000120287824 */ /* 0x001fe400078e0256 */
[----:B--2---:R-:W-:-:S03]  /*3fbe0*/  IMAD.X R43, R3, 0x1, R5, P3 ;  /* 0x00000001032b7824 */ /* 0x004fc600018e0605 */
[----:B------:R-:W-:Y:S02]  /*3fbf0*/  IADD3 R40, P3, PT, R2, R40, RZ ;  /* 0x0000002802287210 */ /* 0x000fe40007f7e0ff */
[----:B------:R0:W2:Y:S02]  /*3fc00*/  LDG.E.U8 R4, desc[UR8][R42.64] ;  /* 0x000000082a047981 */ /* 0x0000a4000c1e1100 */
[----:B0-----:R-:W-:Y:S02]  /*3fc10*/  IMAD.IADD R42, R32, 0x1, R84 ;  /* 0x00000001202a7824 */ /* 0x001fe400078e0254 */
[----:B---3--:R0:W-:Y:S01]  /*3fc20*/  STL [R1+0x3c], R20 ;  /* 0x00003c1401007387 */ /* 0x0081e20000100800 */
[----:B----4-:R-:W-:Y:S02]  /*3fc30*/  IMAD.X R41, R3, 0x1, R9, P3 ;  /* 0x0000000103297824 */ /* 0x010fe400018e0609 */
[----:B------:R-:W-:Y:S01]  /*3fc40*/  IADD3 R42, P3, PT, R2, R42, RZ ;  /* 0x0000002a022a7210 */ /* 0x000fe20007f7e0ff */
[----:B------:R-:W-:Y:S01]  /*3fc50*/  IMAD R32, R45, 0x5, RZ ;  /* 0x000000052d207824 */ /* 0x000fe200078e02ff */
[----:B------:R-:W3:Y:S01]  /*3fc60*/  LDL.64 R30, [R1+0x2310] ;  /* 0x00231000011e7983 */ /* 0x000ee20000100a00 */
[----:B------:R-:W1:Y:S03]  /*3fc70*/  LDC R45, c[0x0][0x3c4] ;  /* 0x0000f100ff2d7b82 */ /* 0x000e660000000800 */
[----:B------:R4:W2:Y:S04]  /*3fc80*/  LDG.E.U8 R9, desc[UR8][R40.64] ;  /* 0x0000000828097981 */ /* 0x0008a8000c1e1100 */
[----:B------:R-:W2:Y:S04]  /*3fc90*/  LDL.64 R24, [R1+0x2308] ;  /* 0x0023080001187983 */ /* 0x000ea80000100a00 */
[----:B------:R-:W2:Y:S04]  /*3fca0*/  LDL.64 R28, [R1+0x2300] ;  /* 0x00230000011c7983 */ /* 0x000ea80000100a00 */
[----:B------:R-:W2:Y:S01]  /*3fcb0*/  LDL.64 R26, [R1+0x22c0] ;  /* 0x0022c000011a7983 */ /* 0x000ea20000100a00 */
[----:B------:R-:W-:-:S03]  /*3fcc0*/  IMAD.X R43, R3, 0x1, R15, P3 ;  /* 0x00000001032b7824 */ /* 0x000fc600018e060f */
[----:B------:R-:W2:Y:S01]  /*3fcd0*/  LDL.64 R14, [R1+0x2320] ;  /* 0x00232000010e7983 */ /* 0x000ea20000100a00 */
[----:B----4-:R-:W-:-:S03]  /*3fce0*/  IMAD.IADD R40, R32, 0x1, R90 ;  /* 0x0000000120287824 */ /* 0x010fc600078e025a */
[----:B------:R4:W3:Y:S02]  /*3fcf0*/  LDG.E.U8 R8, desc[UR8][R42.64] ;  /* 0x000000082a087981 */ /* 0x0008e4000c1e1100 */
[----:B------:R-:W-:Y:S01]  /*3fd00*/  IADD3 R40, P3, PT, R2, R40, RZ ;  /* 0x0000002802287210 */ /* 0x000fe20007f7e0ff */
[----:B------:R-:W-:Y:S01]  /*3fd10*/  IMAD R54, R54, 0xd, RZ ;  /* 0x0000000d36367824 */ /* 0x000fe200078e02ff */
[----:B------:R-:W3:Y:S03]  /*3fd20*/  LDL.64 R34, [R1+0x21d8] ;  /* 0x0021d80001227983 */ /* 0x000ee60000100a00 */
[----:B------:R-:W-:Y:S02]  /*3fd30*/  IMAD.X R41, R3, 0x1, R13, P3 ;  /* 0x0000000103297824 */ /* 0x000fe400018e060d */
[----:B------:R-:W3:Y:S01]  /*3fd40*/  LDL.64 R12, [R1+0x2318] ;  /* 0x00231800010c7983 */ /* 0x000ee20000100a00 */
[----:B----4-:R-:W-:-:S03]  /*3fd50*/  IMAD.IADD R42, R32, 0x1, R88 ;  /* 0x00000001202a7824 */ /* 0x010fc600078e0258 */
[----:B0-----:R0:W4:Y:S02]  /*3fd60*/  LDG.E.U8 R20, desc[UR8][R40.64] ;  /* 0x0000000828147981 */ /* 0x001124000c1e1100 */
[----:B------:R-:W-:Y:S01]  /*3fd70*/  IADD3 R42, P3, PT, R2, R42, RZ ;  /* 0x0000002a022a7210 */ /* 0x000fe20007f7e0ff */
[----:B0-----:R-:W-:-:S04]  /*3fd80*/  IMAD.IADD R40, R32, 0x1, R86 ;  /* 0x0000000120287824 */ /* 0x001fc800078e0256 */
[----:B------:R-:W-:Y:S01]  /*3fd90*/  IMAD.X R43, R3, 0x1, R23, P3 ;  /* 0x00000001032b7824 */ /* 0x000fe200018e0617 */
[----:B------:R-:W-:-:S04]  /*3fda0*/  IADD3 R40, P3, PT, R2, R40, RZ ;  /* 0x0000002802287210 */ /* 0x000fc80007f7e0ff */
[----:B------:R0:W4:Y:S01]  /*3fdb0*/  LDG.E.U8 R21, desc[UR8][R42.64] ;  /* 0x000000082a157981 */ /* 0x000122000c1e1100 */
[----:B------:R-:W-:-:S03]  /*3fdc0*/  IMAD.X R41, R3, 0x1, R19, P3 ;  /* 0x0000000103297824 */ /* 0x000fc600018e0613 */
[----:B------:R-:W4:Y:S04]  /*3fdd0*/  LDL.64 R18, [R1+0x22c8] ;  /* 0x0022c80001127983 */ /* 0x000f280000100a00 */
[----:B------:R1:W4:Y:S01]  /*3fde0*/  LDG.E.U8 R22, desc[UR8][R40.64] ;  /* 0x0000000828167981 */ /* 0x000322000c1e1100 */
[----:B0-----:R-:W-:Y:S02]  /*3fdf0*/  IMAD.IADD R42, R32, 0x1, R84 ;  /* 0x00000001202a7824 */ /* 0x001fe400078e0254 */
[----:B-1----:R-:W-:-:S03]  /*3fe00*/  IMAD R32, R45, 0x6, RZ ;  /* 0x000000062d207824 */ /* 0x002fc600078e02ff */
[----:B------:R-:W-:Y:S01]  /*3fe10*/  IADD3 R42, P3, PT, R2, R42, RZ ;  /* 0x0000002a022a7210 */ /* 0x000fe20007f7e0ff */
[----:B------:R-:W-:-:S04]  /*3fe20*/  IMAD.IADD R40, R32, 0x1, R90 ;  /* 0x0000000120287824 */ /* 0x000fc800078e025a */
[----:B------:R-:W-:Y:S02]  /*3fe30*/  IMAD.X R43, R3, 0x1, R17, P3 ;  /* 0x00000001032b7824 */ /* 0x000fe400018e0611 */
[----:B------:R-:W4:Y:S01]  /*3fe40*/  LDL.64 R16, [R1+0x22b8] ;  /* 0x0022b80001107983 */ /* 0x000f220000100a00 */
[----:B------:R-:W-:-:S03]  /*3fe50*/  IADD3 R40, P3, PT, R2, R40, RZ ;  /* 0x0000002802287210 */ /* 0x000fc60007f7e0ff */
[----:B------:R0:W4:Y:S02]  /*3fe60*/  LDG.E.U8 R23, desc[UR8][R42.64] ;  /* 0x000000082a177981 */ /* 0x000124000c1e1100 */
[----:B------:R-:W-:-:S05]  /*3fe70*/  IMAD.X R41, R3, 0x1, R11, P3 ;  /* 0x0000000103297824 */ /* 0x000fca00018e060b */
[----:B------:R1:W4:Y:S01]  /*3fe80*/  LDG.E.U8 R10, desc[UR8][R40.64] ;  /* 0x00000008280a7981 */ /* 0x000322000c1e1100 */
[----:B0-----:R-:W-:-:S05]  /*3fe90*/  IMAD.IADD R42, R32, 0x1, R88 ;  /* 0x00000001202a7824 */ /* 0x001fca00078e0258 */
[----:B------:R-:W-:Y:S01]  /*3fea0*/  IADD3 R42, P3, PT, R2, R42, RZ ;  /* 0x0000002a022a7210 */ /* 0x000fe20007f7e0ff */
[----:B-1----:R-:W-:-:S04]  /*3feb0*/  IMAD.IADD R40, R32, 0x1, R86 ;  /* 0x0000000120287824 */ /* 0x002fc800078e0256 */
[----:B--2---:R-:W-:Y:S02]  /*3fec0*/  IMAD.X R43, R3, 0x1, R15, P3 ;  /* 0x00000001032b7824 */ /* 0x004fe400018e060f */
[----:B------:R-:W2:Y:S01]  /*3fed0*/  LDL.64 R14, [R1+0x22b0] ;  /* 0x0022b000010e7983 */ /* 0x000ea20000100a00 */
[----:B------:R-:W-:-:S03]  /*3fee0*/  IADD3 R40, P3, PT, R2, R40, RZ ;  /* 0x0000002802287210 */ /* 0x000fc60007f7e0ff */
[----:B------:R0:W2:Y:S02]  /*3fef0*/  LDG.E.U8 R11, desc[UR8][R42.64] ;  /* 0x000000082a0b7981 */ /* 0x0000a4000c1e1100 */
[----:B---3--:R-:W-:Y:S02]  /*3ff00*/  IMAD.X R41, R3, 0x1, R13, P3 ;  /* 0x0000000103297824 */ /* 0x008fe400018e060d */
[----:B0-----:R-:W-:Y:S02]  /*3ff10*/  IMAD.IADD R42, R32, 0x1, R84 ;  /* 0x00000001202a7824 */ /* 0x001fe400078e0254 */
[----:B------:R-:W0:Y:S01]  /*3ff20*/  LDC R32, c[0x0][0x3c4] ;  /* 0x0000f100ff207b82 */ /* 0x000e220000000800 */
[----:B------:R1:W3:Y:S02]  /*3ff30*/  LDG.E.U8 R12, desc[UR8][R40.64] ;  /* 0x00000008280c7981 */ /* 0x0002e4000c1e1100 */
[----:B------:R-:W-:Y:S01]  /*3ff40*/  IADD3 R42, P3, PT, R2, R42, RZ ;  /* 0x0000002a022a7210 */ /* 0x000fe20007f7e0ff */
[----:B-1----:R-:W-:-:S04]  /*3ff50*/  IMAD.IADD R40, R66, 0x1, R90 ;  /* 0x0000000142287824 */ /* 0x002fc800078e025a */
[C---:B------:R-:W-:Y:S02]  /*3ff60*/  IMAD.X R43, R3.reuse, 0x1, R31, P3 ;  /* 0x00000001032b7824 */ /* 0x040fe400018e061f */
[----:B------:R-:W-:Y:S01]  /*3ff70*/  IMAD.IADD R64, R54, 0x1, R86 ;  /* 0x0000000136407824 */ /* 0x000fe200078e0256 */
[----:B------:R-:W-:Y:S01]  /*3ff80*/  IADD3 R40, P3, PT, R2, R40, RZ ;  /* 0x0000002802287210 */ /* 0x000fe20007f7e0ff */
[----:B------:R-:W-:Y:S01]  /*3ff90*/  IMAD R56, R56, 0x13, RZ ;  /* 0x0000001338387824 */ /* 0x000fe200078e02ff */
[----:B------:R1:W3:Y:S03]  /*3ffa0*/  LDG.E.U8 R83, desc[UR8][R42.64] ;  /* 0x000000082a537981 */ /* 0x0002e6000c1e1100 */
[----:B------:R-:W-:Y:S01]  /*3ffb0*/  IMAD.X R41, R3, 0x1, R25, P3 ;  /* 0x0000000103297824 */ /* 0x000fe200018e0619 */
[----:B------:R-:W3:Y:S04]  /*3ffc0*/  LDL.64 R30, [R1+0x2210] ;  /* 0x00221000011e7983 */ /* 0x000ee80000100a00 */
[----:B------:R-:W3:Y:S01]  /*3ffd0*/  LDL.64 R24, [R1+0x22a8] ;  /* 0x0022a80001187983 */ /* 0x000ee20000100a00 */
[----:B-1----:R-:W-:-:S02]  /*3ffe0*/  IMAD.IADD R42, R66, 0x1, R88 ;  /* 0x00000001422a7824 */ /* 0x002fc400078e0258 */
[----:B0-----:R-:W-:Y:S01]  /*3fff0*/  IMAD R32, R32, 0xc, RZ ;  /* 0x0000000c20207824 */ /* 0x001fe200078e02ff */
[----:B------:R0:W3:Y:S02]  /*40000*/  LDG.E.U8 R93, desc[UR8][R40.64] ;  /* 0x00000008285d7981 */ /* 0x0000e4000c1e1100 */
[----:B------:R-:W-:Y:S01]  /*40010*/  IADD3 R42, P3, PT, R2, R42, RZ ;  /* 0x0000002a022a7210 */ /* 0x000fe20007f7e0ff */
[----:B0-----:R-:W-:-:S04]  /*40020*/  IMAD.IADD R40, R32, 0x1, R90 ;  /* 0x0000000120287824 */ /* 0x001fc800078e025a */
[----:B------:R-:W-:Y:S02]  /*40030*/  IMAD.X R43, R3, 0x1, R29, P3 ;  /* 0x00000001032b7824 */ /* 0x000fe400018e061d */
[----:B------:R-:W3:Y:S01]  /*40040*/  LDL.64 R28, [R1+0x21d0] ;  /* 0x0021d000011c7983 */ /* 0x000ee20000100a00 */
[----:B------:R-:W-:-:S03]  /*40050*/  IADD3 R40, P3, PT, R2, R40, RZ ;  /* 0x0000002802287210 */ /* 0x000fc60007f7e0ff */
[----:B------:R-:W3:Y:S02]  /*40060*/  LDG.E.U8 R79, desc[UR8][R42.64] ;  /* 0x000000082a4f7981 */ /* 0x000ee4000c1e1100 */
[----:B----4-:R-:W-:Y:S02]  /*40070*/  IMAD.X R41, R3, 0x1, R19, P3 ;  /* 0x0000000103297824 */ /* 0x010fe400018e0613 */
[----:B------:R-:W4:Y:S04]  /*40080*/  LDL.64 R18, [R1+0x22a0] ;  /* 0x0022a00001127983 */ /* 0x000f280000100a00 */
[----:B------:R0:W4:Y:S02]  /*40090*/  LDG.E.U8 R77, desc[UR8][R40.64] ;  /* 0x00000008284d7981 */ /* 0x000124000c1e1100 */
[----:B0-----:R-:W-:-:S05]  /*400a0*/  IMAD.IADD R40, R32, 0x1, R88 ;  /* 0x0000000120287824 */ /* 0x001fca00078e0258 */
[----:B------:R-:W-:Y:S01]  /*400b0*/  IADD3 R40, P3, PT, R2, R40, RZ ;  /* 0x0000002802287210 */ /* 0x000fe20007f7e0ff */
[----:B------:R-:W-:-:S04]  /*400c0*/  IMAD.IADD R42, R32, 0x1, R86 ;  /* 0x00000001202a7824 */ /* 0x000fc800078e0256 */
[----:B------:R-:W-:Y:S02]  /*400d0*/  IMAD.X R41, R3, 0x1, R27, P3 ;  /* 0x0000000103297824 */ /* 0x000fe400018e061b */
[----:B------:R-:W4:Y:S01]  /*400e0*/  LDL.64 R26, [R1+0x2250] ;  /* 0x00225000011a7983 */ /* 0x000f220000100a00 */
[----:B------:R-:W-:-:S03]  /*400f0*/  IADD3 R42, P3, PT, R2, R42, RZ ;  /* 0x0000002a022a7210 */ /* 0x000fc60007f7e0ff */
[----:B------:R0:W4:Y:S02]  /*40100*/  LDG.E.U8 R75, desc[UR8][R40.64] ;  /* 0x00000008284b7981 */ /* 0x000124000c1e1100 */
[----:B------:R-:W-:Y:S02]  /*40110*/  IMAD.X R43, R3, 0x1, R17, P3 ;  /* 0x00000001032b7824 */ /* 0x000fe400018e0611 */
[----:B------:R-:W4:Y:S01]  /*40120*/  LDL.64 R16, [R1+0x2248] ;  /* 0x0022480001107983 */ /* 0x000f220000100a00 */
[C---:B------:R-:W-:Y:S02]  /*40130*/  IMAD.IADD R62, R56.reuse, 0x1, R90 ;  /* 0x00000001383e7824 */ /* 0x040fe400078e025a */
[----:B------:R-:W-:Y:S01]  /*40140*/  IMAD.IADD R60, R56, 0x1, R88 ;  /* 0x00000001383c7824 */ /* 0x000fe200078e0258 */
[----:B------:R-:W4:Y:S01]  /*40150*/  LDG.E.U8 R73, desc[UR8][R42.64] ;  /* 0x000000082a497981 */ /* 0x000f22000c1e1100 */
[----:B0-----:R-:W-:Y:S02]  /*40160*/  IMAD.IADD R40, R32, 0x1, R84 ;  /* 0x0000000120287824 */ /* 0x001fe400078e0254 */
[----:B------:R-:W-:Y:S01]  /*40170*/  IMAD.IADD R58, R56, 0x1, R86 ;  /* 0x00000001383a7824 */ /* 0x000fe200078e0256 */
[----:B------:R-:W0:Y:S02]  /*40180*/  LDC R32, c[0x0][0x3c4] ;  /* 0x0000f100ff207b82 */ /* 0x000e240000000800 */
[----:B------:R-:W-:-:S05]  /*40190*/  IADD3 R40, P3, PT, R2, R40, RZ ;  /* 0x0000002802287210 */ /* 0x000fca0007f7e0ff */
[----:B--2---:R-:W-:Y:S02]  /*401a0*/  IMAD.X R41, R3, 0x1, R15, P3 ;  /* 0x0000000103297824 */ /* 0x004fe400018e060f */
[----:B------:R-:W2:Y:S04]  /*401b0*/  LDL.64 R14, [R1+0x2240] ;  /* 0x00224000010e7983 */ /* 0x000ea80000100a00 */
[----:B------:R1:W2:Y:S02]  /*401c0*/  LDG.E.U8 R71, desc[UR8][R40.64] ;  /* 0x0000000828477981 */ /* 0x0002a4000c1e1100 */
[----:B-1----:R-:W-:-:S05]  /*401d0*/  IMAD.IADD R40, R54, 0x1, R90 ;  /* 0x0000000136287824 */ /* 0x002fca00078e025a */
[----:B------:R-:W-:-:S05]  /*401e0*/  IADD3 R40, P3, PT, R2, R40, RZ ;  /* 0x0000002802287210 */ /* 0x000fca0007f7e0ff */
[----:B---3--:R-:W-:Y:S02]  /*401f0*/  IMAD.X R41, R3, 0x1, R25, P3 ;  /* 0x0000000103297824 */ /* 0x008fe400018e0619 */
[----:B------:R-:W3:Y:S04]  /*40200*/  LDL.64 R24, [R1+0x2238] ;  /* 0x0022380001187983 */ /* 0x000ee80000100a00 */
[----:B------:R1:W3:Y:S02]  /*40210*/  LDG.E.U8 R69, desc[UR8][R40.64] ;  /* 0x0000000828457981 */ /* 0x0002e4000c1e1100 */
[----:B-1----:R-:W-:-:S05]  /*40220*/  IMAD.IADD R40, R54, 0x1, R88 ;  /* 0x0000000136287824 */ /* 0x002fca00078e0258 */
[----:B------:R-:W-:-:S05]  /*40230*/  IADD3 R40, P3, PT, R2, R40, RZ ;  /* 0x0000002802287210 */ /* 0x000fca0007f7e0ff */
[C---:B------:R-:W-:Y:S01]  /*40240*/  IMAD.X R41, R3.reuse, 0x1, R29, P3 ;  /* 0x0000000103297824 */ /* 0x040fe200018e061d */
[C---:B------:R-:W-:Y:S01]  /*40250*/  IADD3 R64, P3, PT, R2.reuse, R64, RZ ;  /* 0x0000004002407210 */ /* 0x040fe20007f7e0ff */
[----:B------:R-:W3:Y:S04]  /*40260*/  LDL.64 R28, [R1+0x2298] ;  /* 0x00229800011c7983 */ /* 0x000ee80000100a00 */
[----:B----4-:R-:W-:Y:S01]  /*40270*/  IMAD.X R65, R3, 0x1, R19, P3 ;  /* 0x0000000103417824 */ /* 0x010fe200018e0613 */
[----:B------:R1:W4:Y:S04]  /*40280*/  LDG.E.U8 R67, desc[UR8][R40.64] ;  /* 0x0000000828437981 */ /* 0x000328000c1e1100 */
[----:B------:R-:W4:Y:S01]  /*40290*/  LDL.64 R18, [R1+0x2290] ;  /* 0x0022900001127983 */ /* 0x000f220000100a00 */
[----:B------:R-:W-:Y:S01]  /*402a0*/  IADD3 R62, P3, PT, R2, R62, RZ ;  /* 0x0000003e023e7210 */ /* 0x000fe20007f7e0ff */
[----:B------:R-:W-:-:S02]  /*402b0*/  IMAD.IADD R56, R56, 0x1, R84 ;  /* 0x0000000138387824 */ /* 0x000fc400078e0254 */
[----:B------:R-:W-:Y:S01]  /*402c0*/  IMAD.IADD R54, R54, 0x1, R84 ;  /* 0x0000000136367824 */ /* 0x000fe200078e0254 */
[----:B------:R-:W4:Y:S01]  /*402d0*/  LDG.E.U8 R64, desc[UR8][R64.64] ;  /* 0x0000000840407981 */ /* 0x000f22000c1e1100 */
[----:B-1----:R-:W1:Y:S01]  /*402e0*/  LDC R40, c[0x0][0x3c4] ;  /* 0x0000f100ff287b82 */ /* 0x002e620000000800 */
[----:B------:R-:W-:Y:S02]  /*402f0*/  IMAD.X R63, R3, 0x1, R27, P3 ;  /* 0x00000001033f7824 */ /* 0x000fe400018e061b */
[----:B------:R-:W4:Y:S01]  /*40300*/  LDL.64 R26, [R1+0x2230] ;  /* 0x00223000011a7983 */ /* 0x000f220000100a00 */
[----:B------:R-:W-:-:S03]  /*40310*/  IADD3 R60, P3, PT, R2, R60, RZ ;  /* 0x0000003c023c7210 */ /* 0x000fc60007f7e0ff */
[----:B------:R0:W4:Y:S02]  /*40320*/  LDG.E.U8 R62, desc[UR8][R62.64] ;  /* 0x000000083e3e7981 */ /* 0x000124000c1e1100 */
[----:B------:R-:W-:Y:S01]  /*40330*/  IMAD.X R61, R3, 0x1, R17, P3 ;  /* 0x00000001033d7824 */ /* 0x000fe200018e0611 */
[----:B------:R-:W-:Y:S01]  /*40340*/  IADD3 R58, P3, PT, R2, R58, RZ ;  /* 0x0000003a023a7210 */ /* 0x000fe20007f7e0ff */
[----:B------:R-:W4:Y:S01]  /*40350*/  LDL.64 R16, [R1+0x2228] ;  /* 0x0022280001107983 */ /* 0x000f220000100a00 */
[----:B-1----:R-:W-:-:S03]  /*40360*/  IMAD R40, R40, 0x14, RZ ;  /* 0x0000001428287824 */ /* 0x002fc600078e02ff */
[----:B------:R-:W4:Y:S01]  /*40370*/  LDG.E.U8 R60, desc[UR8][R60.64] ;  /* 0x000000083c3c7981 */ /* 0x000f22000c1e1100 */
[----:B0-----:R-:W0:Y:S01]  /*40380*/  LDC R63, c[0x0][0x3c4] ;  /* 0x0000f100ff3f7b82 */ /* 0x001e220000000800 */
[C---:B--2---:R-:W-:Y:S02]  /*40390*/  IMAD.X R59, R3.reuse, 0x1, R15, P3 ;  /* 0x00000001033b7824 */ /* 0x044fe400018e060f */
[----:B------:R-:W2:Y:S01]  /*403a0*/  LDL.64 R14, [R1+0x2220] ;  /* 0x00222000010e7983 */ /* 0x000ea20000100a00 */
[----:B------:R-:W-:Y:S01]  /*403b0*/  IADD3 R56, P3, PT, R2, R56, RZ ;  /* 0x0000003802387210 */ /* 0x000fe20007f7e0ff */
[C---:B------:R-:W-:Y:S02]  /*403c0*/  IMAD.IADD R50, R40.reuse, 0x1, R90 ;  /* 0x0000000128327824 */ /* 0x040fe400078e025a */
[----:B------:R-:W-:Y:S01]  /*403d0*/  IMAD.IADD R48, R40, 0x1, R88 ;  /* 0x0000000128307824 */ /* 0x000fe200078e0258 */
[----:B------:R-:W2:Y:S01]  /*403e0*/  LDG.E.U8 R58, desc[UR8][R58.64] ;  /* 0x000000083a3a7981 */ /* 0x000ea2000c1e1100 */
[----:B---3--:R-:W-:-:S03]  /*403f0*/  IMAD.X R57, R3, 0x1, R25, P3 ;  /* 0x0000000103397824 */ /* 0x008fc600018e0619 */
[----:B------:R-:W3:Y:S04]  /*40400*/  LDL.64 R24, [R1+0x2218] ;  /* 0x0022180001187983 */ /* 0x000ee80000100a00 */
[----:B------:R1:W3:Y:S01]  /*40410*/  LDG.E.U8 R56, desc[UR8][R56.64] ;  /* 0x0000000838387981 */ /* 0x0002e2000c1e1100 */
[----:B------:R-:W-:Y:S01]  /*40420*/  IADD3 R54, P3, PT, R2, R54, RZ ;  /* 0x0000003602367210 */ /* 0x000fe20007f7e0ff */
[----:B-1----:R-:W-:-:S04]  /*40430*/  IMAD R57, R32, 0xe, RZ ;  /* 0x0000000e20397824 */ /* 0x002fc800078e02ff */
[----:B------:R-:W-:Y:S02]  /*40440*/  IMAD.IADD R52, R57, 0x1, R90 ;  /* 0x0000000139347824 */ /* 0x000fe400078e025a */
[----:B------:R-:W-:-:S03]  /*40450*/  IMAD.X R55, R3, 0x1, R29, P3 ;  /* 0x0000000103377824 */ /* 0x000fc600018e061d */
[----:B------:R-:W-:Y:S01]  /*40460*/  IADD3 R52, P3, PT, R2, R52, RZ ;  /* 0x0000003402347210 */ /* 0x000fe20007f7e0ff */
[----:B------:R-:W3:Y:S01]  /*40470*/  LDL.64 R28, [R1+0x2208] ;  /* 0x00220800011c7983 */ /* 0x000ee20000100a00 */
[----:B------:R-:W-:Y:S02]  /*40480*/  IMAD.IADD R46, R40, 0x1, R86 ;  /* 0x00000001282e7824 */ /* 0x000fe400078e0256 */
[----:B0-----:R-:W-:Y:S01]  /*40490*/  IMAD R63, R63, 0x16, RZ ;  /* 0x000000163f3f7824 */ /* 0x001fe200078e02ff */
[----:B------:R-:W3:Y:S01]  /*404a0*/  LDG.E.U8 R54, desc[UR8][R54.64] ;  /* 0x0000000836367981 */ /* 0x000ee2000c1e1100 */
[----:B----4-:R-:W-:-:S03]  /*404b0*/  IMAD.X R53, R3, 0x1, R19, P3 ;  /* 0x0000000103357824 */ /* 0x010fc600018e0613 */
[----:B------:R-:W4:Y:S01]  /*404c0*/  LDL.64 R18, [R1+0x2288] ;  /* 0x0022880001127983 */ /* 0x000f220000100a00 */
[----:B------:R-:W-:-:S03]  /*404d0*/  IADD3 R50, P3, PT, R2, R50, RZ ;  /* 0x0000003202327210 */ /* 0x000fc60007f7e0ff */
[----:B------:R0:W4:Y:S01]  /*404e0*/  LDG.E.U8 R52, desc[UR8][R52.64] ;  /* 0x0000000834347981 */ /* 0x000122000c1e1100 */
[----:B------:R-:W-:Y:S01]  /*404f0*/  IMAD.IADD R40, R40, 0x1, R84 ;  /* 0x0000000128287824 */ /* 0x000fe200078e0254 */
[----:B0-----:R-:W0:Y:S01]  /*40500*/  LDC R53, c[0x0][0x3c4] ;  /* 0x0000f100ff357b82 */ /* 0x001e220000000800 */
[----:B------:R-:W-:Y:S02]  /*40510*/  IMAD.X R51, R3, 0x1, R27, P3 ;  /* 0x0000000103337824 */ /* 0x000fe400018e061b */
[----:B------:R-:W4:Y:S01]  /*40520*/  LDL.64 R26, [R1+0x2200] ;  /* 0x00220000011a7983 */ /* 0x000f220000100a00 */
[----:B------:R-:W-:-:S03]  /*40530*/  IADD3 R48, P3, PT, R2, R48, RZ ;  /* 0x0000003002307210 */ /* 0x000fc60007f7e0ff */
[----:B------:R-:W4:Y:S02]  /*40540*/  LDG.E.U8 R50, desc[UR8][R50.64] ;  /* 0x0000000832327981 */ /* 0x000f24000c1e1100 */
[C---:B------:R-:W-:Y:S01]  /*40550*/  IMAD.X R49, R3.reuse, 0x1, R17, P3 ;  /* 0x0000000103317824 */ /* 0x040fe200018e0611 */
[----:B------:R-:W-:Y:S01]  /*40560*/  IADD3 R46, P3, PT, R2, R46, RZ ;  /* 0x0000002e022e7210 */ /* 0x000fe20007f7e0ff */
[----:B------:R-:W4:Y:S04]  /*40570*/  LDL.64 R16, [R1+0x21f8] ;  /* 0x0021f80001107983 */ /* 0x000f280000100a00 */
[----:B------:R-:W4:Y:S01]  /*40580*/  LDG.E.U8 R48, desc[UR8][R48.64] ;  /* 0x0000000830307981 */ /* 0x000f22000c1e1100 */
[----:B--2---:R-:W-:-:S03]  /*40590*/  IMAD.X R47, R3, 0x1, R15, P3 ;  /* 0x00000001032f7824 */ /* 0x004fc600018e060f */
[----:B------:R-:W2:Y:S01]  /*405a0*/  LDL.64 R14, [R1+0x2280] ;  /* 0x00228000010e7983 */ /* 0x000ea20000100a00 */
[----:B------:R-:W-:Y:S01]  /*405b0*/  IADD3 R40, P3, PT, R2, R40, RZ ;  /* 0x0000002802287210 */ /* 0x000fe20007f7e0ff */
[----:B0-----:R-:W-:Y:S02]  /*405c0*/  IMAD R53, R53, 0x15, RZ ;  /* 0x0000001535357824 */ /* 0x001fe400078e02ff */
[----:B------:R-:W2:Y:S02]  /*405d0*/  LDG.E.U8 R46, desc[UR8][R46.64] ;  /* 0x000000082e2e7981 */ /* 0x000ea4000c1e1100 */
[----:B------:R-:W-:Y:S02]  /*405e0*/  IMAD.IADD R42, R53, 0x1, R90 ;  /* 0x00000001352a7824 */ /* 0x000fe400078e025a */
[----:B---3--:R-:W-:Y:S02]  /*405f0*/  IMAD.X R41, R3, 0x1, R25, P3 ;  /* 0x0000000103297824 */ /* 0x008fe400018e0619 */
[----:B------:R-:W3:Y:S04]  /*40600*/  LDL.64 R24, [R1+0x2278] ;  /* 0x0022780001187983 */ /* 0x000ee80000100a00 */
[----:B------:R0:W3:Y:S02]  /*40610*/  LDG.E.U8 R32, desc[UR8][R40.64] ;  /* 0x0000000828207981 */ /* 0x0000e4000c1e1100 */
[----:B0-----:R-:W-:-:S05]  /*40620*/  IMAD.IADD R40, R57, 0x1, R88 ;  /* 0x0000000139287824 */ /* 0x001fca00078e0258 */
[----:B------:R-:W-:-:S05]  /*40630*/  IADD3 R40, P3, PT, R2, R40, RZ ;  /* 0x0000002802287210 */ /* 0x000fca0007f7e0ff */
[C---:B----4-:R-:W-:Y:S01]  /*40640*/  IMAD.X R41, R3.reuse, 0x1, R19, P3 ;  /* 0x0000000103297824 */ /* 0x050fe200018e0613 */
[----:B------:R-:W-:Y:S01]  /*40650*/  IADD3 R42, P3, PT, R2, R42, RZ ;  /* 0x0000002a022a7210 */ /* 0x000fe20007f7e0ff */
[----:B------:R-:W4:Y:S04]  /*40660*/  LDL.64 R18, [R1+0x21f0] ;  /* 0x0021f00001127983 */ /* 0x000f280000100a00 */
[----:B------:R0:W4:Y:S01]  /*40670*/  LDG.E.U8 R45, desc[UR8][R40.64] ;  /* 0x00000008282d7981 */ /* 0x000122000c1e1100 */
[----:B------:R-:W-:-:S03]  /*40680*/  IMAD.X R43, R3, 0x1, R31, P3 ;  /* 0x00000001032b7824 */ /* 0x000fc600018e061f */
[----:B------:R-:W4:Y:S04]  /*40690*/  LDL.64 R30, [R1+0x22f8] ;  /* 0x0022f800011e7983 */ /* 0x000f280000100a00 */
[----:B------:R1:W4:Y:S01]  /*406a0*/  LDG.E.U8 R47, desc[UR8][R42.64] ;  /* 0x000000082a2f7981 */ /* 0x000322000c1e1100 */
[----:B0-----:R-:W-:-:S05]  /*406b0*/  IMAD.IADD R40, R53, 0x1, R88 ;  /* 0x0000000135287824 */ /* 0x001fca00078e0258 */
[----:B------:R-:W-:Y:S01]  /*406c0*/  IADD3 R40, P3, PT, R2, R40, RZ ;  /* 0x0000002802287210 */ /* 0x000fe20007f7e0ff */
[----:B-1----:R-:W-:-:S04]  /*406d0*/  IMAD.IADD R42, R53, 0x1, R86 ;  /* 0x00000001352a7824 */ /* 0x002fc800078e0256 */
[----:B------:R-:W-:Y:S02]  /*406e0*/  IMAD.X R41, R3, 0x1, R29, P3 ;  /* 0x0000000103297824 */ /* 0x000fe400018e061d */
[----:B------:R-:W4:Y:S01]  /*406f0*/  LDL.64 R28, [R1+0x22f0] ;  /* 0x0022f000011c7983 */ /* 0x000f220000100a00 */
[----:B------:R-:W-:-:S03]  /*40700*/  IADD3 R42, P3, PT, R2, R42, RZ ;  /* 0x0000002a022a7210 */ /* 0x000fc60007f7e0ff */
[----:B------:R0:W4:Y:S02]  /*40710*/  LDG.E.U8 R49, desc[UR8][R40.64] ;  /* 0x0000000828317981 */ /* 0x000124000c1e1100 */
[----:B------:R-:W-:Y:S02]  /*40720*/  IMAD.X R43, R3, 0x1, R27, P3 ;  /* 0x00000001032b7824 */ /* 0x000fe400018e061b */
        /* <DEDUP_REMOVED lines=9> */
[----:B--2---:R-:W-:Y:S02]  /*407c0*/  IMAD.X R43, R3, 0x1, R15, P3 ;  /* 0x00000001032b7824 */ /* 0x004fe400018e060f */
[----:B------:R-:W2:Y:S01]  /*407d0*/  LDL.64 R14, [R1+0x21e0] ;  /* 0x0021e000010e7983 */ /* 0x000ea20000100a00 */
[----:B0-----:R-:W-:-:S03]  /*407e0*/  IMAD.IADD R40, R57, 0x1, R84 ;  /* 0x0000000139287824 */ /* 0x001fc600078e0254 */
[----:B------:R0:W2:Y:S02]  /*407f0*/  LDG.E.U8 R55, desc[UR8][R42.64] ;  /* 0x000000082a377981 */ /* 0x0000a4000c1e1100 */
[----:B------:R-:W-:Y:S01]  /*40800*/  IADD3 R40, P3, PT, R2, R40, RZ ;  /* 0x0000002802287210 */ /* 0x000fe20007f7e0ff */
[----:B0-----:R-:W-:-:S04]  /*40810*/  IMAD.IADD R42, R63, 0x1, R90 ;  /* 0x000000013f2a7824 */ /* 0x001fc800078e025a */
[----:B---3--:R-:W-:Y:S01]  /*40820*/  IMAD.X R41, R3, 0x1, R25, P3 ;  /* 0x0000000103297824 */ /* 0x008fe200018e0619 */
[----:B------:R-:W-:Y:S01]  /*40830*/  IADD3 R42, P3, PT, R2, R42, RZ ;  /* 0x0000002a022a7210 */ /* 0x000fe20007f7e0ff */
[----:B------:R-:W3:Y:S04]  /*40840*/  LDL.64 R24, [R1+0x2268] ;  /* 0x0022680001187983 */ /* 0x000ee80000100a00 */
[----:B------:R0:W3:Y:S02]  /*40850*/  LDG.E.U8 R57, desc[UR8][R40.64] ;  /* 0x0000000828397981 */ /* 0x0000e4000c1e1100 */
[----:B0-----:R-:W-:Y:S02]  /*40860*/  IMAD.IADD R40, R63, 0x1, R88 ;  /* 0x000000013f287824 */ /* 0x001fe400078e0258 */
[----:B----4-:R-:W-:-:S03]  /*40870*/  IMAD.X R43, R3, 0x1, R19, P3 ;  /* 0x00000001032b7824 */ /* 0x010fc600018e0613 */
[----:B------:R-:W-:Y:S01]  /*40880*/  IADD3 R40, P3, PT, R2, R40, RZ ;  /* 0x0000002802287210 */ /* 0x000fe20007f7e0ff */
[----:B------:R-:W4:Y:S04]  /*40890*/  LDL.64 R18, [R1+0x2260] ;  /* 0x0022600001127983 */ /* 0x000f280000100a00 */
[----:B------:R0:W4:Y:S02]  /*408a0*/  LDG.E.U8 R59, desc[UR8][R42.64] ;  /* 0x000000082a3b7981 */ /* 0x000124000c1e1100 */
[----:B0-----:R-:W-:Y:S02]  /*408b0*/  IMAD.IADD R42, R63, 0x1, R86 ;  /* 0x000000013f2a7824 */ /* 0x001fe400078e0256 */
[----:B------:R-:W-:-:S03]  /*408c0*/  IMAD.X R41, R3, 0x1, R17, P3 ;  /* 0x0000000103297824 */ /* 0x000fc600018e0611 */
[----:B------:R-:W-:Y:S01]  /*408d0*/  IADD3 R42, P3, PT, R2, R42, RZ ;  /* 0x0000002a022a7210 */ /* 0x000fe20007f7e0ff */
[----:B------:R-:W4:Y:S04]  /*408e0*/  LDL.64 R16, [R1+0x2258] ;  /* 0x0022580001107983 */ /* 0x000f280000100a00 */
[----:B------:R0:W4:Y:S01]  /*408f0*/  LDG.E.U8 R61, desc[UR8][R40.64] ;  /* 0x00000008283d7981 */ /* 0x000122000c1e1100 */
[----:B--2---:R-:W-:-:S03]  /*40900*/  IMAD.X R43, R3, 0x1, R15, P3 ;  /* 0x00000001032b7824 */ /* 0x004fc600018e060f */
[----:B------:R-:W2:Y:S01]  /*40910*/  LDL.64 R14, [R1+0x15a0] ;  /* 0x0015a000010e7983 */ /* 0x000ea20000100a00 */
[----:B0-----:R-:W-:-:S03]  /*40920*/  IMAD.IADD R40, R63, 0x1, R84 ;  /* 0x000000013f287824 */ /* 0x001fc600078e0254 */
[----:B------:R0:W2:Y:S02]  /*40930*/  LDG.E.U8 R63, desc[UR8][R42.64] ;  /* 0x000000082a3f7981 */ /* 0x0000a4000c1e1100 */
[----:B------:R-:W-:-:S05]  /*40940*/  IADD3 R40, P3, PT, R2, R40, RZ ;  /* 0x0000002802287210 */ /* 0x000fca0007f7e0ff */
[----:B------:R-:W-:Y:S02]  /*40950*/  IMAD.X R41, R3, 0x1, R35, P3 ;  /* 0x0000000103297824 */ /* 0x000fe400018e0623 */
[----:B------:R-:W-:Y:S01]  /*40960*/  IMAD R74, R74, 0xf, RZ ;  /* 0x0000000f4a4a7824 */ /* 0x000fe200078e02ff */
[----:B------:R-:W2:Y:S04]  /*40970*/  LDL.64 R34, [R1+0x1598] ;  /* 0x0015980001227983 */ /* 0x000ea80000100a00 */
[----:B------:R1:W2:Y:S01]  /*40980*/  LDG.E.U8 R65, desc[UR8][R40.64] ;  /* 0x0000000828417981 */ /* 0x0002a2000c1e1100 */
[C---:B0-----:R-:W-:Y:S02]  /*40990*/  IMAD.IADD R42, R66.reuse, 0x1, R84 ;  /* 0x00000001422a7824 */ /* 0x041fe400078e0254 */
[----:B-1----:R-:W-:-:S05]  /*409a0*/  IMAD.IADD R40, R66, 0x1, R86 ;  /* 0x0000000142287824 */ /* 0x002fca00078e0256 */
[----:B------:R-:W-:-:S05]  /*409b0*/  IADD3 R40, P3, PT, R2, R40, RZ ;  /* 0x0000002802287210 */ /* 0x000fca0007f7e0ff */
[----:B------:R-:W-:Y:S01]  /*409c0*/  IMAD.X R41, R3, 0x1, R31, P3 ;  /* 0x0000000103297824 */ /* 0x000fe200018e061f */
[----:B------:R-:W-:-:S04]  /*409d0*/  IADD3 R42, P3, PT, R2, R42, RZ ;  /* 0x0000002a022a7210 */ /* 0x000fc80007f7e0ff */
[----:B------:R0:W2:Y:S01]  /*409e0*/  LDG.E.U8 R66, desc[UR8][R40.64] ;  /* 0x0000000828427981 */ /* 0x0000a2000c1e1100 */
[----:B------:R-:W-:-:S05]  /*409f0*/  IMAD.X R43, R3, 0x1, R29, P3 ;  /* 0x00000001032b7824 */ /* 0x000fca00018e061d */
[----:B------:R1:W2:Y:S01]  /*40a00*/  LDG.E.U8 R68, desc[UR8][R42.64] ;  /* 0x000000082a447981 */ /* 0x0002a2000c1e1100 */
[----:B0-----:R-:W-:-:S05]  /*40a10*/  IMAD.IADD R40, R74, 0x1, R90 ;  /* 0x000000014a287824 */ /* 0x001fca00078e025a */
[----:B------:R-:W-:Y:S01]  /*40a20*/  IADD3 R40, P3, PT, R2, R40, RZ ;  /* 0x0000002802287210 */ /* 0x000fe20007f7e0ff */
[----:B-1----:R-:W-:-:S04]  /*40a30*/  IMAD.IADD R42, R74, 0x1, R88 ;  /* 0x000000014a2a7824 */ /* 0x002fc800078e0258 */
[C---:B------:R-:W-:Y:S01]  /*40a40*/  IMAD.X R41, R3.reuse, 0x1, R27, P3 ;  /* 0x0000000103297824 */ /* 0x040fe200018e061b */
[----:B------:R-:W-:Y:S01]  /*40a50*/  IADD3 R42, P3, PT, R2, R42, RZ ;  /* 0x0000002a022a7210 */ /* 0x000fe20007f7e0ff */
[----:B------:R-:W2:Y:S04]  /*40a60*/  LDL.64 R26, [R1+0x14b0] ;  /* 0x0014b000011a7983 */ /* 0x000ea80000100a00 */
[----:B------:R0:W2:Y:S01]  /*40a70*/  LDG.E.U8 R70, desc[UR8][R40.64] ;  /* 0x0000000828467981 */ /* 0x0000a2000c1e1100 */
[----:B---3--:R-:W-:-:S03]  /*40a80*/  IMAD.X R43, R3, 0x1, R25, P3 ;  /* 0x00000001032b7824 */ /* 0x008fc600018e0619 */
[----:B------:R-:W3:Y:S04]  /*40a90*/  LDL.64 R24, [R1+0x14a8] ;  /* 0x0014a80001187983 */ /* 0x000ee80000100a00 */
[----:B------:R1:W3:Y:S01]  /*40aa0*/  LDG.E.U8 R72, desc[UR8][R42.64] ;  /* 0x000000082a487981 */ /* 0x0002e2000c1e1100 */
[----:B0-----:R-:W-:-:S05]  /*40ab0*/  IMAD.IADD R40, R74, 0x1, R86 ;  /* 0x000000014a287824 */ /* 0x001fca00078e0256 */
[----:B------:R-:W-:Y:S01]  /*40ac0*/  IADD3 R40, P3, PT, R2, R40, RZ ;  /* 0x0000002802287210 */ /* 0x000fe20007f7e0ff */
[----:B-1----:R-:W-:-:S04]  /*40ad0*/  IMAD.IADD R42, R74, 0x1, R84 ;  /* 0x000000014a2a7824 */ /* 0x002fc800078e0254 */
[----:B----4-:R-:W-:Y:S01]  /*40ae0*/  IMAD.X R41, R3, 0x1, R19, P3 ;  /* 0x0000000103297824 */ /* 0x010fe200018e0613 */
[----:B------:R-:W-:-:S04]  /*40af0*/  IADD3 R42, P3, PT, R2, R42, RZ ;  /* 0x0000002a022a7210 */ /* 0x000fc80007f7e0ff */
[----:B------:R2:W4:Y:S01]  /*40b00*/  LDG.E.U8 R74, desc[UR8][R40.64] ;  /* 0x00000008284a7981 */ /* 0x000522000c1e1100 */
[----:B------:R-:W-:Y:S01]  /*40b10*/  IMAD.X R43, R3, 0x1, R17, P3 ;  /* 0x00000001032b7824 */ /* 0x000fe200018e0611 */
[----:B------:R-:W0:Y:S04]  /*40b20*/  S2R R36, SR_TID.X ;  /* 0x0000000000247919 */ /* 0x000e280000002100 */
[----:B------:R-:W4:Y:S01]  /*40b30*/  LDG.E.U8 R76, desc[UR8][R42.64] ;  /* 0x000000082a4c7981 */ /* 0x000f22000c1e1100 */
[----:B--2---:R-:W-:-:S05]  /*40b40*/  IADD3 R40, P3, PT, R2, R14, RZ ;  /* 0x0000000e02287210 */ /* 0x004fca0007f7e0ff */
[----:B------:R-:W-:Y:S02]  /*40b50*/  IMAD.X R41, R3, 0x1, R15, P3 ;  /* 0x0000000103297824 */ /* 0x000fe400018e060f */
[----:B------:R-:W2:Y:S04]  /*40b60*/  LDL.64 R14, [R1+0x14a0] ;  /* 0x0014a000010e7983 */ /* 0x000ea80000100a00 */
        /* <DEDUP_REMOVED lines=13> */
[----:B------:R1:W4:Y:S04]  /*40c40*/  LDG.E.U8 R78, desc[UR8][R40.64] ;  /* 0x00000008284e7981 */ /* 0x000328000c1e1100 */
[----:B------:R-:W4:Y:S01]  /*40c50*/  LDL.LU R13, [R1+0x25c] ;  /* 0x00025c00010d7983 */ /* 0x000f220000300800 */
[----:B-1----:R-:W-:-:S05]  /*40c60*/  IADD3 R40, P3, PT, R2, R34, RZ ;  /* 0x0000002202287210 */ /* 0x002fca0007f7e0ff */
[----:B------:R-:W-:Y:S01]  /*40c70*/  IMAD.X R41, R3, 0x1, R35, P3 ;  /* 0x0000000103297824 */ /* 0x000fe200018e0623 */
[----:B0-----:R-:W-:-:S04]  /*40c80*/  LOP3.LUT R35, R36, 0x7f, RZ, 0xc0, !PT ;  /* 0x0000007f24237812 */ /* 0x001fc800078ec0ff */
[----:B------:R0:W4:Y:S01]  /*40c90*/  LDG.E.U8 R82, desc[UR8][R40.64] ;  /* 0x0000000828527981 */ /* 0x000122000c1e1100 */
[----:B------:R-:W-:Y:S02]  /*40ca0*/  LOP3.LUT R35, R35, 0x30, RZ, 0x3c, !PT ;  /* 0x0000003023237812 */ /* 0x000fe400078e3cff */
[----:B------:R-:W-:Y:S02]  /*40cb0*/  LOP3.LUT R36, R36, 0x7f, RZ, 0xc0, !PT ;  /* 0x0000007f24247812 */ /* 0x000fe400078ec0ff */
[----:B0-----:R-:W-:Y:S01]  /*40cc0*/  IADD3 R40, P3, PT, R2, R26, RZ ;  /* 0x0000001a02287210 */ /* 0x001fe20007f7e0ff */
[----:B------:R-:W-:Y:S04]  /*40cd0*/  STS.U8 [R35+UR4+0x10980], R62 ;  /* 0x0109803e23007988 */ /* 0x000fe80008000004 */
[----:B------:R-:W-:Y:S01]  /*40ce0*/  IMAD.X R41, R3, 0x1, R27, P3 ;  /* 0x0000000103297824 */ /* 0x000fe200018e061b */
[----:B------:R0:W-:Y:S04]  /*40cf0*/  STS.U8 [R35+UR4+0x14980], R60 ;  /* 0x0149803c23007988 */ /* 0x0001e80008000004 */
[----:B------:R3:W4:Y:S01]  /*40d00*/  LDG.E.U8 R92, desc[UR8][R40.64] ;  /* 0x00000008285c7981 */ /* 0x000722000c1e1100 */
[----:B0-----:R-:W-:-:S02]  /*40d10*/  LOP3.LUT R60, R36, 0x30, RZ, 0x3c, !PT ;  /* 0x00000030243c7812 */ /* 0x001fc400078e3cff */
[----:B---3--:R-:W-:-:S03]  /*40d20*/  IADD3 R40, P3, PT, R2, R24, RZ ;  /* 0x0000001802287210 */ /* 0x008fc60007f7e0ff */
[----:B------:R-:W-:Y:S04]  /*40d30*/  STS.U8 [R60+UR4+0x18980], R58 ;  /* 0x0189803a3c007988 */ /* 0x000fe80008000004 */
[----:B------:R-:W-:Y:S01]  /*40d40*/  STS.U8 [R60+UR4+0x1c980], R56 ;  /* 0x01c980383c007988 */ /* 0x000fe20008000004 */
[----:B------:R-:W-:-:S05]  /*40d50*/  IMAD.X R41, R3, 0x1, R25, P3 ;  /* 0x0000000103297824 */ /* 0x000fca00018e0619 */
[----:B------:R-:W3:Y:S01]  /*40d60*/  LDG.E.U8 R40, desc[UR8][R40.64] ;  /* 0x0000000828287981 */ /* 0x000ee2000c1e1100 */
[----:B--2---:R-:W-:-:S03]  /*40d70*/  IADD3 R42, P4, PT, R2, R14, RZ ;  /* 0x0000000e022a7210 */ /* 0x004fc60007f9e0ff */
[----:B------:R-:W2:Y:S02]  /*40d80*/  LDL.LU R14, [R1+0x258] ;  /* 0x00025800010e7983 */ /* 0x000ea40000300800 */
[----:B------:R-:W-:Y:S02]  /*40d90*/  IMAD.X R43, R3, 0x1, R15, P4 ;  /* 0x00000001032b7824 */ /* 0x000fe400020e060f */
[----:B----4-:R0:W-:Y:S04]  /*40da0*/  STS.U8 [R60+UR4+0x10d80], R6 ;  /* 0x010d80063c007988 */ /* 0x0101e80008000004 */
[----:B------:R-:W4:Y:S04]  /*40db0*/  LDL.LU R15, [R1+0x254] ;  /* 0x00025400010f7983 */ /* 0x000f280000300800 */
[----:B------:R-:W3:Y:S04]  /*40dc0*/  LDL.LU R5, [R1+0x210] ;  /* 0x0002100001057983 */ /* 0x000ee80000300800 */
[----:B------:R-:W-:Y:S04]  /*40dd0*/  STS.U8 [R60+UR4+0x14d80], R16 ;  /* 0x014d80103c007988 */ /* 0x000fe80008000004 */
        /* <DEDUP_REMOVED lines=23> */
[----:B------:R-:W3:Y:S04]  /*40f50*/  LDG.E.U8 R42, desc[UR8][R42.64] ;  /* 0x000000082a2a7981 */ /* 0x000ee8000c1e1100 */
        /* <DEDUP_REMOVED lines=17> */
[----:B--2---:R0:W-:Y:S04]  /*41070*/  STS.U8 [R60+UR4+0x19980], R14 ;  /* 0x0199800e3c007988 */ /* 0x0041e80008000004 */
[----:B----4-:R1:W-:Y:S04]  /*41080*/  STS.U8 [R60+UR4+0x1d980], R15 ;  /* 0x01d9800f3c007988 */ /* 0x0103e80008000004 */
[----:B0-----:R-:W2:Y:S04]  /*41090*/  LDL.LU R14, [R1+0x259c] ;  /* 0x00259c00010e7983 */ /* 0x001ea80000300800 */
[----:B---3--:R0:W-:Y:S04]  /*410a0*/  STS.U8 [R60+UR4+0x11d80], R5 ;  /* 0x011d80053c007988 */ /* 0x0081e80008000004 */
        /* <DEDUP_REMOVED lines=29> */
[----:B------:R0:W-:Y:S02]  /*41280*/  STS.U8 [R60+UR4+0x1e980], R58 ;  /* 0x01e9803a3c007988 */ /* 0x0001e40008000004 */
[----:B0-----:R-:W0:Y:S02]  /*41290*/  S2R R58, SR_TID.X ;  /* 0x00000000003a7919 */ /* 0x001e240000002100 */
[----:B------:R1:W-:Y:S04]  /*412a0*/  STS.U8 [R60+UR4+0x12d80], R62 ;  /* 0x012d803e3c007988 */ /* 0x0003e80008000004 */
[----:B------:R1:W-:Y:S04]  /*412b0*/  STS.U8 [R60+UR4+0x16d80], R43 ;  /* 0x016d802b3c007988 */ /* 0x0003e80008000004 */
[----:B------:R1:W-:Y:S04]  /*412c0*/  STS.U8 [R60+UR4+0x1ad80], R41 ;  /* 0x01ad80293c007988 */ /* 0x0003e80008000004 */
[----:B-1----:R-:W3:Y:S04]  /*412d0*/  LDL.LU R62, [R1+0x354] ;  /* 0x00035400013e7983 */ /* 0x002ee80000300800 */
[----:B------:R-:W3:Y:S04]  /*412e0*/  LDL.LU R43, [R1+0x350] ;  /* 0x00035000012b7983 */ /* 0x000ee80000300800 */
[----:B------:R1:W-:Y:S04]  /*412f0*/  STS.U8 [R60+UR4+0x1ed80], R3 ;  /* 0x01ed80033c007988 */ /* 0x0003e80008000004 */
[----:B------:R-:W3:Y:S04]  /*41300*/  LDL.LU R41, [R1+0x32c] ;  /* 0x00032c0001297983 */ /* 0x000ee80000300800 */
        /* <DEDUP_REMOVED lines=13> */
[----:B-1----:R-:W4:Y:S04]  /*413e0*/  LDL.LU R29, [R1+0x29c] ;  /* 0x00029c00011d7983 */ /* 0x002f280000300800 */
[----:B------:R1:W-:Y:S04]  /*413f0*/  STS.U8 [R60+UR4+0x1f580], R31 ;  /* 0x01f5801f3c007988 */ /* 0x0003e80008000004 */
[----:B0-----:R-:W4:Y:S04]  /*41400*/  LDL.LU R30, [R1+0x278] ;  /* 0x00027800011e7983 */ /* 0x001f280000300800 */
[----:B-1----:R-:W4:Y:S04]  /*41410*/  LDL.LU R31, [R1+0x274] ;  /* 0x00027400011f7983 */ /* 0x002f280000300800 */
[----:B--2---:R-:W-:Y:S04]  /*41420*/  STS.U8 [R60+UR4+0x13980], R44 ;  /* 0x0139802c3c007988 */ /* 0x004fe80008000004 */
[----:B------:R-:W-:Y:S04]  /*41430*/  STS.U8 [R60+UR4+0x17980], R39 ;  /* 0x017980273c007988 */ /* 0x000fe80008000004 */
[----:B------:R-:W-:Y:S04]  /*41440*/  STS.U8 [R60+UR4+0x1b980], R38 ;  /* 0x01b980263c007988 */ /* 0x000fe80008000004 */
[----:B------:R0:W-:Y:S04]  /*41450*/  STS.U8 [R60+UR4+0x1f980], R37 ;  /* 0x01f980253c007988 */ /* 0x0001e80008000004 */
[----:B------:R-:W-:Y:S01]  /*41460*/  STS.U8 [R60+UR4+0x13d80], R36 ;  /* 0x013d80243c007988 */ /* 0x000fe20008000004 */
[----:B0-----:R-:W-:-:S03]  /*41470*/  LOP3.LUT R37, R58, 0x7f, RZ, 0xc0, !PT ;  /* 0x0000007f3a257812 */ /* 0x001fc600078ec0ff */
[----:B------:R-:W-:Y:S01]  /*41480*/  STS.U8 [R60+UR4+0x17d80], R35 ;  /* 0x017d80233c007988 */ /* 0x000fe20008000004 */
[----:B------:R-:W-:-:S03]  /*41490*/  LOP3.LUT R38, R37, 0x40, RZ, 0x3c, !PT ;  /* 0x0000004025267812 */ /* 0x000fc600078e3cff */
[----:B------:R-:W-:Y:S04]  /*414a0*/  STS.U8 [R60+UR4+0x1bd80], R34 ;  /* 0x01bd80223c007988 */ /* 0x000fe80008000004 */
[----:B------:R-:W-:Y:S04]  /*414b0*/  STS.U8 [R60+UR4+0x1fd80], R33 ;  /* 0x01fd80213c007988 */ /* 0x000fe80008000004 */
[----:B------:R0:W-:Y:S04]  /*414c0*/  STS.U8 [R38+UR4+0x10200], R7 ;  /* 0x0102000726007988 */ /* 0x0001e80008000004 */
[----:B------:R1:W-:Y:S04]  /*414d0*/  STS.U8 [R38+UR4+0x14200], R4 ;  /* 0x0142000426007988 */ /* 0x0003e80008000004 */
[----:B------:R2:W-:Y:S04]  /*414e0*/  STS.U8 [R38+UR4+0x18200], R9 ;  /* 0x0182000926007988 */ /* 0x0005e80008000004 */
[----:B0-----:R-:W4:Y:S04]  /*414f0*/  LDL.LU R7, [R1+0x255c] ;  /* 0x00255c0001077983 */ /* 0x001f280000300800 */
[----:B-1----:R-:W4:Y:S04]  /*41500*/  LDL.LU R4, [R1+0x2558] ;  /* 0x0025580001047983 */ /* 0x002f280000300800 */
[----:B--2---:R-:W2:Y:S04]  /*41510*/  LDL.LU R9, [R1+0x250] ;  /* 0x0002500001097983 */ /* 0x004ea80000300800 */
        /* <DEDUP_REMOVED lines=10> */
[----:B------:R-:W-:Y:S04]  /*415c0*/  STS.U8 [R38+UR4+0x14e00], R43 ;  /* 0x014e002b26007988 */ /* 0x000fe80008000004 */
[----:B------:R-:W-:Y:S04]  /*415d0*/  STS.U8 [R38+UR4+0x18e00], R41 ;  /* 0x018e002926007988 */ /* 0x000fe80008000004 */
[----:B------:R-:W-:Y:S04]  /*415e0*/  STS.U8 [R38+UR4+0x1ce00], R3 ;  /* 0x01ce000326007988 */ /* 0x000fe80008000004 */
[----:B0-----:R-:W3:Y:S04]  /*415f0*/  LDL.LU R8, [R1+0x2554] ;  /* 0x0025540001087983 */ /* 0x001ee80000300800 */
[----:B------:R0:W-:Y:S04]  /*41600*/  STS.U8 [R38+UR4+0x11200], R16 ;  /* 0x0112001026007988 */ /* 0x0001e80008000004 */
[----:B------:R1:W-:Y:S04]  /*41610*/  STS.U8 [R38+UR4+0x15200], R17 ;  /* 0x0152001126007988 */ /* 0x0003e80008000004 */
[----:B------:R1:W-:Y:S04]  /*41620*/  STS.U8 [R38+UR4+0x19200], R18 ;  /* 0x0192001226007988 */ /* 0x0003e80008000004 */
[----:B0-----:R-:W3:Y:S04]  /*41630*/  LDL.LU R16, [R1+0x24c] ;  /* 0x00024c0001107983 */ /* 0x001ee80000300800 */
[----:B-1----:R-:W3:Y:S04]  /*41640*/  LDL.LU R17, [R1+0x228] ;  /* 0x0002280001117983 */ /* 0x002ee80000300800 */
[----:B------:R0:W-:Y:S04]  /*41650*/  STS.U8 [R38+UR4+0x1d200], R19 ;  /* 0x01d2001326007988 */ /* 0x0001e80008000004 */
[----:B------:R-:W3:Y:S04]  /*41660*/  LDL.LU R18, [R1+0x224] ;  /* 0x0002240001127983 */ /* 0x000ee80000300800 */
[----:B------:R1:W-:Y:S04]  /*41670*/  STS.U8 [R38+UR4+0x11600], R28 ;  /* 0x0116001c26007988 */ /* 0x0003e80008000004 */
[----:B0-----:R-:W3:Y:S04]  /*41680*/  LDL.LU R19, [R1+0x200] ;  /* 0x0002000001137983 */ /* 0x001ee80000300800 */
[----:B----4-:R0:W-:Y:S04]  /*41690*/  STS.U8 [R38+UR4+0x15600], R29 ;  /* 0x0156001d26007988 */ /* 0x0101e80008000004 */
[----:B-1----:R-:W4:Y:S04]  /*416a0*/  LDL.LU R28, [R1+0x1fc] ;  /* 0x0001fc00011c7983 */ /* 0x002f280000300800 */
[----:B------:R1:W-:Y:S04]  /*416b0*/  STS.U8 [R38+UR4+0x19600], R30 ;  /* 0x0196001e26007988 */ /* 0x0003e80008000004 */
[----:B0-----:R-:W4:Y:S04]  /*416c0*/  LDL.LU R29, [R1+0x1d8] ;  /* 0x0001d800011d7983 */ /* 0x001f280000300800 */
[----:B------:R0:W-:Y:S04]  /*416d0*/  STS.U8 [R38+UR4+0x1d600], R31 ;  /* 0x01d6001f26007988 */ /* 0x0001e80008000004 */
[----:B-1----:R-:W4:Y:S04]  /*416e0*/  LDL.LU R30, [R1+0x1d4] ;  /* 0x0001d400011e7983 */ /* 0x002f280000300800 */
[----:B0-----:R-:W4:Y:S04]  /*416f0*/  LDL.LU R31, [R1+0x1b0] ;  /* 0x0001b000011f7983 */ /* 0x001f280000300800 */
[----:B------:R-:W4:Y:S04]  /*41700*/  LDL.LU R36, [R1+0x1ac] ;  /* 0x0001ac0001247983 */ /* 0x000f280000300800 */
        /* <DEDUP_REMOVED lines=22> */
[----:B---3--:R0:W-:Y:S04]  /*41870*/  STS.U8 [R38+UR4+0x15a00], R16 ;  /* 0x015a001026007988 */ /* 0x0081e80008000004 */
[----:B------:R1:W-:Y:S04]  /*41880*/  STS.U8 [R38+UR4+0x19a00], R17 ;  /* 0x019a001126007988 */ /* 0x0003e80008000004 */
[----:B------:R3:W-:Y:S04]  /*41890*/  STS.U8 [R38+UR4+0x1da00], R18 ;  /* 0x01da001226007988 */ /* 0x0007e80008000004 */
[----:B0-----:R-:W2:Y:S04]  /*418a0*/  LDL.LU R16, [R1+0x2550] ;  /* 0x0025500001107983 */ /* 0x001ea80000300800 */
[----:B-1----:R-:W2:Y:S04]  /*418b0*/  LDL.LU R17, [R1+0x254c] ;  /* 0x00254c0001117983 */ /* 0x002ea80000300800 */
[----:B---3--:R-:W3:Y:S04]  /*418c0*/  LDL.LU R18, [R1+0x2548] ;  /* 0x0025480001127983 */ /* 0x008ee80000300800 */
[----:B------:R0:W-:Y:S04]  /*418d0*/  STS.U8 [R38+UR4+0x11e00], R19 ;  /* 0x011e001326007988 */ /* 0x0001e80008000004 */
[----:B----4-:R1:W-:Y:S04]  /*418e0*/  STS.U8 [R38+UR4+0x15e00], R28 ;  /* 0x015e001c26007988 */ /* 0x0103e80008000004 */
[----:B------:R4:W-:Y:S04]  /*418f0*/  STS.U8 [R38+UR4+0x19e00], R29 ;  /* 0x019e001d26007988 */ /* 0x0009e80008000004 */
[----:B0-----:R-:W3:Y:S04]  /*41900*/  LDL.LU R19, [R1+0x2544] ;  /* 0x0025440001137983 */ /* 0x001ee80000300800 */
[----:B-1----:R-:W3:Y:S04]  /*41910*/  LDL.LU R28, [R1+0x2540] ;  /* 0x00254000011c7983 */ /* 0x002ee80000300800 */
[----:B----4-:R-:W4:Y:S04]  /*41920*/  LDL.LU R29, [R1+0x253c] ;  /* 0x00253c00011d7983 */ /* 0x010f280000300800 */
[----:B------:R0:W-:Y:S04]  /*41930*/  STS.U8 [R38+UR4+0x1de00], R30 ;  /* 0x01de001e26007988 */ /* 0x0001e80008000004 */
[----:B------:R1:W-:Y:S04]  /*41940*/  STS.U8 [R38+UR4+0x12200], R31 ;  /* 0x0122001f26007988 */ /* 0x0003e80008000004 */
[----:B------:R1:W-:Y:S04]  /*41950*/  STS.U8 [R38+UR4+0x16200], R36 ;  /* 0x0162002426007988 */ /* 0x0003e80008000004 */
[----:B0-----:R-:W3:Y:S04]  /*41960*/  LDL.LU R30, [R1+0x2538] ;  /* 0x00253800011e7983 */ /* 0x001ee80000300800 */
[----:B-1----:R-:W3:Y:S04]  /*41970*/  LDL.LU R31, [R1+0x2534] ;  /* 0x00253400011f7983 */ /* 0x002ee80000300800 */
[----:B------:R-:W3:Y:S04]  /*41980*/  LDL.LU R36, [R1+0x30] ;  /* 0x0000300001247983 */ /* 0x000ee80000300800 */
[----:B--2---:R0:W-:Y:S04]  /*41990*/  STS.U8 [R38+UR4+0x1a200], R9 ;  /* 0x01a2000926007988 */ /* 0x0041e80008000004 */
        /* <DEDUP_REMOVED lines=29> */
[----:B-1----:R-:W2:Y:S01]  /*41b70*/  LDL.LU R3, [R1+0x270] ;  /* 0x0002700001037983 */ /* 0x002ea20000300800 */
[----:B------:R-:W-:-:S03]  /*41b80*/  LOP3.LUT R32, R37, 0x50, RZ, 0x3c, !PT ;  /* 0x0000005025207812 */ /* 0x000fc600078e3cff */
[----:B---3--:R-:W-:Y:S04]  /*41b90*/  STS.U8 [R38+UR4+0x1f600], R36 ;  /* 0x01f6002426007988 */ /* 0x008fe80008000004 */
        /* <DEDUP_REMOVED lines=13> */
[----:B---3--:R-:W3:Y:S04]  /*41c70*/  LDL.LU R22, [R1+0x2524] ;  /* 0x0025240001167983 */ /* 0x008ee80000300800 */
[----:B------:R0:W-:Y:S04]  /*41c80*/  STS.U8 [R32+UR4+0x1c280], R23 ;  /* 0x01c2801720007988 */ /* 0x0001e80008000004 */
[----:B------:R1:W-:Y:S04]  /*41c90*/  STS.U8 [R32+UR4+0x10680], R69 ;  /* 0x0106804520007988 */ /* 0x0003e80008000004 */
[----:B0-----:R-:W3:Y:S04]  /*41ca0*/  LDL.LU R23, [R1+0x2520] ;  /* 0x0025200001177983 */ /* 0x001ee80000300800 */
        /* <DEDUP_REMOVED lines=28> */
[----:B------:R-:W4:Y:S04]  /*41e70*/  LDL.LU R38, [R1+0x118] ;  /* 0x0001180001267983 */ /* 0x000f280000300800 */
[----:B--2---:R0:W-:Y:S04]  /*41e80*/  STS.U8 [R32+UR4+0x10e80], R39 ;  /* 0x010e802720007988 */ /* 0x0041e80008000004 */
        /* <DEDUP_REMOVED lines=17> */
[----:B---3--:R-:W-:Y:S04]  /*41fa0*/  STS.U8 [R32+UR4+0x15680], R69 ;  /* 0x0156804520007988 */ /* 0x008fe80008000004 */
        /* <DEDUP_REMOVED lines=22> */
[----:B------:R1:W-:Y:S04]  /*42110*/  STS.U8 [R32+UR4+0x12e80], R44 ;  /* 0x012e802c20007988 */ /* 0x0003e80008000004 */
[----:B0-----:R-:W2:Y:S04]  /*42120*/  LDL.LU R39, [R1+0x394] ;  /* 0x0003940001277983 */ /* 0x001ea80000300800 */
[----:B------:R0:W-:Y:S04]  /*42130*/  STS.U8 [R32+UR4+0x16e80], R56 ;  /* 0x016e803820007988 */ /* 0x0001e80008000004 */
[----:B-1----:R-:W3:Y:S04]  /*42140*/  LDL.LU R44, [R1+0x390] ;  /* 0x00039000012c7983 */ /* 0x002ee80000300800 */
[----:B------:R1:W-:Y:S04]  /*42150*/  STS.U8 [R32+UR4+0x1ae80], R58 ;  /* 0x01ae803a20007988 */ /* 0x0003e80008000004 */
[----:B0-----:R-:W4:Y:S04]  /*42160*/  LDL.LU R56, [R1+0x37c] ;  /* 0x00037c0001387983 */ /* 0x001f280000300800 */
[----:B------:R-:W-:Y:S04]  /*42170*/  STS.U8 [R32+UR4+0x1ee80], R60 ;  /* 0x01ee803c20007988 */ /* 0x000fe80008000004 */
[----:B-1----:R-:W4:Y:S04]  /*42180*/  LDL.LU R58, [R1+0x378] ;  /* 0x00037800013a7983 */ /* 0x002f280000300800 */
        /* <DEDUP_REMOVED lines=8> */
[----:B------:R-:W4:Y:S01]  /*42210*/  LDL.LU R41, [R1+0x34c] ;  /* 0x00034c0001297983 */ /* 0x000f220000300800 */
[----:B------:R-:W0:Y:S03]  /*42220*/  S2R R38, SR_TID.X ;  /* 0x0000000000267919 */ /* 0x000e260000002100 */
        /* <DEDUP_REMOVED lines=10> */
[----:B------:R-:W-:Y:S01]  /*422d0*/  STS.U8 [R32+UR4+0x17e80], R15 ;  /* 0x017e800f20007988 */ /* 0x000fe20008000004 */
[----:B0-----:R-:W-:-:S03]  /*422e0*/  LOP3.LUT R16, R38, 0x60, RZ, 0x3c, !PT ;  /* 0x0000006026107812 */ /* 0x001fc600078e3cff */
[----:B------:R-:W-:Y:S04]  /*422f0*/  STS.U8 [R32+UR4+0x1be80], R14 ;  /* 0x01be800e20007988 */ /* 0x000fe80008000004 */
[----:B------:R-:W-:Y:S04]  /*42300*/  STS.U8 [R32+UR4+0x1fe80], R13 ;  /* 0x01fe800d20007988 */ /* 0x000fe80008000004 */
[----:B------:R0:W-:Y:S04]  /*42310*/  STS.U8 [R16+UR4+0x10300], R10 ;  /* 0x0103000a10007988 */ /* 0x0001e80008000004 */
[----:B------:R1:W-:Y:S04]  /*42320*/  STS.U8 [R16+UR4+0x14300], R11 ;  /* 0x0143000b10007988 */ /* 0x0003e80008000004 */
[----:B------:R1:W-:Y:S04]  /*42330*/  STS.U8 [R16+UR4+0x18300], R12 ;  /* 0x0183000c10007988 */ /* 0x0003e80008000004 */
[----:B0-----:R-:W4:Y:S04]  /*42340*/  LDL.LU R10, [R1+0x251c] ;  /* 0x00251c00010a7983 */ /* 0x001f280000300800 */
[----:B-1----:R-:W4:Y:S04]  /*42350*/  LDL.LU R11, [R1+0x2518] ;  /* 0x00251800010b7983 */ /* 0x002f280000300800 */
[----:B------:R-:W4:Y:S04]  /*42360*/  LDL.LU R12, [R1+0x2514] ;  /* 0x00251400010c7983 */ /* 0x000f280000300800 */
[----:B--2---:R-:W-:Y:S04]  /*42370*/  STS.U8 [R16+UR4+0x10f00], R39 ;  /* 0x010f002710007988 */ /* 0x004fe80008000004 */
[----:B---3--:R-:W-:Y:S04]  /*42380*/  STS.U8 [R16+UR4+0x14f00], R44 ;  /* 0x014f002c10007988 */ /* 0x008fe80008000004 */
[----:B----4-:R-:W-:Y:S04]  /*42390*/  STS.U8 [R16+UR4+0x18f00], R56 ;  /* 0x018f003810007988 */ /* 0x010fe80008000004 */
[----:B------:R0:W-:Y:S04]  /*423a0*/  STS.U8 [R16+UR4+0x11300], R3 ;  /* 0x0113000310007988 */ /* 0x0001e80008000004 */
[----:B0-----:R-:W2:Y:S04]  /*423b0*/  LDL.LU R3, [R1+0x348] ;  /* 0x0003480001037983 */ /* 0x001ea80000300800 */
[----:B------:R-:W3:Y:S04]  /*423c0*/  LDL.LU R25, [R1+0x344] ;  /* 0x0003440001197983 */ /* 0x000ee80000300800 */
[----:B------:R-:W4:Y:S04]  /*423d0*/  LDL.LU R26, [R1+0x340] ;  /* 0x00034000011a7983 */ /* 0x000f280000300800 */
        /* <DEDUP_REMOVED lines=33> */
[----:B0-----:R-:W2:Y:S04]  /*425f0*/  LDL.LU R3, [R1+0x5c] ;  /* 0x00005c0001037983 */ /* 0x001ea80000300800 */
[----:B---3--:R0:W-:Y:S04]  /*42600*/  STS.U8 [R16+UR4+0x1a300], R73 ;  /* 0x01a3004910007988 */ /* 0x0081e80008000004 */
[----:B----4-:R1:W-:Y:S04]  /*42610*/  STS.U8 [R16+UR4+0x1e300], R75 ;  /* 0x01e3004b10007988 */ /* 0x0103e80008000004 */
[----:B------:R3:W-:Y:S04]  /*42620*/  STS.U8 [R16+UR4+0x12700], R77 ;  /* 0x0127004d10007988 */ /* 0x0007e80008000004 */
[----:B0-----:R-:W4:Y:S04]  /*42630*/  LDL.LU R73, [R1+0x3c] ;  /* 0x00003c0001497983 */ /* 0x001f280000300800 */
[----:B-1----:R-:W4:Y:S04]  /*42640*/  LDL.LU R75, [R1+0x3b8] ;  /* 0x0003b800014b7983 */ /* 0x002f280000300800 */
[----:B------:R0:W-:Y:S04]  /*42650*/  STS.U8 [R16+UR4+0x16700], R33 ;  /* 0x0167002110007988 */ /* 0x0001e80008000004 */
[----:B---3--:R-:W3:Y:S04]  /*42660*/  LDL.LU R77, [R1+0x3b4] ;  /* 0x0003b400014d7983 */ /* 0x008ee80000300800 */
        /* <DEDUP_REMOVED lines=25> */
[----:B------:R0:W-:Y:S04]  /*42800*/  STS.U8 [R16+UR4+0x17300], R43 ;  /* 0x0173002b10007988 */ /* 0x0001e80008000004 */
[----:B------:R1:W-:Y:S04]  /*42810*/  STS.U8 [R16+UR4+0x17f00], R80 ;  /* 0x017f005010007988 */ /* 0x0003e80008000004 */
[----:B------:R-:W-:Y:S04]  /*42820*/  STS.U8 [R16+UR4+0x1bf00], R81 ;  /* 0x01bf005110007988 */ /* 0x000fe80008000004 */
[----:B0-----:R-:W3:Y:S04]  /*42830*/  LDL.LU R43, [R1+0x330] ;  /* 0x00033000012b7983 */ /* 0x001ee80000300800 */
        /* <DEDUP_REMOVED lines=29> */
[----:B------:R-:W-:Y:S04]  /*42a10*/  STS.U8 [R16+UR4+0x1bb00], R7 ;  /* 0x01bb000710007988 */ /* 0x000fe80008000004 */
[----:B------:R-:W-:Y:S01]  /*42a20*/  STS.U8 [R16+UR4+0x1fb00], R6 ;  /* 0x01fb000610007988 */ /* 0x000fe20008000004 */
[----:B0-----:R-:W0:Y:S03]  /*42a30*/  S2R R3, SR_TID.X ;  /* 0x0000000000037919 */ /* 0x001e260000002100 */
[----:B------:R-:W2:Y:S04]  /*42a40*/  LDL.LU R81, [R1+0x250c] ;  /* 0x00250c0001517983 */ /* 0x000ea80000300800 */
[----:B------:R1:W-:Y:S04]  /*42a50*/  STS.U8 [R16+UR4+0x1ff00], R0 ;  /* 0x01ff000010007988 */ /* 0x0003e80008000004 */
[----:B-1----:R-:W2:Y:S01]  /*42a60*/  LDL.LU R0, [R1+0x2508] ;  /* 0x0025080001007983 */ /* 0x002ea20000300800 */
[----:B0-----:R-:W-:-:S04]  /*42a70*/  LOP3.LUT R3, R3, 0x7f, RZ, 0xc0, !PT ;  /* 0x0000007f03037812 */ /* 0x001fc800078ec0ff */
[----:B------:R-:W-:Y:S01]  /*42a80*/  LOP3.LUT R3, R3, 0x70, RZ, 0x3c, !PT ;  /* 0x0000007003037812 */ /* 0x000fe200078e3cff */
[----:B----4-:R-:W-:Y:S04]  /*42a90*/  STS.U8 [R16+UR4+0x13f00], R73 ;  /* 0x013f004910007988 */ /* 0x010fe80008000004 */
[----:B---3--:R0:W-:Y:S04]  /*42aa0*/  STS.U8 [R3+UR4+0x19780], R41 ;  /* 0x0197802903007988 */ /* 0x0081e80008000004 */
[----:B0-----:R-:W3:Y:S04]  /*42ab0*/  LDL.LU R41, [R1+0x2d8] ;  /* 0x0002d80001297983 */ /* 0x001ee80000300800 */
        /* <DEDUP_REMOVED lines=43> */
[----:B--2---:R-:W-:Y:S04]  /*42d70*/  STS.U8 [R3+UR4+0x1b780], R0 ;  /* 0x01b7800003007988 */ /* 0x004fe80008000004 */
[----:B0-----:R-:W2:Y:S04]  /*42d80*/  LDL.LU R43, [R1+0xb8] ;  /* 0x0000b800012b7983 */ /* 0x001ea80000300800 */
[----:B---3--:R0:W-:Y:S04]  /*42d90*/  STS.U8 [R3+UR4+0x11b80], R41 ;  /* 0x011b802903007988 */ /* 0x0081e80008000004 */
[----:B0-----:R-:W3:Y:S04]  /*42da0*/  LDL.LU R41, [R1+0xb0] ;  /* 0x0000b00001297983 */ /* 0x001ee80000300800 */
[----:B------:R-:W2:Y:S04]  /*42db0*/  LDL.LU R0, [R1+0x2504] ;  /* 0x0025040001007983 */ /* 0x000ea80000300800 */
[----:B------:R0:W-:Y:S04]  /*42dc0*/  STS.U8 [R3+UR4+0x13b80], R81 ;  /* 0x013b805103007988 */ /* 0x0001e80008000004 */
[----:B------:R1:W-:Y:S04]  /*42dd0*/  STS.U8 [R3+UR4+0x17b80], R80 ;  /* 0x017b805003007988 */ /* 0x0003e80008000004 */
[----:B0-----:R0:W5:Y:S04]  /*42de0*/  LDL.LU R81, [R1+0x2500] ;  /* 0x0025000001517983 */ /* 0x0011680000300800 */
[----:B-1----:R0:W5:Y:S01]  /*42df0*/  LDL.LU R80, [R1+0x24fc] ;  /* 0x0024fc0001507983 */ /* 0x0021620000300800 */
[----:B------:R-:W-:-:S03]  /*42e00*/  UMOV UR70, 0x1 ;  /* 0x0000000100467882 */ /* 0x000fc60000000000 */
[----:B--2---:R1:W-:Y:S04]  /*42e10*/  STS.U8 [R3+UR4+0x1ff80], R0 ;  /* 0x01ff800003007988 */ /* 0x0043e80008000004 */
[----:B-1----:R0:W5:Y:S01]  /*42e20*/  LDL.LU R0, [R1+0x24f8] ;  /* 0x0024f80001007983 */ /* 0x0021620000300800 */
[----:B------:R-:W-:-:S04]  /*42e30*/  @!UP0 UIADD3 UR70, UPT, UPT, -UR70, 0x100000, URZ ;  /* 0x0010000046468890 */ /* 0x000fc8000fffe1ff */
[----:B------:R-:W-:Y:S02]  /*42e40*/  @!UP0 USHF.L.U32 UR71, UR70, 0xb, URZ ;  /* 0x0000000b46478899 */ /* 0x000fe400080006ff */
[----:B------:R-:W-:Y:S01]  /*42e50*/  @!UP0 USHF.L.U32 UR70, UR70, 0x1, URZ ;  /* 0x0000000146468899 */ /* 0x000fe200080006ff */
[----:B------:R-:W-:Y:S01]  /*42e60*/  VOTEU.ALL UP1, P1 ;  /* 0x0000000000ff7886 */ /* 0x000fe20000820000 */
        /* <DEDUP_REMOVED lines=8> */
[----:B----4-:R0:W-:Y:S04]  /*42ef0*/  STS.U8 [R3+UR4+0x15b80], R24 ;  /* 0x015b801803007988 */ /* 0x0101e80008000004 */
        /* <DEDUP_REMOVED lines=28> */
[----:B---3--:R0:W-:Y:S04]  /*430c0*/  STS.U8 [R3+UR4+0x1f780], R41 ;  /* 0x01f7802903007988 */ /* 0x0081e80008000004 */
[----:B------:R0:W-:Y:S04]  /*430d0*/  STS.U8 [R3+UR4+0x1bb80], R78 ;  /* 0x01bb804e03007988 */ /* 0x0001e80008000004 */
[----:B------:R0:W-:Y:S04]  /*430e0*/  STS.U8 [R3+UR4+0x1fb80], R82 ;  /* 0x01fb805203007988 */ /* 0x0001e80008000004 */
[----:B------:R0:W-:Y:S04]  /*430f0*/  STS.U8 [R3+UR4+0x13f80], R92 ;  /* 0x013f805c03007988 */ /* 0x0001e80008000004 */
[----:B------:R0:W-:Y:S04]  /*43100*/  STS.U8 [R3+UR4+0x17f80], R40 ;  /* 0x017f802803007988 */ /* 0x0001e80008000004 */
[----:B------:R0:W-:Y:S01]  /*43110*/  STS.U8 [R3+UR4+0x1bf80], R42 ;  /* 0x01bf802a03007988 */ /* 0x0001e20008000004 */
[----:B------:R1:W-:Y:S06]  /*43120*/  MEMBAR.ALL.CTA ;  /* 0x0000000000007992 */ /* 0x0003ec0000008000 */
[----:B-1----:R-:W-:Y:S04]  /*43130*/  FENCE.VIEW.ASYNC.S ;  /* 0x00000000000073c6 */ /* 0x002fe80000000000 */
[----:B------:R-:W1:Y:S02]  /*43140*/  FENCE.VIEW.ASYNC.S ;  /* 0x00000000000073c6 */ /* 0x000e640000000000 */
[----:B-1----:R0:W1:Y:S02]  /*43150*/  @!UP1 SYNCS.EXCH.64 URZ, [UR4+0x3a010], UR70 ;  /* 0x03a0104604ff95b2 */ /* 0x0020640008000100 */
[----:B-1----:R-:W-:Y:S06]  /*43160*/  BAR.SYNC.DEFER_BLOCKING 0x0 ;  /* 0x0000000000007b1d */ /* 0x002fec0000010000 */
[----:B0-----:R-:W-:Y:S05]  /*43170*/  @P2 BRA `(.L_x_13) ;  /* 0x0000000400102947 */ /* 0x001fea0003800000 */
[----:B------:R-:W2:Y:S04]  /*43180*/  LDL R4, [R1+0x21cc] ;  /* 0x0021cc0001047983 */ /* 0x000ea80000100800 */
[----:B------:R-:W3:Y:S04]  /*43190*/  LDL R6, [R1+0x24e4] ;  /* 0x0024e40001067983 */ /* 0x000ee80000100800 */
[----:B------:R-:W4:Y:S04]  /*431a0*/  LDL.64 R16, [R1+0x23c0] ;  /* 0x0023c00001107983 */ /* 0x000f280000100a00 */
[----:B------:R-:W3:Y:S04]  /*431b0*/  LDL.64 R18, [R1+0x23b8] ;  /* 0x0023b80001127983 */ /* 0x000ee80000100a00 */
[----:B------:R-:W4:Y:S01]  /*431c0*/  LDL.64 R14, [R1+0x23b0] ;  /* 0x0023b000010e7983 */ /* 0x000f220000100a00 */
[----:B------:R-:W-:-:S03]  /*431d0*/  ELECT P3, URZ, PT ;  /* 0x0000000000ff782f */ /* 0x000fc60003860000 */
[----:B------:R-:W4:Y:S10]  /*431e0*/  LDL.64 R12, [R1+0x23a8] ;  /* 0x0023a800010c7983 */ /* 0x000f340000100a00 */
[----:B------:R-:W-:-:S02]  /*431f0*/  @P3 IMAD.MOV.U32 R5, RZ, RZ, -0x7fffbfe0 ;  /* 0x80004020ff053424 */ /* 0x000fc400078e00ff */
[----:B------:R-:W-:Y:S01]  /*43200*/  @P3 IMAD.MOV.U32 R7, RZ, RZ, 0x40004040 ;  /* 0x40004040ff073424 */ /* 0x000fe200078e00ff */
[----:B--2---:R-:W-:-:S13]  /*43210*/  R2UR UR70, R4 ;  /* 0x00000000044672ca */ /* 0x004fda00000e0000 */
[----:B------:R-:W-:Y:S01]  /*43220*/  IMAD.U32 R4, RZ, RZ, UR70 ;  /* 0x00000046ff047e24 */ /* 0x000fe2000f8e00ff */
[----:B---3--:R-:W-:-:S13]  /*43230*/  R2UR UR70, R6 ;  /* 0x00000000064672ca */ /* 0x008fda00000e0000 */
[----:B------:R-:W-:Y:S01]  /*43240*/  IMAD.U32 R6, RZ, RZ, UR70 ;  /* 0x00000046ff067e24 */ /* 0x000fe2000f8e00ff */
[----:B------:R-:W-:Y:S02]  /*43250*/  @P3 R2UR UR70, R4 ;  /* 0x00000000044632ca */ /* 0x000fe400000e0000 */
[----:B------:R-:W2:Y:S01]  /*43260*/  LDL R4, [R1+0x24f4] ;  /* 0x0024f40001047983 */ /* 0x000ea20000100800 */
[----:B------:R-:W-:Y:S02]  /*43270*/  @P3 R2UR UR71, R5 ;  /* 0x00000000054732ca */ /* 0x000fe400000e0000 */
[----:B------:R-:W-:Y:S02]  /*43280*/  @P3 R2UR UR72, R6 ;  /* 0x00000000064832ca */ /* 0x000fe400000e0000 */
[----:B------:R-:W-:Y:S02]  /*43290*/  @P3 R2UR UR73, R7 ;  /* 0x00000000074932ca */ /* 0x000fe400000e0000 */
[----:B------:R-:W-:Y:S01]  /*432a0*/  MOV.SPILL R8, UR7 ;  /* 0x0000000700087c02 */ /* 0x000fe20009000f00 */
[----:B------:R-:W-:Y:S01]  /*432b0*/  UMOV UR7, 0x4208010 ;  /* 0x0420801000077882 */ /* 0x000fe20000000000 */
[----:B------:R-:W-:Y:S01]  /*432c0*/  MOV.SPILL R9, UR6 ;  /* 0x0000000600097c02 */ /* 0x000fe20009000f00 */
[----:B------:R-:W-:-:S08]  /*432d0*/  UMOV UR6, 0x0 ;  /* 0x0000000000067882 */ /* 0x000fd00000000000 */
[----:B------:R0:W-:Y:S02]  /*432e0*/  UTCQMMA gdesc[UR70], gdesc[UR72], tmem[UR74], tmem[UR6], idesc[UR7], !UPT ;  /* 0x00ff0648460075ea */ /* 0x0001e4000f80034a */
[----:B0-----:R-:W-:Y:S01]  /*432f0*/  UMOV UR72, 0x0 ;  /* 0x0000000000487882 */ /* 0x001fe20000000000 */
[----:B------:R-:W-:Y:S02]  /*43300*/  UMOV UR73, 0x4208010 ;  /* 0x0420801000497882 */ /* 0x000fe40000000000 */
[----:B------:R4:W-:Y:S02]  /*43310*/  UTCQMMA gdesc[UR38], gdesc[UR10], tmem[UR74], tmem[UR72], idesc[UR73], UPT ;  /* 0x00ff480a260075ea */ /* 0x0009e4000b80034a */
[----:B----4-:R-:W-:Y:S02]  /*43320*/  R2UR UR72, R16 ;  /* 0x00000000104872ca */ /* 0x010fe400000e0000 */
[----:B------:R-:W-:Y:S01]  /*43330*/  R2UR UR73, R17 ;  /* 0x00000000114972ca */ /* 0x000fe200000e0000 */
[----:B------:R-:W-:Y:S01]  /*43340*/  UMOV UR70, 0x0 ;  /* 0x0000000000467882 */ /* 0x000fe20000000000 */
[----:B------:R-:W-:Y:S01]  /*43350*/  UMOV UR71, 0x4208010 ;  /* 0x0420801000477882 */ /* 0x000fe20000000000 */
[----:B------:R-:W-:-:S02]  /*43360*/  MOV.SPILL R10, UR5 ;  /* 0x00000005000a7c02 */ /* 0x000fc40009000f00 */
[----:B------:R-:W-:Y:S02]  /*43370*/  MOV.SPILL R11, UR4 ;  /* 0x00000004000b7c02 */ /* 0x000fe40009000f00 */
[----:B------:R-:W-:Y:S02]  /*43380*/  R2UR UR4, R18 ;  /* 0x00000000120472ca */ /* 0x000fe400000e0000 */
[----:B------:R-:W-:-:S04]  /*43390*/  R2UR UR5, R19 ;  /* 0x00000000130572ca */ /* 0x000fc800000e0000 */
[----:B------:R0:W-:Y:S02]  /*433a0*/  UTCQMMA gdesc[UR12], gdesc[UR72], tmem[UR74], tmem[UR70], idesc[UR71], UPT ;  /* 0x00ff46480c0075ea */ /* 0x0001e4000b80034a */
[----:B0-----:R-:W-:Y:S02]  /*433b0*/  R2UR UR70, R14 ;  /* 0x000000000e4672ca */ /* 0x001fe400000e0000 */
[----:B------:R-:W-:Y:S01]  /*433c0*/  R2UR UR71, R15 ;  /* 0x000000000f4772ca */ /* 0x000fe200000e0000 */
[----:B------:R-:W-:Y:S01]  /*433d0*/  UMOV UR72, 0x0 ;  /* 0x0000000000487882 */ /* 0x000fe20000000000 */
[----:B------:R-:W-:-:S03]  /*433e0*/  UMOV UR73, 0x4208010 ;  /* 0x0420801000497882 */ /* 0x000fc60000000000 */
[----:B------:R-:W-:Y:S08]  /*433f0*/  UTCQMMA gdesc[UR14], gdesc[UR4], tmem[UR74], tmem[UR72], idesc[UR73], UPT ;  /* 0x00ff48040e0075ea */ /* 0x000ff0000b80034a */
[----:B------:R0:W-:Y:S02]  /*43400*/  UTCQMMA gdesc[UR16], gdesc[UR70], tmem[UR74], tmem[UR72], idesc[UR73], UPT ;  /* 0x00ff4846100075ea */ /* 0x0001e4000b80034a */
[----:B0-----:R-:W-:-:S02]  /*43410*/  R2UR UR72, R12 ;  /* 0x000000000c4872ca */ /* 0x001fc400000e0000 */
[----:B------:R-:W-:Y:S01]  /*43420*/  R2UR UR73, R13 ;  /* 0x000000000d4972ca */ /* 0x000fe200000e0000 */
[----:B------:R-:W-:Y:S01]  /*43430*/  UMOV UR70, 0x0 ;  /* 0x0000000000467882 */ /* 0x000fe20000000000 */
[----:B------:R-:W-:Y:S01]  /*43440*/  UMOV UR71, 0x4208010 ;  /* 0x0420801000477882 */ /* 0x000fe20000000000 */
[----:B------:R-:W-:-:S10]  /*43450*/  IMAD.MOV.U32 R5, RZ, RZ, RZ ;  /* 0x000000ffff057224 */ /* 0x000fd400078e00ff */
[----:B------:R0:W-:Y:S01]  /*43460*/  UTCQMMA gdesc[UR18], gdesc[UR72], tmem[UR74], tmem[UR70], idesc[UR71], UPT ;  /* 0x00ff4648120075ea */ /* 0x0001e2000b80034a */
[----:B------:R-:W-:Y:S01]  /*43470*/  UTCQMMA gdesc[UR20], gdesc[UR76], tmem[UR74], tmem[UR70], idesc[UR71], UPT ;  /* 0x00ff464c140075ea */ /* 0x000fe2000b80034a */
[----:B0-----:R-:W-:Y:S01]  /*43480*/  UMOV UR72, 0x0 ;  /* 0x0000000000487882 */ /* 0x001fe20000000000 */
[----:B------:R-:W-:Y:S02]  /*43490*/  UMOV UR73, 0x4208010 ;  /* 0x0420801000497882 */ /* 0x000fe40000000000 */
[----:B------:R-:W-:Y:S01]  /*434a0*/  UTCQMMA gdesc[UR22], gdesc[UR52], tmem[UR74], tmem[UR72], idesc[UR73], UPT ;  /* 0x00ff4834160075ea */ /* 0x000fe2000b80034a */
[----:B------:R-:W-:Y:S01]  /*434b0*/  UTCQMMA gdesc[UR24], gdesc[UR54], tmem[UR74], tmem[UR70], idesc[UR71], UPT ;  /* 0x00ff4636180075ea */ /* 0x000fe2000b80034a */
[----:B------:R-:W-:Y:S01]  /*434c0*/  UTCQMMA gdesc[UR26], gdesc[UR56], tmem[UR74], tmem[UR72], idesc[UR73], UPT ;  /* 0x00ff48381a0075ea */ /* 0x000fe2000b80034a */
[----:B------:R-:W-:Y:S01]  /*434d0*/  UTCQMMA gdesc[UR28], gdesc[UR58], tmem[UR74], tmem[UR72], idesc[UR73], UPT ;  /* 0x00ff483a1c0075ea */ /* 0x000fe2000b80034a */
[----:B------:R-:W-:Y:S01]  /*434e0*/  UTCQMMA gdesc[UR30], gdesc[UR60], tmem[UR74], tmem[UR70], idesc[UR71], UPT ;  /* 0x00ff463c1e0075ea */ /* 0x000fe2000b80034a */
[----:B------:R-:W-:Y:S01]  /*434f0*/  UTCQMMA gdesc[UR32], gdesc[UR62], tmem[UR74], tmem[UR70], idesc[UR71], UPT ;  /* 0x00ff463e200075ea */ /* 0x000fe2000b80034a */
[----:B------:R-:W-:Y:S01]  /*43500*/  UTCQMMA gdesc[UR34], gdesc[UR64], tmem[UR74], tmem[UR72], idesc[UR73], UPT ;  /* 0x00ff4840220075ea */ /* 0x000fe2000b80034a */
[----:B------:R0:W-:Y:S01]  /*43510*/  UTCQMMA gdesc[UR36], gdesc[UR66], tmem[UR74], tmem[UR70], idesc[UR71], UPT ;  /* 0x00ff4642240075ea */ /* 0x0001e2000b80034a */
[----:B------:R1:W-:Y:S01]  /*43520*/  UTCQMMA gdesc[UR42], gdesc[UR68], tmem[UR74], tmem[UR72], idesc[UR73], UPT ;  /* 0x00ff48442a0075ea */ /* 0x0003e2000b80034a */
[----:B------:R-:W-:-:S02]  /*43530*/  R2UR.FILL UR7, R8 ;  /* 0x00000000080772ca */ /* 0x000fc400004e0000 */
[----:B------:R-:W-:Y:S02]  /*43540*/  R2UR.FILL UR6, R9 ;  /* 0x00000000090672ca */ /* 0x000fe400004e0000 */
[----:B------:R-:W-:Y:S02]  /*43550*/  R2UR.FILL UR5, R10 ;  /* 0x000000000a0572ca */ /* 0x000fe400004e0000 */
[----:B------:R-:W-:Y:S01]  /*43560*/  R2UR.FILL UR4, R11 ;  /* 0x000000000b0472ca */ /* 0x000fe200004e0000 */
[----:B--2---:R-:W-:-:S05]  /*43570*/  VIADD R4, R4, 0x3a010 ;  /* 0x0003a01004047836 */ /* 0x004fca0000000000 */
[----:B------:R-:W-:-:S04]  /*43580*/  @P3 MOV R4, R4 ;  /* 0x0000000400043202 */ /* 0x000fc80000000f00 */
[----:B0-----:R-:W-:-:S13]  /*43590*/  @P3 R2UR UR70, R4 ;  /* 0x00000000044632ca */ /* 0x001fda00000e0000 */
[----:B------:R1:W-:Y:S01]  /*435a0*/  UTCBAR [UR70], URZ ;  /* 0x000000ff460073e9 */ /* 0x0003e200080000ff */
[----:B------:R-:W-:Y:S01]  /*435b0*/  NOP ;  /* 0x0000000000007918 */ /* 0x000fe20000000000 */
.L_x_13:
[----:B------:R-:W0:Y:S01]  /*435c0*/  SYNCS.PHASECHK.TRANS64.TRYWAIT P3, [UR4+0x3a010], RZ ;  /* 0x03a010ffff0075a7 */ /* 0x000e220008061104 */
[----:B------:R-:W2:Y:S01]  /*435d0*/  LDC R69, c[0x0][0x3a8] ;  /* 0x0000ea00ff457b82 */ /* 0x000ea20000000800 */
[----:B0-----:R-:W-:Y:S05]  /*435e0*/  @!P3 BRA `(.L_x_14) ;  /* 0x0000023000b0b947 */ /* 0x001fea0003800000 */
.L_x_23:
[----:B------:R-:W3:Y:S01]  /*435f0*/  LDL R74, [R1+0x49c] ;  /* 0x00049c00014a7983 */ /* 0x000ee20000100800 */
[----:B------:R-:W-:Y:S06]  /*43600*/  BAR.SYNC.DEFER_BLOCKING 0x0 ;  /* 0x0000000000007b1d */ /* 0x000fec0000010000 */
[----:B------:R-:W-:Y:S01]  /*43610*/  LDTM.16dp32bit_t0_t15.x64 R4, tmem[UR6+0x100] ;  /* 0x00010006000479ee */ /* 0x000fe20008b00000 */
[----:B------:R-:W0:Y:S01]  /*43620*/  LDTM.16dp32bit_t16_t31.x64 R4, tmem[UR6+0x140] ;  /* 0x00014006000479ee */ /* 0x000e220008b20000 */
[----:B------:R-:W4:Y:S01]  /*43630*/  @!P1 SYNCS.CCTL.IV [UR4+0x3a010] ;  /* 0x03a01000ff0099b1 */ /* 0x000f220008000004 */
[----:B------:R-:W-:Y:S01]  /*43640*/  NOP ;  /* 0x0000000000007918 */ /* 0x000fe20000000000 */
[-C--:B0-2---:R-:W-:Y:S01]  /*43650*/  FMUL R71, R4, R69.reuse ;  /* 0x0000004504477220 */ /* 0x085fe20000400000 */
[-C--:B------:R-:W-:Y:S01]  /*43660*/  FMUL R72, R5, R69.reuse ;  /* 0x0000004505487220 */ /* 0x080fe20000400000 */
[-C--:B------:R-:W-:Y:S01]  /*43670*/  FMUL R73, R6, R69.reuse ;  /* 0x0000004506497220 */ /* 0x080fe20000400000 */
[-C--:B------:R-:W-:Y:S01]  /*43680*/  FMUL R68, R7, R69.reuse ;  /* 0x0000004507447220 */ /* 0x080fe20000400000 */
[----:B------:R-:W-:-:S03]  /*43690*/  FMUL R70, R8, R69 ;  /* 0x0000004508467220 */ /* 0x000fc60000400000 */
[----:B------:R-:W-:Y:S01]  /*436a0*/  FMNMX3 R73, R71, R72, R73, !PT ;  /* 0x0000004847497276 */ /* 0x000fe20007800049 */
[-C--:B------:R-:W-:Y:S01]  /*436b0*/  FMUL R72, R9, R69.reuse ;  /* 0x0000004509487220 */ /* 0x080fe20000400000 */
[-C--:B------:R-:W-:Y:S02]  /*436c0*/  FMUL R71, R10, R69.reuse ;  /* 0x000000450a477220 */ /* 0x080fe40000400000 */
[----:B------:R-:W-:Y:S01]  /*436d0*/  FMNMX3 R73, R73, R68, R70, !PT ;  /* 0x0000004449497276 */ /* 0x000fe20007800046 */
[-C--:B------:R-:W-:Y:S01]  /*436e0*/  FMUL R68, R11, R69.reuse ;  /* 0x000000450b447220 */ /* 0x080fe20000400000 */
[-C--:B------:R-:W-:Y:S02]  /*436f0*/  FMUL R70, R12, R69.reuse ;  /* 0x000000450c467220 */ /* 0x080fe40000400000 */
[----:B------:R-:W-:Y:S01]  /*43700*/  FMNMX3 R73, R73, R72, R71, !PT ;  /* 0x0000004849497276 */ /* 0x000fe20007800047 */
[-C--:B------:R-:W-:Y:S01]  /*43710*/  FMUL R72, R13, R69.reuse ;  /* 0x000000450d487220 */ /* 0x080fe20000400000 */
[----:B------:R-:W-:-:S02]  /*43720*/  FMUL R71, R14, R69 ;  /* 0x000000450e477220 */ /* 0x000fc40000400000 */
        /* <DEDUP_REMOVED lines=79> */
[----:B------:R-:W-:-:S03]  /*43c20*/  FMUL R70, R67, R69 ;  /* 0x0000004543467220 */ /* 0x000fc60000400000 */
[----:B------:R-:W-:-:S04]  /*43c30*/  FMNMX3 R68, R68, R72, R71, !PT ;  /* 0x0000004844447276 */ /* 0x000fc80007800047 */
[----:B------:R-:W-:-:S05]  /*43c40*/  FMNMX R68, R70, R68, !PT ;  /* 0x0000004446447209 */ /* 0x000fca0007800000 */
[----:B------:R-:W3:Y:S02]  /*43c50*/  SHFL.BFLY PT, R82, R68, 0x10, 0x1f ;  /* 0x0e001f0044527f89 */ /* 0x000ee400000e0000 */
[----:B---3--:R-:W-:-:S05]  /*43c60*/  FMNMX3 R82, R68, R82, R74, !PT ;  /* 0x0000005244527276 */ /* 0x008fca000780004a */
[-CC-:B------:R-:W-:Y:S01]  /*43c70*/  FFMA R4, R4, R69.reuse, -R82.reuse ;  /* 0x0000004504047223 */ /* 0x180fe20000000852 */
[-CC-:B------:R-:W-:Y:S01]  /*43c80*/  FFMA R5, R5, R69.reuse, -R82.reuse ;  /* 0x0000004505057223 */ /* 0x180fe20000000852 */
[-CC-:B------:R-:W-:Y:S01]  /*43c90*/  FFMA R6, R6, R69.reuse, -R82.reuse ;  /* 0x0000004506067223 */ /* 0x180fe20000000852 */
[-CC-:B------:R-:W-:Y:S01]  /*43ca0*/  FFMA R8, R8, R69.reuse, -R82.reuse ;  /* 0x0000004508087223 */ /* 0x180fe20000000852 */
[----:B------:R-:W-:Y:S01]  /*43cb0*/  FMUL R4, R4, 1.4426950216293334961 ;  /* 0x3fb8aa3b04047820 */ /* 0x000fe20000400000 */
[-CC-:B------:R-:W-:Y:S01]  /*43cc0*/  FFMA R9, R9, R69.reuse, -R82.reuse ;  /* 0x0000004509097223 */ /* 0x180fe20000000852 */
[----:B------:R-:W-:Y:S01]  /*43cd0*/  FMUL R5, R5, 1.4426950216293334961 ;  /* 0x3fb8aa3b05057820 */ /* 0x000fe20000400000 */
[-CC-:B------:R-:W-:Y:S01]  /*43ce0*/  FFMA R12, R12, R69.reuse, -R82.reuse ;  /* 0x000000450c0c7223 */ /* 0x180fe20000000852 */
[----:B------:R-:W-:Y:S01]  /*43cf0*/  FMUL R6, R6, 1.4426950216293334961 ;  /* 0x3fb8aa3b06067820 */ /* 0x000fe20000400000 */
[-CC-:B------:R-:W-:Y:S01]  /*43d00*/  FFMA R13, R13, R69.reuse, -R82.reuse ;  /* 0x000000450d0d7223 */ /* 0x180fe20000000852 */
[----:B------:R-:W-:Y:S01]  /*43d10*/  FMUL R8, R8, 1.4426950216293334961 ;  /* 0x3fb8aa3b08087820 */ /* 0x000fe20000400000 */
[----:B------:R-:W0:Y:S01]  /*43d20*/  MUFU.EX2 R4, R4 ;  /* 0x0000000400047308 */ /* 0x000e220000000800 */
[----:B------:R-:W-:Y:S01]  /*43d30*/  FMUL R9, R9, 1.4426950216293334961 ;  /* 0x3fb8aa3b09097820 */ /* 0x000fe20000400000 */
[----:B------:R-:W-:Y:S01]  /*43d40*/  FMUL R12, R12, 1.4426950216293334961 ;  /* 0x3fb8aa3b0c0c7820 */ /* 0x000fe20000400000 */
[----:B------:R-:W-:Y:S01]  /*43d50*/  FMUL R13, R13, 1.4426950216293334961 ;  /* 0x3fb8aa3b0d0d7820 */ /* 0x000fe20000400000 */
[-CC-:B------:R-:W-:Y:S01]  /*43d60*/  FFMA R16, R16, R69.reuse, -R82.reuse ;  /* 0x0000004510107223 */ /* 0x180fe20000000852 */
[-CC-:B------:R-:W-:Y:S01]  /*43d70*/  FFMA R7, R7, R69.reuse, -R82.reuse ;  /* 0x0000004507077223 */ /* 0x180fe20000000852 */
[-CC-:B------:R-:W-:Y:S01]  /*43d80*/  FFMA R17, R17, R69.reuse, -R82.reuse ;  /* 0x0000004511117223 */ /* 0x180fe20000000852 */
[-CC-:B------:R-:W-:Y:S01]  /*43d90*/  FFMA R25, R25, R69.reuse, -R82.reuse ;  /* 0x0000004519197223 */ /* 0x180fe20000000852 */
[----:B------:R2:W3:Y:S01]  /*43da0*/  MUFU.EX2 R75, R5 ;  /* 0x00000005004b7308 */ /* 0x0004e20000000800 */
[----:B------:R-:W-:Y:S01]  /*43db0*/  FMUL R16, R16, 1.4426950216293334961 ;  /* 0x3fb8aa3b10107820 */ /* 0x000fe20000400000 */
[----:B------:R-:W-:Y:S01]  /*43dc0*/  FMUL R7, R7, 1.4426950216293334961 ;  /* 0x3fb8aa3b07077820 */ /* 0x000fe20000400000 */
[----:B------:R-:W-:Y:S01]  /*43dd0*/  FMUL R17, R17, 1.4426950216293334961 ;  /* 0x3fb8aa3b11117820 */ /* 0x000fe20000400000 */
[----:B------:R-:W-:Y:S01]  /*43de0*/  FMUL R25, R25, 1.4426950216293334961 ;  /* 0x3fb8aa3b19197820 */ /* 0x000fe20000400000 */
[-CC-:B------:R-:W-:Y:S01]  /*43df0*/  FFMA R10, R10, R69.reuse, -R82.reuse ;  /* 0x000000450a0a7223 */ /* 0x180fe20000000852 */
[-CC-:B------:R-:W-:Y:S01]  /*43e00*/  FFMA R21, R21, R69.reuse, -R82.reuse ;  /* 0x0000004515157223 */ /* 0x180fe20000000852 */
[-CC-:B------:R-:W-:Y:S01]  /*43e10*/  FFMA R11, R11, R69.reuse, -R82.reuse ;  /* 0x000000450b0b7223 */ /* 0x180fe20000000852 */
[----:B------:R-:W1:Y:S01]  /*43e20*/  MUFU.EX2 R77, R6 ;  /* 0x00000006004d7308 */ /* 0x000e620000000800 */
[----:B0-----:R-:W-:Y:S01]  /*43e30*/  STL [R1+0x3d4], R4 ;  /* 0x0003d40401007387 */ /* 0x001fe20000100800 */
[----:B------:R-:W-:Y:S01]  /*43e40*/  FMUL R10, R10, 1.4426950216293334961 ;  /* 0x3fb8aa3b0a0a7820 */ /* 0x000fe20000400000 */
[-CC-:B------:R-:W-:Y:S01]  /*43e50*/  FFMA R19, R19, R69.reuse, -R82.reuse ;  /* 0x0000004513137223 */ /* 0x180fe20000000852 */
[-CC-:B------:R-:W-:Y:S01]  /*43e60*/  FFMA R24, R24, R69.reuse, -R82.reuse ;  /* 0x0000004518187223 */ /* 0x180fe20000000852 */
[----:B------:R-:W-:Y:S01]  /*43e70*/  FMUL R21, R21, 1.4426950216293334961 ;  /* 0x3fb8aa3b15157820 */ /* 0x000fe20000400000 */
[----:B------:R-:W-:Y:S01]  /*43e80*/  FMUL R11, R11, 1.4426950216293334961 ;  /* 0x3fb8aa3b0b0b7820 */ /* 0x000fe20000400000 */
[----:B--2---:R-:W-:Y:S01]  /*43e90*/  FMUL R5, R19, 1.4426950216293334961 ;  /* 0x3fb8aa3b13057820 */ /* 0x004fe20000400000 */
[----:B------:R-:W0:Y:S01]  /*43ea0*/  MUFU.EX2 R78, R8 ;  /* 0x00000008004e7308 */ /* 0x000e220000000800 */
[----:B---3--:R-:W-:Y:S01]  /*43eb0*/  STL [R1+0x3d0], R75 ;  /* 0x0003d04b01007387 */ /* 0x008fe20000100800 */
[----:B------:R-:W-:Y:S01]  /*43ec0*/  FMUL R24, R24, 1.4426950216293334961 ;  /* 0x3fb8aa3b18187820 */ /* 0x000fe20000400000 */
[-CC-:B------:R-:W-:Y:S01]  /*43ed0*/  FFMA R23, R23, R69.reuse, -R82.reuse ;  /* 0x0000004517177223 */ /* 0x180fe20000000852 */
[-CC-:B------:R-:W-:Y:S01]  /*43ee0*/  FFMA R14, R14, R69.reuse, -R82.reuse ;  /* 0x000000450e0e7223 */ /* 0x180fe20000000852 */
[-CC-:B------:R-:W-:Y:S01]  /*43ef0*/  FFMA R15, R15, R69.reuse, -R82.reuse ;  /* 0x000000450f0f7223 */ /* 0x180fe20000000852 */
[-CC-:B------:R-:W-:Y:S01]  /*43f00*/  FFMA R22, R22, R69.reuse, -R82.reuse ;  /* 0x0000004516167223 */ /* 0x180fe20000000852 */
[-CC-:B------:R-:W-:Y:S01]  /*43f10*/  FFMA R18, R18, R69.reuse, -R82.reuse ;  /* 0x0000004512127223 */ /* 0x180fe20000000852 */
[----:B------:R-:W2:Y:S01]  /*43f20*/  MUFU.EX2 R79, R9 ;  /* 0x00000009004f7308 */ /* 0x000ea20000000800 */
[----:B-1----:R-:W-:Y:S01]  /*43f30*/  STL [R1+0x13c], R77 ;  /* 0x00013c4d01007387 */ /* 0x002fe20000100800 */
[----:B------:R-:W-:Y:S01]  /*43f40*/  FMUL R14, R14, 1.4426950216293334961 ;  /* 0x3fb8aa3b0e0e7820 */ /* 0x000fe20000400000 */
[----:B------:R-:W-:Y:S01]  /*43f50*/  FMUL R15, R15, 1.4426950216293334961 ;  /* 0x3fb8aa3b0f0f7820 */ /* 0x000fe20000400000 */
[----:B------:R-:W-:Y:S01]  /*43f60*/  FMUL R6, R22, 1.4426950216293334961 ;  /* 0x3fb8aa3b16067820 */ /* 0x000fe20000400000 */
[----:B------:R-:W-:Y:S01]  /*43f70*/  FMUL R18, R18, 1.4426950216293334961 ;  /* 0x3fb8aa3b12127820 */ /* 0x000fe20000400000 */
[-CC-:B------:R-:W-:Y:S01]  /*43f80*/  FFMA R20, R20, R69.reuse, -R82.reuse ;  /* 0x0000004514147223 */ /* 0x180fe20000000852 */
[-CC-:B------:R-:W-:Y:S01]  /*43f90*/  FFMA R26, R26, R69.reuse, -R82.reuse ;  /* 0x000000451a1a7223 */ /* 0x180fe20000000852 */
[----:B------:R-:W1:Y:S01]  /*43fa0*/  MUFU.EX2 R83, R12 ;  /* 0x0000000c00537308 */ /* 0x000e620000000800 */
[----:B0-----:R-:W-:Y:S01]  /*43fb0*/  STL [R1+0x3ec], R78 ;  /* 0x0003ec4e01007387 */ /* 0x001fe20000100800 */
[----:B------:R-:W-:Y:S01]  /*43fc0*/  FMUL R20, R20, 1.4426950216293334961 ;  /* 0x3fb8aa3b14147820 */ /* 0x000fe20000400000 */
[----:B------:R-:W-:Y:S01]  /*43fd0*/  FMUL R8, R26, 1.4426950216293334961 ;  /* 0x3fb8aa3b1a087820 */ /* 0x000fe20000400000 */
[-CC-:B------:R-:W-:Y:S01]  /*43fe0*/  FFMA R27, R27, R69.reuse, -R82.reuse ;  /* 0x000000451b1b7223 */ /* 0x180fe20000000852 */
[-CC-:B------:R-:W-:Y:S01]  /*43ff0*/  FFMA R28, R28, R69.reuse, -R82.reuse ;  /* 0x000000451c1c7223 */ /* 0x180fe20000000852 */
[-CC-:B------:R-:W-:Y:S01]  /*44000*/  FFMA R29, R29, R69.reuse, -R82.reuse ;  /* 0x000000451d1d7223 */ /* 0x180fe20000000852 */
[-CC-:B------:R-:W-:Y:S01]  /*44010*/  FFMA R30, R30, R69.reuse, -R82.reuse ;  /* 0x000000451e1e7223 */ /* 0x180fe20000000852 */
[----:B------:R-:W0:Y:S01]  /*44020*/  MUFU.EX2 R92, R13 ;  /* 0x0000000d005c7308 */ /* 0x000e220000000800 */
[----:B--2---:R-:W-:Y:S01]  /*44030*/  STL [R1+0x3e8], R79 ;  /* 0x0003e84f01007387 */ /* 0x004fe20000100800 */
[----:B------:R-:W-:Y:S01]  /*44040*/  FMUL R9, R27, 1.4426950216293334961 ;  /* 0x3fb8aa3b1b097820 */ /* 0x000fe20000400000 */
[----:B------:R-:W-:Y:S01]  /*44050*/  FMUL R28, R28, 1.4426950216293334961 ;  /* 0x3fb8aa3b1c1c7820 */ /* 0x000fe20000400000 */
[----:B------:R-:W-:Y:S01]  /*44060*/  FMUL R29, R29, 1.4426950216293334961 ;  /* 0x3fb8aa3b1d1d7820 */ /* 0x000fe20000400000 */
[-CC-:B------:R-:W-:Y:S01]  /*44070*/  FFMA R31, R31, R69.reuse, -R82.reuse ;  /* 0x000000451f1f7223 */ /* 0x180fe20000000852 */
[-CC-:B------:R-:W-:Y:S01]  /*44080*/  FFMA R32, R32, R69.reuse, -R82.reuse ;  /* 0x0000004520207223 */ /* 0x180fe20000000852 */
[----:B------:R-:W-:Y:S01]  /*44090*/  FFMA R33, R33, R69, -R82 ;  /* 0x0000004521217223 */ /* 0x000fe20000000852 */
[----:B------:R2:W3:Y:S01]  /*440a0*/  MUFU.EX2 R93, R16 ;  /* 0x00000010005d7308 */ /* 0x0004e20000000800 */
[----:B-1----:R-:W-:Y:S01]  /*440b0*/  STL [R1+0x3e4], R83 ;  /* 0x0003e45301007387 */ /* 0x002fe20000100800 */
[----:B------:R-:W-:-:S02]  /*440c0*/  IMAD.MOV.U32 R22, RZ, RZ, R83 ;  /* 0x000000ffff167224 */ /* 0x000fc400078e0053 */
[----:B------:R-:W-:Y:S01]  /*440d0*/  FMUL R32, R32, 1.4426950216293334961 ;  /* 0x3fb8aa3b20207820 */ /* 0x000fe20000400000 */
[-CC-:B------:R-:W-:Y:S01]  /*440e0*/  FFMA R34, R34, R69.reuse, -R82.reuse ;  /* 0x0000004522227223 */ /* 0x180fe20000000852 */
[----:B------:R-:W-:Y:S01]  /*440f0*/  FMUL R33, R33, 1.4426950216293334961 ;  /* 0x3fb8aa3b21217820 */ /* 0x000fe20000400000 */
[-CC-:B------:R-:W-:Y:S01]  /*44100*/  FFMA R35, R35, R69.reuse, -R82.reuse ;  /* 0x0000004523237223 */ /* 0x180fe20000000852 */
[-CC-:B------:R-:W-:Y:S01]  /*44110*/  FFMA R36, R36, R69.reuse, -R82.reuse ;  /* 0x0000004524247223 */ /* 0x180fe20000000852 */
[----:B------:R1:W-:Y:S01]  /*44120*/  MUFU.EX2 R74, R7 ;  /* 0x00000007004a7308 */ /* 0x0003e20000000800 */
[----:B0-----:R0:W-:Y:S01]  /*44130*/  STL [R1+0x3e0], R92 ;  /* 0x0003e05c01007387 */ /* 0x0011e20000100800 */
[----:B--2---:R-:W-:Y:S02]  /*44140*/  IMAD.MOV.U32 R16, RZ, RZ, R77 ;  /* 0x000000ffff107224 */ /* 0x004fe400078e004d */
[----:B------:R-:W-:Y:S01]  /*44150*/  FMUL R12, R34, 1.4426950216293334961 ;  /* 0x3fb8aa3b220c7820 */ /* 0x000fe20000400000 */
[----:B------:R-:W-:Y:S01]  /*44160*/  FMUL R13, R35, 1.4426950216293334961 ;  /* 0x3fb8aa3b230d7820 */ /* 0x000fe20000400000 */
[----:B------:R-:W-:Y:S01]  /*44170*/  FMUL R36, R36, 1.4426950216293334961 ;  /* 0x3fb8aa3b24247820 */ /* 0x000fe20000400000 */
[-CC-:B------:R-:W-:Y:S01]  /*44180*/  FFMA R37, R37, R69.reuse, -R82.reuse ;  /* 0x0000004525257223 */ /* 0x180fe20000000852 */
[----:B------:R-:W-:Y:S01]  /*44190*/  FFMA R38, R38, R69, -R82 ;  /* 0x0000004526267223 */ /* 0x000fe20000000852 */
[----:B------:R2:W0:Y:S01]  /*441a0*/  MUFU.EX2 R76, R17 ;  /* 0x00000011004c7308 */ /* 0x0004220000000800 */
[----:B---3--:R3:W-:Y:S01]  /*441b0*/  STL [R1+0x3dc], R93 ;  /* 0x0003dc5d01007387 */ /* 0x0087e20000100800 */
[----:B-1----:R-:W-:Y:S01]  /*441c0*/  FMUL R7, R23, 1.4426950216293334961 ;  /* 0x3fb8aa3b17077820 */ /* 0x002fe20000400000 */
[----:B------:R-:W-:-:S02]  /*441d0*/  IMAD.MOV.U32 R23, RZ, RZ, R79 ;  /* 0x000000ffff177224 */ /* 0x000fc400078e004f */
[----:B------:R-:W-:Y:S01]  /*441e0*/  FMUL R37, R37, 1.4426950216293334961 ;  /* 0x3fb8aa3b25257820 */ /* 0x000fe20000400000 */
[-CC-:B------:R-:W-:Y:S01]  /*441f0*/  FFMA R41, R41, R69.reuse, -R82.reuse ;  /* 0x0000004529297223 */ /* 0x180fe20000000852 */
[-CC-:B------:R-:W-:Y:S01]  /*44200*/  FFMA R42, R42, R69.reuse, -R82.reuse ;  /* 0x000000452a2a7223 */ /* 0x180fe20000000852 */
[-C--:B------:R-:W-:Y:S01]  /*44210*/  FFMA R44, R44, R69.reuse, -R82 ;  /* 0x000000452c2c7223 */ /* 0x080fe20000000852 */
[----:B------:R1:W3:Y:S01]  /*44220*/  MUFU.EX2 R73, R10 ;  /* 0x0000000a00497308 */ /* 0x0002e20000000800 */
[----:B--2---:R-:W-:Y:S02]  /*44230*/  IMAD.MOV.U32 R17, RZ, RZ, R92 ;  /* 0x000000ffff117224 */ /* 0x004fe400078e005c */
[----:B------:R-:W-:Y:S01]  /*44240*/  FMUL R41, R41, 1.4426950216293334961 ;  /* 0x3fb8aa3b29297820 */ /* 0x000fe20000400000 */
[-CC-:B------:R-:W-:Y:S01]  /*44250*/  FFMA R43, R43, R69.reuse, -R82.reuse ;  /* 0x000000452b2b7223 */ /* 0x180fe20000000852 */
[-CC-:B------:R-:W-:Y:S01]  /*44260*/  FFMA R45, R45, R69.reuse, -R82.reuse ;  /* 0x000000452d2d7223 */ /* 0x180fe20000000852 */
[-CC-:B------:R-:W-:Y:S01]  /*44270*/  FFMA R48, R48, R69.reuse, -R82.reuse ;  /* 0x0000004530307223 */ /* 0x180fe20000000852 */
[-CC-:B------:R-:W-:Y:S01]  /*44280*/  FFMA R49, R49, R69.reuse, -R82.reuse ;  /* 0x0000004531317223 */ /* 0x180fe20000000852 */
[----:B------:R-:W-:Y:S01]  /*44290*/  FMUL R44, R44, 1.4426950216293334961 ;  /* 0x3fb8aa3b2c2c7820 */ /* 0x000fe20000400000 */
[----:B0-----:R0:W-:Y:S01]  /*442a0*/  MUFU.EX2 R92, R25 ;  /* 0x00000019005c7308 */ /* 0x0011e20000000800 */
[----:B-1----:R-:W-:Y:S01]  /*442b0*/  FMUL R10, R30, 1.4426950216293334961 ;  /* 0x3fb8aa3b1e0a7820 */ /* 0x002fe20000400000 */
[----:B------:R-:W-:Y:S01]  /*442c0*/  STL [R1+0x3d8], R76 ;  /* 0x0003d84c01007387 */ /* 0x000fe20000100800 */
[-CC-:B------:R-:W-:Y:S01]  /*442d0*/  FFMA R52, R52, R69.reuse, -R82.reuse ;  /* 0x0000004534347223 */ /* 0x180fe20000000852 */
[----:B------:R-:W-:Y:S01]  /*442e0*/  FMUL R45, R45, 1.4426950216293334961 ;  /* 0x3fb8aa3b2d2d7820 */ /* 0x000fe20000400000 */
[-CC-:B------:R-:W-:Y:S01]  /*442f0*/  FFMA R53, R53, R69.reuse, -R82.reuse ;  /* 0x0000004535357223 */ /* 0x180fe20000000852 */
[----:B------:R-:W-:Y:S01]  /*44300*/  FMUL R48, R48, 1.4426950216293334961 ;  /* 0x3fb8aa3b30307820 */ /* 0x000fe20000400000 */
[----:B------:R-:W-:Y:S01]  /*44310*/  FFMA R56, R56, R69, -R82 ;  /* 0x0000004538387223 */ /* 0x000fe20000000852 */
[----:B------:R1:W-:Y:S01]  /*44320*/  MUFU.EX2 R19, R21 ;  /* 0x0000001500137308 */ /* 0x0003e20000000800 */
[----:B0-----:R-:W-:-:S02]  /*44330*/  IMAD.MOV.U32 R25, RZ, RZ, R75 ;  /* 0x000000ffff197224 */ /* 0x001fc400078e004b */
[----:B------:R-:W-:Y:S01]  /*44340*/  FMUL R49, R49, 1.4426950216293334961 ;  /* 0x3fb8aa3b31317820 */ /* 0x000fe20000400000 */
[-C--:B------:R-:W-:Y:S01]  /*44350*/  FFMA R57, R57, R69.reuse, -R82 ;  /* 0x0000004539397223 */ /* 0x080fe20000000852 */
[----:B------:R-:W-:Y:S01]  /*44360*/  FMUL R52, R52, 1.4426950216293334961 ;  /* 0x3fb8aa3b34347820 */ /* 0x000fe20000400000 */
[----:B------:R-:W-:Y:S01]  /*44370*/  FADD R4, R4, R25 ;  /* 0x0000001904047221 */ /* 0x000fe20000000000 */
[----:B------:R-:W-:Y:S01]  /*44380*/  FMUL R53, R53, 1.4426950216293334961 ;  /* 0x3fb8aa3b35357820 */ /* 0x000fe20000400000 */
[----:B------:R-:W-:Y:S01]  /*44390*/  FMUL R56, R56, 1.4426950216293334961 ;  /* 0x3fb8aa3b38387820 */ /* 0x000fe20000400000 */
[----:B------:R0:W2:Y:S01]  /*443a0*/  MUFU.EX2 R72, R11 ;  /* 0x0000000b00487308 */ /* 0x0000a20000000800 */
[----:B------:R-:W-:Y:S01]  /*443b0*/  FADD R4, R16, R4 ;  /* 0x0000000410047221 */ /* 0x000fe20000000000 */
[----:B-1----:R-:W-:Y:S02]  /*443c0*/  IMAD.MOV.U32 R21, RZ, RZ, R93 ;  /* 0x000000ffff157224 */ /* 0x002fe400078e005d */
[-C--:B------:R-:W-:Y:S01]  /*443d0*/  FFMA R16, R40, R69.reuse, -R82 ;  /* 0x0000004528107223 */ /* 0x080fe20000000852 */
[----:B------:R-:W-:Y:S01]  /*443e0*/  FMUL R57, R57, 1.4426950216293334961 ;  /* 0x3fb8aa3b39397820 */ /* 0x000fe20000400000 */
[----:B------:R-:W-:Y:S01]  /*443f0*/  FADD R4, R74, R4 ;  /* 0x000000044a047221 */ /* 0x000fe20000000000 */
[-CC-:B------:R-:W-:Y:S01]  /*44400*/  FFMA R46, R46, R69.reuse, -R82.reuse ;  /* 0x000000452e2e7223 */ /* 0x180fe20000000852 */
[----:B------:R-:W-:Y:S01]  /*44410*/  FMUL R16, R16, 1.4426950216293334961 ;  /* 0x3fb8aa3b10107820 */ /* 0x000fe20000400000 */
[----:B---3--:R1:W-:Y:S01]  /*44420*/  MUFU.EX2 R93, R24 ;  /* 0x00000018005d7308 */ /* 0x0083e20000000800 */
[----:B0-----:R-:W-:Y:S01]  /*44430*/  FMUL R11, R31, 1.4426950216293334961 ;  /* 0x3fb8aa3b1f0b7820 */ /* 0x001fe20000400000 */
[-CC-:B------:R-:W-:Y:S01]  /*44440*/  FFMA R47, R47, R69.reuse, -R82.reuse ;  /* 0x000000452f2f7223 */ /* 0x180fe20000000852 */
[-CC-:B------:R-:W-:Y:S01]  /*44450*/  FFMA R50, R50, R69.reuse, -R82.reuse ;  /* 0x0000004532327223 */ /* 0x180fe20000000852 */
[-CC-:B------:R-:W-:Y:S01]  /*44460*/  FFMA R51, R51, R69.reuse, -R82.reuse ;  /* 0x0000004533337223 */ /* 0x180fe20000000852 */
[-CC-:B------:R-:W-:Y:S01]  /*44470*/  FFMA R54, R54, R69.reuse, -R82.reuse ;  /* 0x0000004536367223 */ /* 0x180fe20000000852 */
[-CC-:B------:R-:W-:Y:S01]  /*44480*/  FFMA R55, R55, R69.reuse, -R82.reuse ;  /* 0x0000004537377223 */ /* 0x180fe20000000852 */
[----:B------:R-:W-:Y:S01]  /*44490*/  FFMA R58, R58, R69, -R82 ;  /* 0x000000453a3a7223 */ /* 0x000fe20000000852 */
[----:B------:R0:W3:Y:S01]  /*444a0*/  MUFU.EX2 R71, R14 ;  /* 0x0000000e00477308 */ /* 0x0000e20000000800 */
[----:B-1----:R-:W-:-:S02]  /*444b0*/  IMAD.MOV.U32 R24, RZ, RZ, R78 ;  /* 0x000000ffff187224 */ /* 0x002fc400078e004e */
[----:B------:R-:W-:Y:S02]  /*444c0*/  FFMA R59, R59, R69, -R82 ;  /* 0x000000453b3b7223 */ /* 0x000fe40000000852 */
[----:B------:R-:W-:-:S03]  /*444d0*/  FADD R4, R24, R4 ;  /* 0x0000000418047221 */ /* 0x000fc60000000000 */
[----:B------:R1:W3:Y:S01]  /*444e0*/  MUFU.EX2 R70, R15 ;  /* 0x0000000f00467308 */ /* 0x0002e20000000800 */
[----:B------:R-:W-:Y:S01]  /*444f0*/  FADD R4, R23, R4 ;  /* 0x0000000417047221 */ /* 0x000fe20000000000 */
[----:B0-----:R-:W-:Y:S01]  /*44500*/  FMUL R14, R38, 1.4426950216293334961 ;  /* 0x3fb8aa3b260e7820 */ /* 0x001fe20000400000 */
[----:B------:R-:W-:Y:S02]  /*44510*/  FMUL R23, R55, 1.4426950216293334961 ;  /* 0x3fb8aa3b37177820 */ /* 0x000fe40000400000 */
[----:B------:R-:W-:-:S03]  /*44520*/  FADD R4, R73, R4 ;  /* 0x0000000449047221 */ /* 0x000fc60000000000 */
[----:B------:R0:W4:Y:S01]  /*44530*/  MUFU.EX2 R68, R18 ;  /* 0x0000001200447308 */ /* 0x0001220000000800 */
[----:B--2---:R-:W-:Y:S01]  /*44540*/  FADD R4, R72, R4 ;  /* 0x0000000448047221 */ /* 0x004fe20000000000 */
[----:B-1----:R-:W-:-:S03]  /*44550*/  FFMA R15, R39, R69, -R82 ;  /* 0x00000045270f7223 */ /* 0x002fc60000000852 */
[----:B------:R-:W-:Y:S01]  /*44560*/  FADD R4, R22, R4 ;  /* 0x0000000416047221 */ /* 0x000fe20000000000 */
[----:B------:R-:W-:Y:S01]  /*44570*/  FMUL R15, R15, 1.4426950216293334961 ;  /* 0x3fb8aa3b0f0f7820 */ /* 0x000fe20000400000 */
[----:B------:R-:W-:Y:S01]  /*44580*/  FMUL R22, R54, 1.4426950216293334961 ;  /* 0x3fb8aa3b36167820 */ /* 0x000fe20000400000 */
[----:B------:R-:W1:Y:S01]  /*44590*/  MUFU.EX2 R5, R5 ;  /* 0x0000000500057308 */ /* 0x000e620000000800 */
[----:B------:R-:W-:Y:S01]  /*445a0*/  FADD R4, R17, R4 ;  /* 0x0000000411047221 */ /* 0x000fe20000000000 */
[----:B0-----:R-:W-:Y:S02]  /*445b0*/  IMAD.MOV.U32 R18, RZ, RZ, R76 ;  /* 0x000000ffff127224 */ /* 0x001fe400078e004c */
[----:B------:R-:W-:Y:S01]  /*445c0*/  FMUL R17, R43, 1.4426950216293334961 ;  /* 0x3fb8aa3b2b117820 */ /* 0x000fe20000400000 */
[----:B---3--:R-:W-:-:S03]  /*445d0*/  FADD R4, R71, R4 ;  /* 0x0000000447047221 */ /* 0x008fc60000000000 */
[----:B------:R-:W0:Y:S01]  /*445e0*/  MUFU.EX2 R20, R20 ;  /* 0x0000001400147308 */ /* 0x000e220000000800 */
[----:B------:R-:W-:-:S04]  /*445f0*/  FADD R4, R70, R4 ;  /* 0x0000000446047221 */ /* 0x000fc80000000000 */
[----:B------:R-:W-:Y:S01]  /*44600*/  FADD R4, R21, R4 ;  /* 0x0000000415047221 */ /* 0x000fe20000000000 */
[----:B------:R-:W-:Y:S02]  /*44610*/  FMUL R21, R51, 1.4426950216293334961 ;  /* 0x3fb8aa3b33157820 */ /* 0x000fe40000400000 */
[----:B------:R-:W2:Y:S01]  /*44620*/  MUFU.EX2 R6, R6 ;  /* 0x0000000600067308 */ /* 0x000ea20000000800 */
[----:B------:R-:W-:Y:S01]  /*44630*/  FADD R4, R18, R4 ;  /* 0x0000000412047221 */ /* 0x000fe20000000000 */
[----:B------:R-:W-:-:S03]  /*44640*/  FMUL R18, R46, 1.4426950216293334961 ;  /* 0x3fb8aa3b2e127820 */ /* 0x000fc60000400000 */
[----:B----4-:R-:W-:-:S03]  /*44650*/  FADD R4, R68, R4 ;  /* 0x0000000444047221 */ /* 0x010fc60000000000 */
[----:B------:R-:W3:Y:S01]  /*44660*/  MUFU.EX2 R7, R7 ;  /* 0x0000000700077308 */ /* 0x000ee20000000800 */
[----:B-1----:R-:W-:Y:S01]  /*44670*/  FADD R4, R5, R4 ;  /* 0x0000000405047221 */ /* 0x002fe20000000000 */
[----:B0-----:R0:W-:Y:S03]  /*44680*/  STL [R1+0x44c], R20 ;  /* 0x00044c1401007387 */ /* 0x0011e60000100800 */
[----:B------:R-:W-:Y:S01]  /*44690*/  FADD R4, R20, R4 ;  /* 0x0000000414047221 */ /* 0x000fe20000000000 */
[----:B------:R1:W-:Y:S02]  /*446a0*/  STL [R1+0x448], R19 ;  /* 0x0004481301007387 */ /* 0x0003e40000100800 */
[----:B------:R-:W4:Y:S01]  /*446b0*/  MUFU.EX2 R8, R8 ;  /* 0x0000000800087308 */ /* 0x000f220000000800 */
[----:B------:R-:W-:Y:S01]  /*446c0*/  FADD R4, R19, R4 ;  /* 0x0000000413047221 */ /* 0x000fe20000000000 */
[----:B------:R-:W-:Y:S01]  /*446d0*/  STL [R1+0x444], R93 ;  /* 0x0004445d01007387 */ /* 0x000fe20000100800 */
[----:B0-----:R-:W-:-:S02]  /*446e0*/  FMUL R20, R50, 1.4426950216293334961 ;  /* 0x3fb8aa3b32147820 */ /* 0x001fc40000400000 */
[----:B--2---:R-:W-:Y:S01]  /*446f0*/  FADD R4, R6, R4 ;  /* 0x0000000406047221 */ /* 0x004fe20000000000 */
[----:B------:R-:W-:Y:S02]  /*44700*/  STL [R1+0x440], R92 ;  /* 0x0004405c01007387 */ /* 0x000fe40000100800 */
[----:B------:R-:W0:Y:S01]  /*44710*/  MUFU.EX2 R9, R9 ;  /* 0x0000000900097308 */ /* 0x000e220000000800 */
[----:B---3--:R-:W-:Y:S01]  /*44720*/  FADD R4, R7, R4 ;  /* 0x0000000407047221 */ /* 0x008fe20000000000 */
[----:B-1----:R-:W-:-:S03]  /*44730*/  FMUL R19, R47, 1.4426950216293334961 ;  /* 0x3fb8aa3b2f137820 */ /* 0x002fc60000400000 */
[----:B------:R-:W-:-:S03]  /*44740*/  FADD R4, R93, R4 ;  /* 0x000000045d047221 */ /* 0x000fc60000000000 */
[----:B------:R-:W1:Y:S01]  /*44750*/  MUFU.EX2 R83, R28 ;  /* 0x0000001c00537308 */ /* 0x000e620000000800 */
[----:B------:R-:W-:-:S04]  /*44760*/  FADD R4, R92, R4 ;  /* 0x000000045c047221 */ /* 0x000fc80000000000 */
[----:B----4-:R-:W-:-:S03]  /*44770*/  FADD R4, R8, R4 ;  /* 0x0000000408047221 */ /* 0x010fc60000000000 */
[----:B------:R-:W2:Y:S01]  /*44780*/  MUFU.EX2 R79, R29 ;  /* 0x0000001d004f7308 */ /* 0x000ea20000000800 */
[----:B0-----:R-:W-:-:S07]  /*44790*/  FADD R4, R9, R4 ;  /* 0x0000000409047221 */ /* 0x001fce0000000000 */
[----:B------:R-:W0:Y:S01]  /*447a0*/  MUFU.EX2 R10, R10 ;  /* 0x0000000a000a7308 */ /* 0x000e220000000800 */
[----:B-1----:R-:W-:Y:S01]  /*447b0*/  FADD R4, R83, R4 ;  /* 0x0000000453047221 */ /* 0x002fe20000000000 */
[----:B------:R-:W-:Y:S06]  /*447c0*/  STL [R1+0x43c], R83 ;  /* 0x00043c5301007387 */ /* 0x000fec0000100800 */
[----:B------:R-:W1:Y:S01]  /*447d0*/  MUFU.EX2 R11, R11 ;  /* 0x0000000b000b7308 */ /* 0x000e620000000800 */
[----:B--2---:R-:W-:Y:S01]  /*447e0*/  FADD R4, R79, R4 ;  /* 0x000000044f047221 */ /* 0x004fe20000000000 */
[----:B------:R-:W-:Y:S06]  /*447f0*/  STL [R1+0x438], R79 ;  /* 0x0004384f01007387 */ /* 0x000fec0000100800 */
[----:B------:R-:W2:Y:S01]  /*44800*/  MUFU.EX2 R78, R32 ;  /* 0x00000020004e7308 */ /* 0x000ea20000000800 */
[----:B0-----:R-:W-:-:S07]  /*44810*/  FADD R4, R10, R4 ;  /* 0x000000040a047221 */ /* 0x001fce0000000000 */
[----:B------:R-:W0:Y:S01]  /*44820*/  MUFU.EX2 R77, R33 ;  /* 0x00000021004d7308 */ /* 0x000e220000000800 */
[----:B-1----:R-:W-:-:S07]  /*44830*/  FADD R4, R11, R4 ;  /* 0x000000040b047221 */ /* 0x002fce0000000000 */
[----:B------:R-:W1:Y:S01]  /*44840*/  MUFU.EX2 R12, R12 ;  /* 0x0000000c000c7308 */ /* 0x000e620000000800 */
[----:B--2---:R-:W-:Y:S01]  /*44850*/  FADD R4, R78, R4 ;  /* 0x000000044e047221 */ /* 0x004fe20000000000 */
[----:B------:R-:W-:Y:S06]  /*44860*/  STL [R1+0x434], R78 ;  /* 0x0004344e01007387 */ /* 0x000fec0000100800 */
[----:B------:R-:W2:Y:S01]  /*44870*/  MUFU.EX2 R13, R13 ;  /* 0x0000000d000d7308 */ /* 0x000ea20000000800 */
[----:B0-----:R-:W-:Y:S01]  /*44880*/  FADD R4, R77, R4 ;  /* 0x000000044d047221 */ /* 0x001fe20000000000 */
[----:B------:R-:W-:Y:S06]  /*44890*/  STL [R1+0x430], R77 ;  /* 0x0004304d01007387 */ /* 0x000fec0000100800 */
[----:B------:R-:W0:Y:S01]  /*448a0*/  MUFU.EX2 R76, R36 ;  /* 0x00000024004c7308 */ /* 0x000e220000000800 */
[----:B-1----:R-:W-:-:S07]  /*448b0*/  FADD R4, R12, R4 ;  /* 0x000000040c047221 */ /* 0x002fce0000000000 */
[----:B------:R-:W1:Y:S01]  /*448c0*/  MUFU.EX2 R75, R37 ;  /* 0x00000025004b7308 */ /* 0x000e620000000800 */
[----:B--2---:R-:W-:-:S07]  /*448d0*/  FADD R4, R13, R4 ;  /* 0x000000040d047221 */ /* 0x004fce0000000000 */
[----:B------:R-:W2:Y:S01]  /*448e0*/  MUFU.EX2 R14, R14 ;  /* 0x0000000e000e7308 */ /* 0x000ea20000000800 */
[----:B0-----:R-:W-:Y:S01]  /*448f0*/  FADD R4, R76, R4 ;  /* 0x000000044c047221 */ /* 0x001fe20000000000 */
[----:B------:R-:W-:Y:S06]  /*44900*/  STL [R1+0x42c], R76 ;  /* 0x00042c4c01007387 */ /* 0x000fec0000100800 */
[----:B------:R-:W0:Y:S01]  /*44910*/  MUFU.EX2 R15, R15 ;  /* 0x0000000f000f7308 */ /* 0x000e220000000800 */
[----:B-1----:R-:W-:Y:S01]  /*44920*/  FADD R4, R75, R4 ;  /* 0x000000044b047221 */ /* 0x002fe20000000000 */
[----:B------:R-:W-:Y:S06]  /*44930*/  STL [R1+0x428], R75 ;  /* 0x0004284b01007387 */ /* 0x000fec0000100800 */
[----:B------:R1:W3:Y:S01]  /*44940*/  MUFU.EX2 R28, R16 ;  /* 0x00000010001c7308 */ /* 0x0002e20000000800 */
[----:B--2---:R-:W-:-:S07]  /*44950*/  FADD R4, R14, R4 ;  /* 0x000000040e047221 */ /* 0x004fce0000000000 */
[----:B------:R-:W2:Y:S01]  /*44960*/  MUFU.EX2 R24, R41 ;  /* 0x0000002900187308 */ /* 0x000ea20000000800 */
[----:B-1----:R-:W-:Y:S01]  /*44970*/  FMUL R16, R42, 1.4426950216293334961 ;  /* 0x3fb8aa3b2a107820 */ /* 0x002fe20000400000 */
[----:B0-----:R-:W-:-:S06]  /*44980*/  FADD R4, R15, R4 ;  /* 0x000000040f047221 */ /* 0x001fcc0000000000 */
[----:B------:R-:W0:Y:S01]  /*44990*/  MUFU.EX2 R16, R16 ;  /* 0x0000001000107308 */ /* 0x000e220000000800 */
[----:B---3--:R-:W-:Y:S01]  /*449a0*/  STL [R1+0x424], R28 ;  /* 0x0004241c01007387 */ /* 0x008fe20000100800 */
[----:B------:R-:W-:-:S06]  /*449b0*/  FADD R4, R28, R4 ;  /* 0x000000041c047221 */ /* 0x000fcc0000000000 */
[----:B------:R-:W1:Y:S01]  /*449c0*/  MUFU.EX2 R31, R44 ;  /* 0x0000002c001f7308 */ /* 0x000e620000000800 */
[----:B--2---:R-:W-:Y:S01]  /*449d0*/  FADD R4, R24, R4 ;  /* 0x0000000418047221 */ /* 0x004fe20000000000 */
[----:B------:R2:W-:Y:S06]  /*449e0*/  STL [R1+0x420], R24 ;  /* 0x0004201801007387 */ /* 0x0005ec0000100800 */
[----:B------:R-:W3:Y:S01]  /*449f0*/  MUFU.EX2 R25, R45 ;  /* 0x0000002d00197308 */ /* 0x000ee20000000800 */
[----:B0-----:R-:W-:Y:S01]  /*44a00*/  FADD R4, R16, R4 ;  /* 0x0000000410047221 */ /* 0x001fe20000000000 */
[----:B--2---:R-:W-:-:S06]  /*44a10*/  FMUL R24, R58, 1.4426950216293334961 ;  /* 0x3fb8aa3b3a187820 */ /* 0x004fcc0000400000 */
[----:B------:R-:W0:Y:S01]  /*44a20*/  MUFU.EX2 R30, R48 ;  /* 0x00000030001e7308 */ /* 0x000e220000000800 */
[----:B-1----:R1:W-:Y:S07]  /*44a30*/  STL [R1+0x41c], R31 ;  /* 0x00041c1f01007387 */ /* 0x0023ee0000100800 */
[----:B------:R-:W2:Y:S01]  /*44a40*/  MUFU.EX2 R17, R17 ;  /* 0x0000001100117308 */ /* 0x000ea20000000800 */
[----:B---3--:R3:W-:Y:S07]  /*44a50*/  STL [R1+0x418], R25 ;  /* 0x0004181901007387 */ /* 0x0087ee0000100800 */
[----:B------:R-:W4:Y:S01]  /*44a60*/  MUFU.EX2 R26, R49 ;  /* 0x00000031001a7308 */ /* 0x000f220000000800 */
[----:B0-----:R-:W-:Y:S07]  /*44a70*/  STL [R1+0x414], R30 ;  /* 0x0004141e01007387 */ /* 0x001fee0000100800 */
[----:B------:R-:W0:Y:S01]  /*44a80*/  MUFU.EX2 R29, R52 ;  /* 0x00000034001d7308 */ /* 0x000e220000000800 */
[----:B--2---:R-:W-:-:S04]  /*44a90*/  FADD R4, R17, R4 ;  /* 0x0000000411047221 */ /* 0x004fc80000000000 */
[----:B------:R-:W-:-:S03]  /*44aa0*/  FADD R4, R31, R4 ;  /* 0x000000041f047221 */ /* 0x000fc60000000000 */
[----:B------:R-:W2:Y:S01]  /*44ab0*/  MUFU.EX2 R27, R53 ;  /* 0x00000035001b7308 */ /* 0x000ea20000000800 */
[----:B----4-:R-:W-:Y:S01]  /*44ac0*/  STL [R1+0x410], R26 ;  /* 0x0004101a01007387 */ /* 0x010fe20000100800 */
[----:B------:R-:W-:-:S06]  /*44ad0*/  FADD R4, R25, R4 ;  /* 0x0000000419047221 */ /* 0x000fcc0000000000 */
[----:B------:R-:W4:Y:S01]  /*44ae0*/  MUFU.EX2 R28, R56 ;  /* 0x00000038001c7308 */ /* 0x000f220000000800 */
[----:B0-----:R-:W-:Y:S07]  /*44af0*/  STL [R1+0x40c], R29 ;  /* 0x00040c1d01007387 */ /* 0x001fee0000100800 */
[----:B------:R-:W0:Y:S01]  /*44b00*/  MUFU.EX2 R34, R57 ;  /* 0x0000003900227308 */ /* 0x000e220000000800 */
[----:B--2---:R-:W-:Y:S07]  /*44b10*/  STL [R1+0x408], R27 ;  /* 0x0004081b01007387 */ /* 0x004fee0000100800 */
[----:B------:R-:W2:Y:S01]  /*44b20*/  MUFU.EX2 R18, R18 ;  /* 0x0000001200127308 */ /* 0x000ea20000000800 */
[----:B----4-:R4:W-:Y:S07]  /*44b30*/  STL [R1+0x404], R28 ;  /* 0x0004041c01007387 */ /* 0x0109ee0000100800 */
[----:B------:R-:W3:Y:S01]  /*44b40*/  MUFU.EX2 R19, R19 ;  /* 0x0000001300137308 */ /* 0x000ee20000000800 */
[----:B0-----:R-:W-:Y:S04]  /*44b50*/  STL [R1+0x3fc], R34 ;  /* 0x0003fc2201007387 */ /* 0x001fe80000100800 */
[----:B-1----:R-:W4:Y:S03]  /*44b60*/  LDL.LU R31, [R1+0x3bc] ;  /* 0x0003bc00011f7983 */ /* 0x002f260000300800 */
[----:B------:R-:W0:Y:S01]  /*44b70*/  MUFU.EX2 R20, R20 ;  /* 0x0000001400147308 */ /* 0x000e220000000800 */
[----:B--2---:R-:W-:-:S07]  /*44b80*/  FADD R4, R18, R4 ;  /* 0x0000000412047221 */ /* 0x004fce0000000000 */
[----:B------:R-:W1:Y:S01]  /*44b90*/  MUFU.EX2 R21, R21 ;  /* 0x0000001500157308 */ /* 0x000e620000000800 */
[----:B---3--:R-:W-:-:S04]  /*44ba0*/  FADD R4, R19, R4 ;  /* 0x0000000413047221 */ /* 0x008fc80000000000 */
[----:B------:R-:W-:-:S03]  /*44bb0*/  FADD R4, R30, R4 ;  /* 0x000000041e047221 */ /* 0x000fc60000000000 */
[----:B------:R-:W2:Y:S01]  /*44bc0*/  MUFU.EX2 R22, R22 ;  /* 0x0000001600167308 */ /* 0x000ea20000000800 */
[----:B------:R-:W-:-:S04]  /*44bd0*/  FADD R4, R26, R4 ;  /* 0x000000041a047221 */ /* 0x000fc80000000000 */
[----:B0-----:R-:W-:-:S03]  /*44be0*/  FADD R4, R20, R4 ;  /* 0x0000000414047221 */ /* 0x001fc60000000000 */
[----:B------:R-:W0:Y:S01]  /*44bf0*/  MUFU.EX2 R23, R23 ;  /* 0x0000001700177308 */ /* 0x000e220000000800 */
[----:B-1----:R-:W-:-:S04]  /*44c00*/  FADD R4, R21, R4 ;  /* 0x0000000415047221 */ /* 0x002fc80000000000 */
[----:B------:R-:W-:Y:S01]  /*44c10*/  FADD R4, R29, R4 ;  /* 0x000000041d047221 */ /* 0x000fe20000000000 */
[----:B------:R-:W-:Y:S01]  /*44c20*/  FMUL R25, R59, 1.4426950216293334961 ;  /* 0x3fb8aa3b3b197820 */ /* 0x000fe20000400000 */
[-C--:B------:R-:W-:Y:S01]  /*44c30*/  FFMA R60, R60, R69.reuse, -R82 ;  /* 0x000000453c3c7223 */ /* 0x080fe20000000852 */
[----:B------:R-:W1:Y:S01]  /*44c40*/  MUFU.EX2 R24, R24 ;  /* 0x0000001800187308 */ /* 0x000e620000000800 */
[----:B------:R-:W-:Y:S01]  /*44c50*/  FADD R4, R27, R4 ;  /* 0x000000041b047221 */ /* 0x000fe20000000000 */
[----:B------:R-:W-:-:S03]  /*44c60*/  FFMA R61, R61, R69, -R82 ;  /* 0x000000453d3d7223 */ /* 0x000fc60000000852 */
[----:B--2---:R-:W-:Y:S01]  /*44c70*/  FADD R4, R22, R4 ;  /* 0x0000000416047221 */ /* 0x004fe20000000000 */
[----:B------:R-:W-:Y:S02]  /*44c80*/  FMUL R60, R60, 1.4426950216293334961 ;  /* 0x3fb8aa3b3c3c7820 */ /* 0x000fe40000400000 */
[----:B------:R-:W2:Y:S01]  /*44c90*/  MUFU.EX2 R25, R25 ;  /* 0x0000001900197308 */ /* 0x000ea20000000800 */
[----:B0-----:R-:W-:Y:S01]  /*44ca0*/  FADD R4, R23, R4 ;  /* 0x0000000417047221 */ /* 0x001fe20000000000 */
[-CC-:B------:R-:W-:Y:S01]  /*44cb0*/  FFMA R62, R62, R69.reuse, -R82.reuse ;  /* 0x000000453e3e7223 */ /* 0x180fe20000000852 */
[----:B------:R-:W-:Y:S01]  /*44cc0*/  FMUL R61, R61, 1.4426950216293334961 ;  /* 0x3fb8aa3b3d3d7820 */ /* 0x000fe20000400000 */
[-C--:B------:R-:W-:Y:S01]  /*44cd0*/  FFMA R63, R63, R69.reuse, -R82 ;  /* 0x000000453f3f7223 */ /* 0x080fe20000000852 */
[----:B----4-:R-:W-:Y:S01]  /*44ce0*/  FADD R28, R28, R4 ;  /* 0x000000041c1c7221 */ /* 0x010fe20000000000 */
[----:B------:R-:W-:Y:S02]  /*44cf0*/  FMUL R26, R62, 1.4426950216293334961 ;  /* 0x3fb8aa3b3e1a7820 */ /* 0x000fe40000400000 */
[----:B------:R-:W0:Y:S01]  /*44d00*/  MUFU.EX2 R33, R60 ;  /* 0x0000003c00217308 */ /* 0x000e220000000800 */
[----:B------:R-:W-:Y:S01]  /*44d10*/  FADD R28, R34, R28 ;  /* 0x0000001c221c7221 */ /* 0x000fe20000000000 */
[----:B------:R-:W-:Y:S01]  /*44d20*/  FMUL R27, R63, 1.4426950216293334961 ;  /* 0x3fb8aa3b3f1b7820 */ /* 0x000fe20000400000 */
[-CC-:B------:R-:W-:Y:S01]  /*44d30*/  FFMA R64, R64, R69.reuse, -R82.reuse ;  /* 0x0000004540407223 */ /* 0x180fe20000000852 */
[----:B------:R-:W-:-:S04]  /*44d40*/  FFMA R29, R65, R69, -R82 ;  /* 0x00000045411d7223 */ /* 0x000fc80000000852 */
[----:B------:R-:W3:Y:S01]  /*44d50*/  MUFU.EX2 R30, R61 ;  /* 0x0000003d001e7308 */ /* 0x000ee20000000800 */
[----:B-1----:R-:W-:Y:S01]  /*44d60*/  FADD R28, R24, R28 ;  /* 0x0000001c181c7221 */ /* 0x002fe20000000000 */
[----:B------:R-:W-:Y:S01]  /*44d70*/  FMUL R64, R64, 1.4426950216293334961 ;  /* 0x3fb8aa3b40407820 */ /* 0x000fe20000400000 */
[----:B------:R-:W-:-:S05]  /*44d80*/  FMUL R29, R29, 1.4426950216293334961 ;  /* 0x3fb8aa3b1d1d7820 */ /* 0x000fca0000400000 */
[----:B------:R-:W-:Y:S01]  /*44d90*/  MUFU.EX2 R26, R26 ;  /* 0x0000001a001a7308 */ /* 0x000fe20000000800 */
[----:B--2---:R-:W-:Y:S01]  /*44da0*/  FADD R28, R25, R28 ;  /* 0x0000001c191c7221 */ /* 0x004fe20000000000 */
[----:B------:R-:W-:-:S06]  /*44db0*/  FFMA R66, R66, R69, -R82 ;  /* 0x0000004542427223 */ /* 0x000fcc0000000852 */
[----:B------:R-:W-:Y:S01]  /*44dc0*/  MUFU.EX2 R27, R27 ;  /* 0x0000001b001b7308 */ /* 0x000fe20000000800 */
[----:B------:R-:W-:Y:S01]  /*44dd0*/  FMUL R66, R66, 1.4426950216293334961 ;  /* 0x3fb8aa3b42427820 */ /* 0x000fe20000400000 */
[----:B------:R-:W-:-:S06]  /*44de0*/  FFMA R67, R67, R69, -R82 ;  /* 0x0000004543437223 */ /* 0x000fcc0000000852 */
[----:B------:R-:W1:Y:S01]  /*44df0*/  MUFU.EX2 R32, R64 ;  /* 0x0000004000207308 */ /* 0x000e620000000800 */
[----:B0-----:R-:W-:Y:S01]  /*44e00*/  STL [R1+0x400], R33 ;  /* 0x0004002101007387 */ /* 0x001fe20000100800 */
[----:B------:R-:W-:-:S03]  /*44e10*/  FMUL R67, R67, 1.4426950216293334961 ;  /* 0x3fb8aa3b43437820 */ /* 0x000fc60000400000 */
[----:B---3--:R0:W-:Y:S04]  /*44e20*/  STL [R1+0x3f8], R30 ;  /* 0x0003f81e01007387 */ /* 0x0081e80000100800 */
[----:B-1----:R-:W-:Y:S01]  /*44e30*/  STL [R1+0x3f4], R32 ;  /* 0x0003f42001007387 */ /* 0x002fe20000100800 */
[----:B------:R-:W-:Y:S02]  /*44e40*/  IMAD.U32 R4, R31, -0x80000000, RZ ;  /* 0x800000001f047824 */ /* 0x000fe400078e00ff */
[----:B------:R1:W2:Y:S02]  /*44e50*/  MUFU.EX2 R31, R29 ;  /* 0x0000001d001f7308 */ /* 0x0002a40000000800 */
[----:B------:R-:W3:Y:S01]  /*44e60*/  SYNCS.PHASECHK.TRANS64.TRYWAIT P3, [UR7], R4 ;  /* 0x00000004ff0075a7 */ /* 0x000ee20008061107 */
[----:B-1----:R-:W-:-:S04]  /*44e70*/  FADD R29, R33, R28 ;  /* 0x0000001c211d7221 */ /* 0x002fc80000000000 */
[----:B------:R-:W-:Y:S01]  /*44e80*/  FADD R29, R30, R29 ;  /* 0x0000001d1e1d7221 */ /* 0x000fe20000000000 */
[----:B------:R-:W1:Y:S03]  /*44e90*/  MUFU.EX2 R28, R66 ;  /* 0x00000042001c7308 */ /* 0x000e660000000800 */
[----:B0-----:R-:W-:-:S04]  /*44ea0*/  FADD R30, R26, R29 ;  /* 0x0000001d1a1e7221 */ /* 0x001fc80000000000 */
[----:B------:R-:W-:Y:S01]  /*44eb0*/  FADD R30, R27, R30 ;  /* 0x0000001e1b1e7221 */ /* 0x000fe20000000000 */
[----:B------:R-:W0:Y:S03]  /*44ec0*/  MUFU.EX2 R29, R67 ;  /* 0x00000043001d7308 */ /* 0x000e260000000800 */
[----:B------:R-:W-:-:S04]  /*44ed0*/  FADD R30, R32, R30 ;  /* 0x0000001e201e7221 */ /* 0x000fc80000000000 */
[----:B--2---:R-:W-:Y:S01]  /*44ee0*/  FADD R30, R31, R30 ;  /* 0x0000001e1f1e7221 */ /* 0x004fe20000000000 */
[----:B------:R0:W-:Y:S03]  /*44ef0*/  STL [R1+0x3f0], R31 ;  /* 0x0003f01f01007387 */ /* 0x0001e60000100800 */
[----:B-1----:R-:W-:-:S04]  /*44f00*/  FADD R30, R28, R30 ;  /* 0x0000001e1c1e7221 */ /* 0x002fc80000000000 */
[----:B0-----:R-:W-:-:S05]  /*44f10*/  FADD R31, R29, R30 ;  /* 0x0000001e1d1f7221 */ /* 0x001fca0000000000 */
[----:B------:R-:W0:Y:S04]  /*44f20*/  SHFL.BFLY PT, R30, R31, 0x10, 0x1f ;  /* 0x0e001f001f1e7f89 */ /* 0x000e2800000e0000 */
[----:B------:R1:W-:Y:S04]  /*44f30*/  STL [R1+0x494], R31 ;  /* 0x0004941f01007387 */ /* 0x0003e80000100800 */
[----:B0-----:R1:W-:Y:S01]  /*44f40*/  STL [R1+0x21c0], R30 ;  /* 0x0021c01e01007387 */ /* 0x0013e20000100800 */
[----:B---3--:R-:W-:Y:S05]  /*44f50*/  @!P3 BRA `(.L_x_15) ;  /* 0x000002180060b947 */ /* 0x008fea0003800000 */
.L_x_24:
[----:B------:R-:W2:Y:S04]  /*44f60*/  LDL.64 R32, [R1+0x4d8] ;  /* 0x0004d80001207983 */ /* 0x000ea80000100a00 */
[----:B------:R-:W3:Y:S04]  /*44f70*/  LDL.64 R50, [R1+0x1458] ;  /* 0x0014580001327983 */ /* 0x000ee80000100a00 */
[----:B------:R-:W4:Y:S04]  /*44f80*/  LDL.64 R44, [R1+0x1418] ;  /* 0x00141800012c7983 */ /* 0x000f280000100a00 */
[----:B------:R-:W4:Y:S04]  /*44f90*/  LDL.64 R42, [R1+0x13d8] ;  /* 0x0013d800012a7983 */ /* 0x000f280000100a00 */
[----:B------:R-:W4:Y:S04]  /*44fa0*/  LDL.64 R40, [R1+0x1398] ;  /* 0x0013980001287983 */ /* 0x000f280000100a00 */
[----:B------:R-:W4:Y:S04]  /*44fb0*/  LDL.64 R48, [R1+0x1358] ;  /* 0x0013580001307983 */ /* 0x000f280000100a00 */
[----:B------:R-:W4:Y:S01]  /*44fc0*/  LDL.64 R46, [R1+0x1318] ;  /* 0x00131800012e7983 */ /* 0x000f220000100a00 */
[----:B-----5:R-:W-:-:S03]  /*44fd0*/  SHF.R.S32.HI R4, RZ, 0x1f, R0 ;  /* 0x0000001fff047819 */ /* 0x020fc60000011400 */
[----:B------:R-:W4:Y:S01]  /*44fe0*/  LDL.64 R36, [R1+0x12d8] ;  /* 0x0012d80001247983 */ /* 0x000f220000100a00 */
[----:B-1----:R-:W-:-:S03]  /*44ff0*/  IADD3 R30, P3, PT, R0, R80, RZ ;  /* 0x00000050001e7210 */ /* 0x002fc60007f7e0ff */
[----:B------:R0:W-:Y:S04]  /*45000*/  STL.64 [R1+0x2a58], R28 ;  /* 0x002a581c01007387 */ /* 0x0001e80000100a00 */
        /* <DEDUP_REMOVED lines=9> */
[----:B------:R1:W-:Y:S04]  /*450a0*/  STL [R1+0x26f8], R2 ;  /* 0x0026f80201007387 */ /* 0x0003e80000100800 */
[----:B0-----:R-:W4:Y:S01]  /*450b0*/  LDL.64 R28, [R1+0x1298] ;  /* 0x00129800011c7983 */ /* 0x001f220000100a00 */
[----:B--2---:R-:W-:-:S03]  /*450c0*/  IADD3 R34, P4, PT, R0, R32, RZ ;  /* 0x0000002000227210 */ /* 0x004fc60007f9e0ff */
[----:B------:R-:W2:Y:S02]  /*450d0*/  LDL.64 R38, [R1+0x1258] ;  /* 0x0012580001267983 */ /* 0x000ea40000100a00 */
[----:B------:R-:W-:-:S05]  /*450e0*/  IMAD.X R35, R4, 0x1, R33, P4 ;  /* 0x0000000104237824 */ /* 0x000fca00020e0621 */
[----:B------:R4:W2:Y:S01]  /*450f0*/  LDG.E.U8 R54, desc[UR8][R34.64] ;  /* 0x0000000822367981 */ /* 0x0008a2000c1e1100 */
[----:B---3--:R-:W-:Y:S01]  /*45100*/  IADD3 R32, P4, PT, R0, R50, RZ ;  /* 0x0000003200207210 */ /* 0x008fe20007f9e0ff */
[C---:B------:R-:W-:Y:S02]  /*45110*/  IMAD.X R31, R4.reuse, 0x1, R81, P3 ;  /* 0x00000001041f7824 */ /* 0x040fe400018e0651 */
[----:B------:R-:W-:Y:S02]  /*45120*/  STL [R1+0x2720], R80 ;  /* 0x0027205001007387 */ /* 0x000fe40000100800 */
[----:B------:R-:W-:Y:S02]  /*45130*/  IMAD.X R33, R4, 0x1, R51, P4 ;  /* 0x0000000104217824 */ /* 0x000fe400020e0633 */
[----:B------:R-:W-:Y:S01]  /*45140*/  STL [R1+0x271c], R81 ;  /* 0x00271c5101007387 */ /* 0x000fe20000100800 */
[----:B----4-:R-:W-:-:S03]  /*45150*/  IADD3 R34, P3, PT, R0, R44, RZ ;  /* 0x0000002c00227210 */ /* 0x010fc60007f7e0ff */
[----:B-1----:R-:W3:Y:S04]  /*45160*/  LDL.64 R2, [R1+0x1218] ;  /* 0x0012180001027983 */ /* 0x002ee80000100a00 */
[----:B------:R0:W4:Y:S01]  /*45170*/  LDG.E.U8 R51, desc[UR8][R30.64] ;  /* 0x000000081e337981 */ /* 0x000122000c1e1100 */
[----:B------:R-:W-:-:S03]  /*45180*/  IMAD.X R35, R4, 0x1, R45, P3 ;  /* 0x0000000104237824 */ /* 0x000fc600018e062d */
[----:B------:R-:W4:Y:S04]  /*45190*/  LDL.64 R44, [R1+0x11d8] ;  /* 0x0011d800012c7983 */ /* 0x000f280000100a00 */
[----:B------:R1:W4:Y:S01]  /*451a0*/  LDG.E.U8 R50, desc[UR8][R32.64] ;  /* 0x0000000820327981 */ /* 0x000322000c1e1100 */
[----:B0-----:R-:W-:-:S03]  /*451b0*/  IADD3 R30, P4, PT, R0, R42, RZ ;  /* 0x0000002a001e7210 */ /* 0x001fc60007f9e0ff */
[----:B------:R0:W4:Y:S02]  /*451c0*/  LDG.E.U8 R55, desc[UR8][R34.64] ;  /* 0x0000000822377981 */ /* 0x000124000c1e1100 */
[----:B------:R-:W-:Y:S02]  /*451d0*/  IMAD.X R31, R4, 0x1, R43, P4 ;  /* 0x00000001041f7824 */ /* 0x000fe400020e062b */
[----:B------:R-:W4:Y:S01]  /*451e0*/  LDL.64 R42, [R1+0x1198] ;  /* 0x00119800012a7983 */ /* 0x000f220000100a00 */
[----:B-1----:R-:W-:-:S03]  /*451f0*/  IADD3 R32, P3, PT, R0, R40, RZ ;  /* 0x0000002800207210 */ /* 0x002fc60007f7e0ff */
[----:B------:R1:W4:Y:S01]  /*45200*/  LDG.E.U8 R53, desc[UR8][R30.64] ;  /* 0x000000081e357981 */ /* 0x000322000c1e1100 */
[----:B0-----:R-:W-:Y:S01]  /*45210*/  IADD3 R34, P4, PT, R0, R48, RZ ;  /* 0x0000003000227210 */ /* 0x001fe20007f9e0ff */
[C---:B------:R-:W-:Y:S02]  /*45220*/  IMAD.X R33, R4.reuse, 0x1, R41, P3 ;  /* 0x0000000104217824 */ /* 0x040fe400018e0629 */
[----:B------:R-:W4:Y:S02]  /*45230*/  LDL.64 R40, [R1+0x1158] ;  /* 0x0011580001287983 */ /* 0x000f240000100a00 */
[----:B------:R-:W-:Y:S02]  /*45240*/  IMAD.X R35, R4, 0x1, R49, P4 ;  /* 0x0000000104237824 */ /* 0x000fe400020e0631 */
[----:B------:R0:W4:Y:S01]  /*45250*/  LDG.E.U8 R52, desc[UR8][R32.64] ;  /* 0x0000000820347981 */ /* 0x000122000c1e1100 */
[----:B-1----:R-:W-:-:S03]  /*45260*/  IADD3 R30, P3, PT, R0, R46, RZ ;  /* 0x0000002e001e7210 */ /* 0x002fc60007f7e0ff */
[----:B------:R-:W4:Y:S02]  /*45270*/  LDL.64 R48, [R1+0x1118] ;  /* 0x0011180001307983 */ /* 0x000f240000100a00 */
[----:B------:R-:W-:Y:S02]  /*45280*/  IMAD.X R31, R4, 0x1, R47, P3 ;  /* 0x00000001041f7824 */ /* 0x000fe400018e062f */
[----:B------:R1:W4:Y:S01]  /*45290*/  LDG.E.U8 R57, desc[UR8][R34.64] ;  /* 0x0000000822397981 */ /* 0x000322000c1e1100 */
[----:B0-----:R-:W-:-:S03]  /*452a0*/  IADD3 R32, P4, PT, R0, R36, RZ ;  /* 0x0000002400207210 */ /* 0x001fc60007f9e0ff */
[----:B------:R-:W4:Y:S02]  /*452b0*/  LDL.64 R46, [R1+0x10d8] ;  /* 0x0010d800012e7983 */ /* 0x000f240000100a00 */
[----:B------:R-:W-:Y:S02]  /*452c0*/  IMAD.X R33, R4, 0x1, R37, P4 ;  /* 0x0000000104217824 */ /* 0x000fe400020e0625 */
[----:B------:R0:W4:Y:S04]  /*452d0*/  LDG.E.U8 R56, desc[UR8][R30.64] ;  /* 0x000000081e387981 */ /* 0x000128000c1e1100 */
[----:B------:R-:W4:Y:S04]  /*452e0*/  LDL.64 R36, [R1+0x1098] ;  /* 0x0010980001247983 */ /* 0x000f280000100a00 */
[----:B--2---:R2:W-:Y:S04]  /*452f0*/  STL [R1+0x26c], R54 ;  /* 0x00026c3601007387 */ /* 0x0045e80000100800 */
[----:B--2---:R3:W2:Y:S01]  /*45300*/  LDG.E.U8 R54, desc[UR8][R32.64] ;  /* 0x0000000820367981 */ /* 0x0046a2000c1e1100 */
[----:B-1----:R-:W-:-:S02]  /*45310*/  IADD3 R34, P3, PT, R0, R28, RZ ;  /* 0x0000001c00227210 */ /* 0x002fc40007f7e0ff */
[----:B0-----:R-:W-:-:S03]  /*45320*/  IADD3 R30, P4, PT, R0, R38, RZ ;  /* 0x00000026001e7210 */ /* 0x001fc60007f9e0ff */
[C---:B------:R-:W-:Y:S02]  /*45330*/  IMAD.X R35, R4.reuse, 0x1, R29, P3 ;  /* 0x0000000104237824 */ /* 0x040fe400018e061d */
[----:B------:R-:W2:Y:S01]  /*45340*/  LDL.64 R28, [R1+0x1058] ;  /* 0x00105800011c7983 */ /* 0x000ea20000100a00 */
[----:B------:R-:W-:Y:S01]  /*45350*/  IMAD.X R31, R4, 0x1, R39, P4 ;  /* 0x00000001041f7824 */ /* 0x000fe200020e0627 */
[----:B---3--:R-:W-:Y:S02]  /*45360*/  IADD3 R32, P3, PT, R0, R2, RZ ;  /* 0x0000000200207210 */ /* 0x008fe40007f7e0ff */
[----:B----4-:R0:W-:Y:S04]  /*45370*/  STL [R1+0x268], R51 ;  /* 0x0002683301007387 */ /* 0x0101e80000100800 */
[----:B------:R-:W3:Y:S01]  /*45380*/  LDL.64 R38, [R1+0x1018] ;  /* 0x0010180001267983 */ /* 0x000ee20000100a00 */
[----:B------:R-:W-:-:S03]  /*45390*/  IMAD.X R33, R4, 0x1, R3, P3 ;  /* 0x0000000104217824 */ /* 0x000fc600018e0603 */
[----:B0-----:R0:W4:Y:S04]  /*453a0*/  LDG.E.U8 R51, desc[UR8][R34.64] ;  /* 0x0000000822337981 */ /* 0x001128000c1e1100 */
        /* <DEDUP_REMOVED lines=27> */
[----:B-1----:R1:W4:Y:S04]  /*45560*/  LDG.E.U8 R56, desc[UR8][R34.64] ;  /* 0x0000000822387981 */ /* 0x002328000c1e1100 */
[----:B--2---:R2:W-:Y:S04]  /*45570*/  STL [R1+0x24c], R54 ;  /* 0x00024c3601007387 */ /* 0x0045e80000100800 */
[----:B--2---:R3:W2:Y:S01]  /*45580*/  LDG.E.U8 R54, desc[UR8][R30.64] ;  /* 0x000000081e367981 */ /* 0x0046a2000c1e1100 */
[----:B0-----:R-:W-:-:S02]  /*45590*/  IADD3 R32, P3, PT, R0, R36, RZ ;  /* 0x0000002400207210 */ /* 0x001fc40007f7e0ff */
[----:B-1----:R-:W-:-:S03]  /*455a0*/  IADD3 R34, P4, PT, R0, R28, RZ ;  /* 0x0000001c00227210 */ /* 0x002fc60007f9e0ff */
        /* <DEDUP_REMOVED lines=506> */
[----:B------:R-:W4:Y:S04]  /*47550*/  LDG.E.U8 R59, desc[UR8][R30.64] ;  /* 0x000000081e3b7981 */ /* 0x000f28000c1e1100 */
[----:B-1----:R0:W4:Y:S01]  /*47560*/  LDG.E.U8 R52, desc[UR8][R34.64] ;  /* 0x0000000822347981 */ /* 0x002122000c1e1100 */
[----:B------:R-:W-:-:S03]  /*47570*/  IMAD.X R33, R4, 0x1, R3, P4 ;  /* 0x0000000104217824 */ /* 0x000fc600020e0603 */
[----:B------:R-:W-:Y:S04]  /*47580*/  STL [R1+0xac], R57 ;  /* 0x0000ac3901007387 */ /* 0x000fe80000100800 */
[----:B------:R-:W4:Y:S01]  /*47590*/  LDL.64 R2, [R1+0x1488] ;  /* 0x0014880001027983 */ /* 0x000f220000100a00 */
[----:B0-----:R-:W-:-:S03]  /*475a0*/  IADD3 R34, P3, PT, R0, R44, RZ ;  /* 0x0000002c00227210 */ /* 0x001fc60007f7e0ff */
[----:B------:R0:W4:Y:S02]  /*475b0*/  LDG.E.U8 R58, desc[UR8][R32.64] ;  /* 0x00000008203a7981 */ /* 0x000124000c1e1100 */
[----:B------:R-:W-:Y:S02]  /*475c0*/  IMAD.X R35, R4, 0x1, R45, P3 ;  /* 0x0000000104237824 */ /* 0x000fe400018e062d */
[----:B------:R-:W-:Y:S04]  /*475d0*/  STL [R1+0xa8], R56 ;  /* 0x0000a83801007387 */ /* 0x000fe80000100800 */
[----:B------:R-:W4:Y:S04]  /*475e0*/  LDL.64 R44, [R1+0x1448] ;  /* 0x00144800012c7983 */ /* 0x000f280000100a00 */
[----:B--2---:R1:W-:Y:S04]  /*475f0*/  STL [R1+0xa4], R54 ;  /* 0x0000a43601007387 */ /* 0x0043e80000100800 */
[----:B-1----:R3:W2:Y:S01]  /*47600*/  LDG.E.U8 R54, desc[UR8][R34.64] ;  /* 0x0000000822367981 */ /* 0x0026a2000c1e1100 */
[----:B------:R-:W-:-:S02]  /*47610*/  IADD3 R30, P4, PT, R0, R42, RZ ;  /* 0x0000002a001e7210 */ /* 0x000fc40007f9e0ff */
[----:B0-----:R-:W-:-:S03]  /*47620*/  IADD3 R32, P3, PT, R0, R40, RZ ;  /* 0x0000002800207210 */ /* 0x001fc60007f7e0ff */
[C---:B------:R-:W-:Y:S02]  /*47630*/  IMAD.X R31, R4.reuse, 0x1, R43, P4 ;  /* 0x00000001041f7824 */ /* 0x040fe400020e062b */
[----:B------:R-:W2:Y:S01]  /*47640*/  LDL.64 R42, [R1+0x1408] ;  /* 0x00140800012a7983 */ /* 0x000ea20000100a00 */
[----:B------:R-:W-:Y:S01]  /*47650*/  IMAD.X R33, R4, 0x1, R41, P3 ;  /* 0x0000000104217824 */ /* 0x000fe200018e0629 */
[----:B---3--:R-:W-:Y:S02]  /*47660*/  IADD3 R34, P4, PT, R0, R48, RZ ;  /* 0x0000003000227210 */ /* 0x008fe40007f9e0ff */
[----:B----4-:R-:W-:Y:S04]  /*47670*/  STL [R1+0xa0], R51 ;  /* 0x0000a03301007387 */ /* 0x010fe80000100800 */
[----:B------:R-:W3:Y:S01]  /*47680*/  LDL.64 R40, [R1+0x13c8] ;  /* 0x0013c80001287983 */ /* 0x000ee20000100a00 */
[----:B------:R-:W-:-:S03]  /*47690*/  IMAD.X R35, R4, 0x1, R49, P4 ;  /* 0x0000000104237824 */ /* 0x000fc600020e0631 */
[----:B------:R0:W4:Y:S04]  /*476a0*/  LDG.E.U8 R57, desc[UR8][R30.64] ;  /* 0x000000081e397981 */ /* 0x000128000c1e1100 */
[----:B------:R1:W4:Y:S04]  /*476b0*/  LDG.E.U8 R56, desc[UR8][R32.64] ;  /* 0x0000000820387981 */ /* 0x000328000c1e1100 */
[----:B------:R1:W-:Y:S01]  /*476c0*/  STL [R1+0x9c], R50 ;  /* 0x00009c3201007387 */ /* 0x0003e20000100800 */
[C---:B0-----:R-:W-:Y:S02]  /*476d0*/  IADD3 R30, P3, PT, R0.reuse, R46, RZ ;  /* 0x0000002e001e7210 */ /* 0x041fe40007f7e0ff */
[----:B-1----:R-:W-:Y:S01]  /*476e0*/  IADD3 R32, P4, PT, R0, R36, RZ ;  /* 0x0000002400207210 */ /* 0x002fe20007f9e0ff */
[----:B------:R-:W4:Y:S02]  /*476f0*/  LDL.64 R50, [R1+0x1388] ;  /* 0x0013880001327983 */ /* 0x000f240000100a00 */
[----:B------:R-:W-:-:S02]  /*47700*/  IMAD.X R31, R4, 0x1, R47, P3 ;  /* 0x00000001041f7824 */ /* 0x000fc400018e062f */
[----:B------:R0:W-:Y:S04]  /*47710*/  STL [R1+0x98], R55 ;  /* 0x0000983701007387 */ /* 0x0001e80000100800 */
[----:B------:R-:W4:Y:S01]  /*47720*/  LDL.64 R48, [R1+0x1348] ;  /* 0x0013480001307983 */ /* 0x000f220000100a00 */
[----:B------:R-:W-:-:S03]  /*47730*/  IMAD.X R33, R4, 0x1, R37, P4 ;  /* 0x0000000104217824 */ /* 0x000fc600020e0625 */
[----:B0-----:R0:W4:Y:S04]  /*47740*/  LDG.E.U8 R55, desc[UR8][R34.64] ;  /* 0x0000000822377981 */ /* 0x001128000c1e1100 */
[----:B------:R1:W-:Y:S04]  /*47750*/  STL [R1+0x94], R53 ;  /* 0x0000943501007387 */ /* 0x0003e80000100800 */
[----:B------:R-:W4:Y:S01]  /*47760*/  LDL.64 R36, [R1+0x1308] ;  /* 0x0013080001247983 */ /* 0x000f220000100a00 */
[----:B0-----:R-:W-:-:S03]  /*47770*/  IADD3 R34, P3, PT, R0, R28, RZ ;  /* 0x0000001c00227210 */ /* 0x001fc60007f7e0ff */
[----:B-1----:R-:W4:Y:S02]  /*47780*/  LDG.E.U8 R53, desc[UR8][R30.64] ;  /* 0x000000081e357981 */ /* 0x002f24000c1e1100 */
[----:B------:R-:W-:Y:S02]  /*47790*/  IMAD.X R35, R4, 0x1, R29, P3 ;  /* 0x0000000104237824 */ /* 0x000fe400018e061d */
[----:B------:R0:W-:Y:S04]  /*477a0*/  STL [R1+0x90], R52 ;  /* 0x0000903401007387 */ /* 0x0001e80000100800 */
[----:B------:R-:W4:Y:S04]  /*477b0*/  LDL.64 R28, [R1+0x12c8] ;  /* 0x0012c800011c7983 */ /* 0x000f280000100a00 */
[----:B0-----:R0:W4:Y:S04]  /*477c0*/  LDG.E.U8 R52, desc[UR8][R32.64] ;  /* 0x0000000820347981 */ /* 0x001128000c1e1100 */
[----:B------:R1:W-:Y:S04]  /*477d0*/  STL [R1+0x8c], R59 ;  /* 0x00008c3b01007387 */ /* 0x0003e80000100800 */
[----:B------:R-:W4:Y:S01]  /*477e0*/  LDL.64 R46, [R1+0x1288] ;  /* 0x00128800012e7983 */ /* 0x000f220000100a00 */
[----:B0-----:R-:W-:-:S02]  /*477f0*/  IADD3 R32, P3, PT, R0, R2, RZ ;  /* 0x0000000200207210 */ /* 0x001fc40007f7e0ff */
[----:B------:R-:W-:Y:S01]  /*47800*/  IADD3 R30, P4, PT, R0, R38, RZ ;  /* 0x00000026001e7210 */ /* 0x000fe20007f9e0ff */
[----:B------:R-:W-:Y:S02]  /*47810*/  STL [R1+0x88], R58 ;  /* 0x0000883a01007387 */ /* 0x000fe40000100800 */
[C---:B------:R-:W-:Y:S02]  /*47820*/  IMAD.X R33, R4.reuse, 0x1, R3, P3 ;  /* 0x0000000104217824 */ /* 0x040fe400018e0603 */
[----:B------:R-:W4:Y:S01]  /*47830*/  LDL.64 R2, [R1+0x1248] ;  /* 0x0012480001027983 */ /* 0x000f220000100a00 */
[----:B------:R-:W-:-:S03]  /*47840*/  IMAD.X R31, R4, 0x1, R39, P4 ;  /* 0x00000001041f7824 */ /* 0x000fc600020e0627 */
[----:B------:R0:W4:Y:S04]  /*47850*/  LDG.E.U8 R39, desc[UR8][R34.64] ;  /* 0x0000000822277981 */ /* 0x000128000c1e1100 */
[----:B------:R1:W4:Y:S01]  /*47860*/  LDG.E.U8 R38, desc[UR8][R30.64] ;  /* 0x000000081e267981 */ /* 0x000322000c1e1100 */
[----:B0-----:R-:W-:-:S05]  /*47870*/  IADD3 R34, P4, PT, R0, R44, RZ ;  /* 0x0000002c00227210 */ /* 0x001fca0007f9e0ff */
[----:B------:R-:W-:-:S05]  /*47880*/  IMAD.X R35, R4, 0x1, R45, P4 ;  /* 0x0000000104237824 */ /* 0x000fca00020e062d */
[----:B-1----:R-:W4:Y:S04]  /*47890*/  LDG.E.U8 R59, desc[UR8][R34.64] ;  /* 0x00000008223b7981 */ /* 0x002f28000c1e1100 */
[----:B--2---:R0:W-:Y:S04]  /*478a0*/  STL [R1+0x84], R54 ;  /* 0x0000843601007387 */ /* 0x0041e80000100800 */
[----:B------:R-:W2:Y:S04]  /*478b0*/  LDL.64 R44, [R1+0x1208] ;  /* 0x00120800012c7983 */ /* 0x000ea80000100a00 */
[----:B0-----:R3:W2:Y:S01]  /*478c0*/  LDG.E.U8 R54, desc[UR8][R32.64] ;  /* 0x0000000820367981 */ /* 0x0016a2000c1e1100 */
[----:B------:R-:W-:-:S05]  /*478d0*/  IADD3 R30, P3, PT, R0, R42, RZ ;  /* 0x0000002a001e7210 */ /* 0x000fca0007f7e0ff */
[----:B------:R-:W-:Y:S01]  /*478e0*/  IMAD.X R31, R4, 0x1, R43, P3 ;  /* 0x00000001041f7824 */ /* 0x000fe200018e062b */
[----:B---3--:R-:W-:Y:S01]  /*478f0*/  IADD3 R32, P4, PT, R0, R40, RZ ;  /* 0x0000002800207210 */ /* 0x008fe20007f9e0ff */
[----:B----4-:R0:W-:Y:S04]  /*47900*/  STL [R1+0x80], R57 ;  /* 0x0000803901007387 */ /* 0x0101e80000100800 */
[----:B------:R-:W3:Y:S01]  /*47910*/  LDL.64 R42, [R1+0x11c8] ;  /* 0x0011c800012a7983 */ /* 0x000ee20000100a00 */
[----:B------:R-:W-:-:S03]  /*47920*/  IMAD.X R33, R4, 0x1, R41, P4 ;  /* 0x0000000104217824 */ /* 0x000fc600020e0629 */
[----:B------:R-:W-:Y:S04]  /*47930*/  STL [R1+0x7c], R56 ;  /* 0x00007c3801007387 */ /* 0x000fe80000100800 */
[----:B------:R-:W4:Y:S04]  /*47940*/  LDL.64 R40, [R1+0x1188] ;  /* 0x0011880001287983 */ /* 0x000f280000100a00 */
[----:B------:R1:W3:Y:S01]  /*47950*/  LDG.E.U8 R58, desc[UR8][R30.64] ;  /* 0x000000081e3a7981 */ /* 0x0002e2000c1e1100 */
[----:B------:R-:W-:-:S03]  /*47960*/  IADD3 R34, P3, PT, R0, R50, RZ ;  /* 0x0000003200227210 */ /* 0x000fc60007f7e0ff */
[----:B0-----:R0:W4:Y:S02]  /*47970*/  LDG.E.U8 R57, desc[UR8][R32.64] ;  /* 0x0000000820397981 */ /* 0x001124000c1e1100 */
[----:B------:R-:W-:Y:S01]  /*47980*/  IMAD.X R35, R4, 0x1, R51, P3 ;  /* 0x0000000104237824 */ /* 0x000fe200018e0633 */
[----:B-1----:R-:W-:Y:S01]  /*47990*/  IADD3 R30, P4, PT, R0, R48, RZ ;  /* 0x00000030001e7210 */ /* 0x002fe20007f9e0ff */
[----:B------:R-:W-:Y:S04]  /*479a0*/  STL [R1+0x78], R55 ;  /* 0x0000783701007387 */ /* 0x000fe80000100800 */
[----:B------:R-:W4:Y:S01]  /*479b0*/  LDL.64 R50, [R1+0x1148] ;  /* 0x0011480001327983 */ /* 0x000f220000100a00 */
[----:B------:R-:W-:Y:S01]  /*479c0*/  IMAD.X R31, R4, 0x1, R49, P4 ;  /* 0x00000001041f7824 */ /* 0x000fe200020e0631 */
[----:B0-----:R-:W-:-:S02]  /*479d0*/  IADD3 R32, P3, PT, R0, R36, RZ ;  /* 0x0000002400207210 */ /* 0x001fc40007f7e0ff */
[----:B------:R0:W-:Y:S04]  /*479e0*/  STL [R1+0x74], R53 ;  /* 0x0000743501007387 */ /* 0x0001e80000100800 */
[----:B------:R-:W4:Y:S01]  /*479f0*/  LDL.64 R48, [R1+0x1108] ;  /* 0x0011080001307983 */ /* 0x000f220000100a00 */
[----:B------:R-:W-:-:S03]  /*47a00*/  IMAD.X R33, R4, 0x1, R37, P3 ;  /* 0x0000000104217824 */ /* 0x000fc600018e0625 */
[----:B0-----:R0:W4:Y:S04]  /*47a10*/  LDG.E.U8 R53, desc[UR8][R34.64] ;  /* 0x0000000822357981 */ /* 0x001128000c1e1100 */
[----:B------:R1:W-:Y:S04]  /*47a20*/  STL [R1+0x70], R52 ;  /* 0x0000703401007387 */ /* 0x0003e80000100800 */
[----:B------:R-:W4:Y:S01]  /*47a30*/  LDL.64 R36, [R1+0x10c8] ;  /* 0x0010c80001247983 */ /* 0x000f220000100a00 */
[----:B0-----:R-:W-:-:S03]  /*47a40*/  IADD3 R34, P4, PT, R0, R28, RZ ;  /* 0x0000001c00227210 */ /* 0x001fc60007f9e0ff */
[----:B------:R-:W4:Y:S04]  /*47a50*/  LDG.E.U8 R56, desc[UR8][R32.64] ;  /* 0x0000000820387981 */ /* 0x000f28000c1e1100 */
[----:B-1----:R0:W4:Y:S01]  /*47a60*/  LDG.E.U8 R52, desc[UR8][R30.64] ;  /* 0x000000081e347981 */ /* 0x002122000c1e1100 */
[----:B------:R-:W-:-:S03]  /*47a70*/  IMAD.X R35, R4, 0x1, R29, P4 ;  /* 0x0000000104237824 */ /* 0x000fc600020e061d */
[----:B------:R-:W4:Y:S04]  /*47a80*/  LDL.64 R28, [R1+0x1088] ;  /* 0x00108800011c7983 */ /* 0x000f280000100a00 */
[----:B------:R1:W4:Y:S01]  /*47a90*/  LDG.E.U8 R55, desc[UR8][R34.64] ;  /* 0x0000000822377981 */ /* 0x000322000c1e1100 */
[----:B0-----:R-:W-:-:S05]  /*47aa0*/  IADD3 R30, P3, PT, R0, R46, RZ ;  /* 0x0000002e001e7210 */ /* 0x001fca0007f7e0ff */
[----:B------:R-:W-:Y:S02]  /*47ab0*/  IMAD.X R31, R4, 0x1, R47, P3 ;  /* 0x00000001041f7824 */ /* 0x000fe400018e062f */
[----:B------:R-:W4:Y:S01]  /*47ac0*/  LDL.64 R46, [R1+0x1048] ;  /* 0x00104800012e7983 */ /* 0x000f220000100a00 */
[----:B------:R-:W-:-:S05]  /*47ad0*/  IADD3 R32, P4, PT, R0, R2, RZ ;  /* 0x0000000200207210 */ /* 0x000fca0007f9e0ff */
[----:B------:R-:W-:Y:S01]  /*47ae0*/  IMAD.X R33, R4, 0x1, R3, P4 ;  /* 0x0000000104217824 */ /* 0x000fe200020e0603 */
[----:B--2---:R0:W-:Y:S04]  /*47af0*/  STL [R1+0x6c], R54 ;  /* 0x00006c3601007387 */ /* 0x0041e80000100800 */
[----:B------:R-:W2:Y:S04]  /*47b00*/  LDL.64 R2, [R1+0x1008] ;  /* 0x0010080001027983 */ /* 0x000ea80000100a00 */
[----:B0-----:R3:W2:Y:S04]  /*47b10*/  LDG.E.U8 R54, desc[UR8][R30.64] ;  /* 0x000000081e367981 */ /* 0x0016a8000c1e1100 */
[----:B------:R0:W-:Y:S04]  /*47b20*/  STL [R1+0x68], R59 ;  /* 0x0000683b01007387 */ /* 0x0001e80000100800 */
[----:B0-----:R4:W2:Y:S01]  /*47b30*/  LDG.E.U8 R59, desc[UR8][R32.64] ;  /* 0x00000008203b7981 */ /* 0x0018a2000c1e1100 */
[----:B-1----:R-:W-:-:S02]  /*47b40*/  IADD3 R34, P3, PT, R0, R44, RZ ;  /* 0x0000002c00227210 */ /* 0x002fc40007f7e0ff */
[----:B---3--:R-:W-:-:S03]  /*47b50*/  IADD3 R30, P4, PT, R0, R42, RZ ;  /* 0x0000002a001e7210 */ /* 0x008fc60007f9e0ff */
[C---:B------:R-:W-:Y:S02]  /*47b60*/  IMAD.X R35, R4.reuse, 0x1, R45, P3 ;  /* 0x0000000104237824 */ /* 0x040fe400018e062d */
[----:B------:R-:W3:Y:S01]  /*47b70*/  LDL.64 R44, [R1+0xfc8] ;  /* 0x000fc800012c7983 */ /* 0x000ee20000100a00 */
[----:B------:R-:W-:Y:S01]  /*47b80*/  IMAD.X R31, R4, 0x1, R43, P4 ;  /* 0x00000001041f7824 */ /* 0x000fe200020e062b */
[----:B----4-:R-:W-:Y:S02]  /*47b90*/  IADD3 R32, P3, PT, R0, R40, RZ ;  /* 0x0000002800207210 */ /* 0x010fe40007f7e0ff */
[----:B------:R0:W-:Y:S04]  /*47ba0*/  STL [R1+0x64], R58 ;  /* 0x0000643a01007387 */ /* 0x0001e80000100800 */
[----:B------:R-:W4:Y:S01]  /*47bb0*/  LDL.64 R42, [R1+0xf88] ;  /* 0x000f8800012a7983 */ /* 0x000f220000100a00 */
[----:B------:R-:W-:-:S03]  /*47bc0*/  IMAD.X R33, R4, 0x1, R41, P3 ;  /* 0x0000000104217824 */ /* 0x000fc600018e0629 */
[----:B0-----:R0:W4:Y:S04]  /*47bd0*/  LDG.E.U8 R58, desc[UR8][R34.64] ;  /* 0x00000008223a7981 */ /* 0x001128000c1e1100 */
[----:B------:R1:W-:Y:S04]  /*47be0*/  STL [R1+0x60], R57 ;  /* 0x0000603901007387 */ /* 0x0003e80000100800 */
[----:B------:R-:W4:Y:S01]  /*47bf0*/  LDL.64 R40, [R1+0xf48] ;  /* 0x000f480001287983 */ /* 0x000f220000100a00 */
[----:B0-----:R-:W-:-:S03]  /*47c00*/  IADD3 R34, P4, PT, R0, R50, RZ ;  /* 0x0000003200227210 */ /* 0x001fc60007f9e0ff */
[----:B-1----:R0:W4:Y:S02]  /*47c10*/  LDG.E.U8 R57, desc[UR8][R30.64] ;  /* 0x000000081e397981 */ /* 0x002124000c1e1100 */
[----:B------:R-:W-:Y:S02]  /*47c20*/  IMAD.X R35, R4, 0x1, R51, P4 ;  /* 0x0000000104237824 */ /* 0x000fe400020e0633 */
[----:B------:R1:W-:Y:S01]  /*47c30*/  STL [R1+0x5c], R53 ;  /* 0x00005c3501007387 */ /* 0x0003e20000100800 */
[----:B0-----:R-:W-:-:S03]  /*47c40*/  IADD3 R30, P3, PT, R0, R48, RZ ;  /* 0x00000030001e7210 */ /* 0x001fc60007f7e0ff */
[----:B------:R-:W4:Y:S04]  /*47c50*/  LDL.64 R50, [R1+0xf08] ;  /* 0x000f080001327983 */ /* 0x000f280000100a00 */
[----:B-1----:R0:W4:Y:S01]  /*47c60*/  LDG.E.U8 R53, desc[UR8][R32.64] ;  /* 0x0000000820357981 */ /* 0x002122000c1e1100 */
[----:B------:R-:W-:-:S03]  /*47c70*/  IMAD.X R31, R4, 0x1, R49, P3 ;  /* 0x00000001041f7824 */ /* 0x000fc600018e0631 */
[----:B------:R1:W-:Y:S01]  /*47c80*/  STL [R1+0x58], R52 ;  /* 0x0000583401007387 */ /* 0x0003e20000100800 */
[----:B0-----:R-:W-:-:S03]  /*47c90*/  IADD3 R32, P4, PT, R0, R36, RZ ;  /* 0x0000002400207210 */ /* 0x001fc60007f9e0ff */
[----:B------:R-:W4:Y:S04]  /*47ca0*/  LDL.64 R48, [R1+0xec8] ;  /* 0x000ec80001307983 */ /* 0x000f280000100a00 */
[----:B-1----:R0:W4:Y:S01]  /*47cb0*/  LDG.E.U8 R52, desc[UR8][R34.64] ;  /* 0x0000000822347981 */ /* 0x002122000c1e1100 */
[----:B------:R-:W-:-:S03]  /*47cc0*/  IMAD.X R33, R4, 0x1, R37, P4 ;  /* 0x0000000104217824 */ /* 0x000fc600020e0625 */
[----:B------:R1:W-:Y:S04]  /*47cd0*/  STL [R1+0x54], R56 ;  /* 0x0000543801007387 */ /* 0x0003e80000100800 */
[----:B------:R-:W4:Y:S01]  /*47ce0*/  LDL.64 R36, [R1+0xe88] ;  /* 0x000e880001247983 */ /* 0x000f220000100a00 */
[----:B0-----:R-:W-:-:S03]  /*47cf0*/  IADD3 R34, P3, PT, R0, R28, RZ ;  /* 0x0000001c00227210 */ /* 0x001fc60007f7e0ff */
[----:B-1----:R0:W4:Y:S02]  /*47d00*/  LDG.E.U8 R56, desc[UR8][R30.64] ;  /* 0x000000081e387981 */ /* 0x002124000c1e1100 */
[----:B------:R-:W-:Y:S02]  /*47d10*/  IMAD.X R35, R4, 0x1, R29, P3 ;  /* 0x0000000104237824 */ /* 0x000fe400018e061d */
[----:B------:R1:W-:Y:S04]  /*47d20*/  STL [R1+0x50], R55 ;  /* 0x0000503701007387 */ /* 0x0003e80000100800 */
[----:B------:R-:W4:Y:S04]  /*47d30*/  LDL.64 R28, [R1+0xe48] ;  /* 0x000e4800011c7983 */ /* 0x000f280000100a00 */
[----:B-1----:R1:W4:Y:S01]  /*47d40*/  LDG.E.U8 R55, desc[UR8][R32.64] ;  /* 0x0000000820377981 */ /* 0x002322000c1e1100 */
[----:B0-----:R-:W-:-:S05]  /*47d50*/  IADD3 R30, P4, PT, R0, R46, RZ ;  /* 0x0000002e001e7210 */ /* 0x001fca0007f9e0ff */
[----:B------:R-:W-:-:S05]  /*47d60*/  IMAD.X R31, R4, 0x1, R47, P4 ;  /* 0x00000001041f7824 */ /* 0x000fca00020e062f */
[----:B------:R-:W4:Y:S04]  /*47d70*/  LDG.E.U8 R61, desc[UR8][R30.64] ;  /* 0x000000081e3d7981 */ /* 0x000f28000c1e1100 */
[----:B--2---:R0:W-:Y:S01]  /*47d80*/  STL [R1+0x4c], R54 ;  /* 0x00004c3601007387 */ /* 0x0041e20000100800 */
[----:B-1----:R-:W-:-:S03]  /*47d90*/  IADD3 R32, P3, PT, R0, R2, RZ ;  /* 0x0000000200207210 */ /* 0x002fc60007f7e0ff */
[----:B------:R-:W2:Y:S04]  /*47da0*/  LDL.64 R46, [R1+0xe08] ;  /* 0x000e0800012e7983 */ /* 0x000ea80000100a00 */
[----:B0-----:R3:W2:Y:S01]  /*47db0*/  LDG.E.U8 R54, desc[UR8][R34.64] ;  /* 0x0000000822367981 */ /* 0x0016a2000c1e1100 */
[----:B------:R-:W-:-:S03]  /*47dc0*/  IMAD.X R33, R4, 0x1, R3, P3 ;  /* 0x0000000104217824 */ /* 0x000fc600018e0603 */
[----:B------:R0:W-:Y:S04]  /*47dd0*/  STL [R1+0x48], R59 ;  /* 0x0000483b01007387 */ /* 0x0001e80000100800 */
[----:B------:R-:W2:Y:S04]  /*47de0*/  LDL.64 R2, [R1+0xdc8] ;  /* 0x000dc80001027983 */ /* 0x000ea80000100a00 */
[----:B------:R1:W2:Y:S01]  /*47df0*/  LDG.E.U8 R60, desc[UR8][R32.64] ;  /* 0x00000008203c7981 */ /* 0x0002a2000c1e1100 */
[----:B---3--:R-:W-:-:S05]  /*47e00*/  IADD3 R34, P4, PT, R0, R44, RZ ;  /* 0x0000002c00227210 */ /* 0x008fca0007f9e0ff */
[----:B------:R-:W-:Y:S01]  /*47e10*/  IMAD.X R35, R4, 0x1, R45, P4 ;  /* 0x0000000104237824 */ /* 0x000fe200020e062d */
[----:B----4-:R-:W-:-:S04]  /*47e20*/  IADD3 R30, P3, PT, R0, R42, RZ ;  /* 0x0000002a001e7210 */ /* 0x010fc80007f7e0ff */
[----:B0-----:R0:W3:Y:S04]  /*47e30*/  LDG.E.U8 R59, desc[UR8][R34.64] ;  /* 0x00000008223b7981 */ /* 0x0010e8000c1e1100 */
[----:B------:R4:W-:Y:S04]  /*47e40*/  STL [R1+0x44], R58 ;  /* 0x0000443a01007387 */ /* 0x0009e80000100800 */
[----:B------:R-:W3:Y:S01]  /*47e50*/  LDL.64 R44, [R1+0xd88] ;  /* 0x000d8800012c7983 */ /* 0x000ee20000100a00 */
[----:B------:R-:W-:Y:S01]  /*47e60*/  IMAD.X R31, R4, 0x1, R43, P3 ;  /* 0x00000001041f7824 */ /* 0x000fe200018e062b */
[----:B-1----:R-:W-:-:S04]  /*47e70*/  IADD3 R32, P4, PT, R0, R40, RZ ;  /* 0x0000002800207210 */ /* 0x002fc80007f9e0ff */
[----:B----4-:R1:W4:Y:S04]  /*47e80*/  LDG.E.U8 R58, desc[UR8][R30.64] ;  /* 0x000000081e3a7981 */ /* 0x010328000c1e1100 */
[----:B------:R0:W-:Y:S01]  /*47e90*/  STL [R1+0x40], R57 ;  /* 0x0000403901007387 */ /* 0x0001e20000100800 */
[----:B------:R-:W-:-:S03]  /*47ea0*/  IMAD.X R33, R4, 0x1, R41, P4 ;  /* 0x0000000104217824 */ /* 0x000fc600020e0629 */
[----:B------:R-:W4:Y:S01]  /*47eb0*/  LDL.64 R42, [R1+0xd48] ;  /* 0x000d4800012a7983 */ /* 0x000f220000100a00 */
[----:B0-----:R-:W-:-:S03]  /*47ec0*/  IADD3 R34, P3, PT, R0, R50, RZ ;  /* 0x0000003200227210 */ /* 0x001fc60007f7e0ff */
[----:B------:R0:W4:Y:S04]  /*47ed0*/  LDG.E.U8 R57, desc[UR8][R32.64] ;  /* 0x0000000820397981 */ /* 0x000128000c1e1100 */
[----:B------:R-:W-:Y:S04]  /*47ee0*/  STL [R1+0x3c], R53 ;  /* 0x00003c3501007387 */ /* 0x000fe80000100800 */
[----:B------:R-:W4:Y:S01]  /*47ef0*/  LDL.64 R40, [R1+0xd08] ;  /* 0x000d080001287983 */ /* 0x000f220000100a00 */
[----:B------:R-:W-:-:S03]  /*47f00*/  IMAD.X R35, R4, 0x1, R51, P3 ;  /* 0x0000000104237824 */ /* 0x000fc600018e0633 */
[----:B------:R0:W-:Y:S01]  /*47f10*/  STL [R1+0x38], R52 ;  /* 0x0000383401007387 */ /* 0x0001e20000100800 */
[----:B-1----:R-:W-:-:S03]  /*47f20*/  IADD3 R30, P4, PT, R0, R48, RZ ;  /* 0x00000030001e7210 */ /* 0x002fc60007f9e0ff */
[----:B0-----:R-:W4:Y:S01]  /*47f30*/  LDL.64 R52, [R1+0xcc8] ;  /* 0x000cc80001347983 */ /* 0x001f220000100a00 */
[----:B------:R-:W-:-:S03]  /*47f40*/  IADD3 R32, P3, PT, R0, R36, RZ ;  /* 0x0000002400207210 */ /* 0x000fc60007f7e0ff */
[----:B------:R0:W-:Y:S04]  /*47f50*/  STL [R1+0x34], R56 ;  /* 0x0000343801007387 */ /* 0x0001e80000100800 */
[----:B------:R-:W4:Y:S01]  /*47f60*/  LDL.64 R50, [R1+0xc88] ;  /* 0x000c880001327983 */ /* 0x000f220000100a00 */
[C---:B------:R-:W-:Y:S02]  /*47f70*/  IMAD.X R31, R4.reuse, 0x1, R49, P4 ;  /* 0x00000001041f7824 */ /* 0x040fe400020e0631 */
[----:B------:R-:W-:Y:S01]  /*47f80*/  IMAD.X R33, R4, 0x1, R37, P3 ;  /* 0x0000000104217824 */ /* 0x000fe200018e0625 */
[----:B0-----:R0:W4:Y:S04]  /*47f90*/  LDG.E.U8 R56, desc[UR8][R34.64] ;  /* 0x0000000822387981 */ /* 0x001128000c1e1100 */
[----:B------:R1:W-:Y:S04]  /*47fa0*/  STL [R1+0x30], R55 ;  /* 0x0000303701007387 */ /* 0x0003e80000100800 */
[----:B------:R-:W4:Y:S01]  /*47fb0*/  LDL.64 R36, [R1+0xc08] ;  /* 0x000c080001247983 */ /* 0x000f220000100a00 */
[----:B0-----:R-:W-:-:S03]  /*47fc0*/  IADD3 R34, P4, PT, R0, R28, RZ ;  /* 0x0000001c00227210 */ /* 0x001fc60007f9e0ff */
[----:B------:R-:W4:Y:S04]  /*47fd0*/  LDL.64 R48, [R1+0xc48] ;  /* 0x000c480001307983 */ /* 0x000f280000100a00 */
[----:B-1----:R0:W4:Y:S01]  /*47fe0*/  LDG.E.U8 R55, desc[UR8][R30.64] ;  /* 0x000000081e377981 */ /* 0x002122000c1e1100 */
[----:B------:R-:W-:-:S05]  /*47ff0*/  IMAD.X R35, R4, 0x1, R29, P4 ;  /* 0x0000000104237824 */ /* 0x000fca00020e061d */
[----:B------:R-:W4:Y:S04]  /*48000*/  LDG.E.U8 R90, desc[UR8][R34.64] ;  /* 0x00000008225a7981 */ /* 0x000f28000c1e1100 */
[----:B--2---:R1:W-:Y:S01]  /*48010*/  STL [R1+0x2c], R54 ;  /* 0x00002c3601007387 */ /* 0x0043e20000100800 */
[----:B0-----:R-:W-:-:S03]  /*48020*/  IADD3 R30, P3, PT, R0, R46, RZ ;  /* 0x0000002e001e7210 */ /* 0x001fc60007f7e0ff */
[----:B------:R-:W2:Y:S04]  /*48030*/  LDL.64 R28, [R1+0xbc8] ;  /* 0x000bc800011c7983 */ /* 0x000ea80000100a00 */
[----:B-1----:R0:W2:Y:S01]  /*48040*/  LDG.E.U8 R54, desc[UR8][R32.64] ;  /* 0x0000000820367981 */ /* 0x0020a2000c1e1100 */
[----:B------:R-:W-:-:S03]  /*48050*/  IMAD.X R31, R4, 0x1, R47, P3 ;  /* 0x00000001041f7824 */ /* 0x000fc600018e062f */
[----:B------:R1:W-:Y:S04]  /*48060*/  STL [R1+0x28], R61 ;  /* 0x0000283d01007387 */ /* 0x0003e80000100800 */
[----:B------:R-:W2:Y:S01]  /*48070*/  LDL.64 R46, [R1+0xb88] ;  /* 0x000b8800012e7983 */ /* 0x000ea20000100a00 */
[----:B0-----:R-:W-:-:S03]  /*48080*/  IADD3 R32, P4, PT, R0, R2, RZ ;  /* 0x0000000200207210 */ /* 0x001fc60007f9e0ff */
[----:B------:R-:W-:Y:S02]  /*48090*/  STL [R1+0x24], R60 ;  /* 0x0000243c01007387 */ /* 0x000fe40000100800 */
[----:B------:R-:W-:Y:S02]  /*480a0*/  IMAD.X R33, R4, 0x1, R3, P4 ;  /* 0x0000000104217824 */ /* 0x000fe400020e0603 */
[----:B------:R4:W2:Y:S04]  /*480b0*/  LDG.E.U8 R89, desc[UR8][R30.64] ;  /* 0x000000081e597981 */ /* 0x0008a8000c1e1100 */
[----:B------:R-:W2:Y:S01]  /*480c0*/  LDL.64 R2, [R1+0xb48] ;  /* 0x000b480001027983 */ /* 0x000ea20000100a00 */
[----:B---3--:R-:W-:-:S03]  /*480d0*/  IADD3 R92, P3, PT, R0, R44, RZ ;  /* 0x0000002c005c7210 */ /* 0x008fc60007f7e0ff */
[----:B------:R-:W-:Y:S02]  /*480e0*/  STL [R1+0x20], R59 ;  /* 0x0000203b01007387 */ /* 0x000fe40000100800 */
[----:B------:R-:W-:Y:S02]  /*480f0*/  IMAD.X R93, R4, 0x1, R45, P3 ;  /* 0x00000001045d7824 */ /* 0x000fe400018e062d */
[----:B------:R-:W3:Y:S04]  /*48100*/  LDL.64 R44, [R1+0xb08] ;  /* 0x000b0800012c7983 */ /* 0x000ee80000100a00 */
[----:B------:R0:W3:Y:S01]  /*48110*/  LDG.E.U8 R82, desc[UR8][R32.64] ;  /* 0x0000000820527981 */ /* 0x0000e2000c1e1100 */
[----:B----4-:R-:W-:-:S03]  /*48120*/  IADD3 R30, P4, PT, R0, R42, RZ ;  /* 0x0000002a001e7210 */ /* 0x010fc60007f9e0ff */
[----:B------:R-:W4:Y:S02]  /*48130*/  LDG.E.U8 R92, desc[UR8][R92.64] ;  /* 0x000000085c5c7981 */ /* 0x000f24000c1e1100 */
[----:B------:R-:W-:Y:S02]  /*48140*/  IMAD.X R31, R4, 0x1, R43, P4 ;  /* 0x00000001041f7824 */ /* 0x000fe400020e062b */
[----:B------:R-:W-:Y:S04]  /*48150*/  STL [R1+0x1c], R58 ;  /* 0x00001c3a01007387 */ /* 0x000fe80000100800 */
[----:B------:R0:W4:Y:S01]  /*48160*/  LDG.E.U8 R79, desc[UR8][R30.64] ;  /* 0x000000081e4f7981 */ /* 0x000122000c1e1100 */
[----:B------:R-:W-:-:S03]  /*48170*/  IADD3 R34, P3, PT, R0, R40, RZ ;  /* 0x0000002800227210 */ /* 0x000fc60007f7e0ff */
[----:B------:R0:W-:Y:S02]  /*48180*/  STL [R1+0x18], R57 ;  /* 0x0000183901007387 */ /* 0x0001e40000100800 */
[----:B------:R-:W-:Y:S02]  /*48190*/  IMAD.X R35, R4, 0x1, R41, P3 ;  /* 0x0000000104237824 */ /* 0x000fe400018e0629 */
[----:B------:R-:W4:Y:S04]  /*481a0*/  LDL.64 R42, [R1+0xac8] ;  /* 0x000ac800012a7983 */ /* 0x000f280000100a00 */
[----:B------:R-:W4:Y:S04]  /*481b0*/  LDL.64 R40, [R1+0xa88] ;  /* 0x000a880001287983 */ /* 0x000f280000100a00 */
[----:B------:R-:W4:Y:S01]  /*481c0*/  LDG.E.U8 R77, desc[UR8][R34.64] ;  /* 0x00000008224d7981 */ /* 0x000f22000c1e1100 */
[----:B0-----:R-:W-:-:S05]  /*481d0*/  IADD3 R32, P4, PT, R0, R52, RZ ;  /* 0x0000003400207210 */ /* 0x001fca0007f9e0ff */
[----:B------:R-:W-:Y:S01]  /*481e0*/  IMAD.X R33, R4, 0x1, R53, P4 ;  /* 0x0000000104217824 */ /* 0x000fe200020e0635 */
[----:B------:R-:W-:-:S04]  /*481f0*/  IADD3 R30, P3, PT, R0, R50, RZ ;  /* 0x00000032001e7210 */ /* 0x000fc80007f7e0ff */
[----:B------:R0:W4:Y:S01]  /*48200*/  LDG.E.U8 R75, desc[UR8][R32.64] ;  /* 0x00000008204b7981 */ /* 0x000122000c1e1100 */
[----:B------:R-:W-:-:S03]  /*48210*/  IMAD.X R31, R4, 0x1, R51, P3 ;  /* 0x00000001041f7824 */ /* 0x000fc600018e0633 */
[----:B------:R-:W-:Y:S04]  /*48220*/  STL [R1+0x14], R56 ;  /* 0x0000143801007387 */ /* 0x000fe80000100800 */
[----:B------:R2:W4:Y:S01]  /*48230*/  LDG.E.U8 R67, desc[UR8][R30.64] ;  /* 0x000000081e437981 */ /* 0x000522000c1e1100 */
[C---:B0-----:R-:W-:Y:S02]  /*48240*/  IADD3 R32, P3, PT, R0.reuse, R36, RZ ;  /* 0x0000002400207210 */ /* 0x041fe40007f7e0ff */
[----:B------:R-:W-:-:S03]  /*48250*/  IADD3 R34, P4, PT, R0, R48, RZ ;  /* 0x0000003000227210 */ /* 0x000fc60007f9e0ff */
[C---:B------:R-:W-:Y:S01]  /*48260*/  IMAD.X R33, R4.reuse, 0x1, R37, P3 ;  /* 0x0000000104217824 */ /* 0x040fe200018e0625 */
[----:B------:R0:W-:Y:S01]  /*48270*/  STL [R1+0x10], R55 ;  /* 0x0000103701007387 */ /* 0x0001e20000100800 */
[----:B------:R-:W-:-:S03]  /*48280*/  IMAD.X R35, R4, 0x1, R49, P4 ;  /* 0x0000000104237824 */ /* 0x000fc600020e0631 */
[----:B------:R-:W4:Y:S04]  /*48290*/  LDG.E.U8 R63, desc[UR8][R32.64] ;  /* 0x00000008203f7981 */ /* 0x000f28000c1e1100 */
[----:B------:R0:W4:Y:S01]  /*482a0*/  LDG.E.U8 R65, desc[UR8][R34.64] ;  /* 0x0000000822417981 */ /* 0x000122000c1e1100 */
[----:B--2---:R-:W-:-:S03]  /*482b0*/  IADD3 R30, P4, PT, R0, R28, RZ ;  /* 0x0000001c001e7210 */ /* 0x004fc60007f9e0ff */
[----:B------:R2:W-:Y:S04]  /*482c0*/  STL [R1+0xc], R54 ;  /* 0x00000c3601007387 */ /* 0x0005e80000100800 */
[----:B------:R-:W2:Y:S01]  /*482d0*/  LDL.64 R36, [R1+0xa48] ;  /* 0x000a480001247983 */ /* 0x000ea20000100a00 */
[----:B------:R-:W-:-:S03]  /*482e0*/  IMAD.X R31, R4, 0x1, R29, P4 ;  /* 0x00000001041f7824 */ /* 0x000fc600020e061d */
[----:B------:R-:W2:Y:S01]  /*482f0*/  LDL.64 R28, [R1+0xa08] ;  /* 0x000a0800011c7983 */ /* 0x000ea20000100a00 */
[----:B0-----:R-:W-:-:S03]  /*48300*/  IADD3 R34, P3, PT, R0, R46, RZ ;  /* 0x0000002e00227210 */ /* 0x001fc60007f7e0ff */
[----:B-1----:R3:W2:Y:S04]  /*48310*/  LDG.E.U8 R61, desc[UR8][R30.64] ;  /* 0x000000081e3d7981 */ /* 0x0026a8000c1e1100 */
[----:B------:R-:W2:Y:S01]  /*48320*/  LDL.64 R80, [R1+0x808] ;  /* 0x0008080001507983 */ /* 0x000ea20000100a00 */
[----:B------:R-:W-:-:S03]  /*48330*/  IADD3 R32, P4, PT, R0, R2, RZ ;  /* 0x0000000200207210 */ /* 0x000fc60007f9e0ff */
[----:B------:R-:W2:Y:S02]  /*48340*/  LDL.64 R84, [R1+0x6c8] ;  /* 0x0006c80001547983 */ /* 0x000ea40000100a00 */
[C---:B------:R-:W-:Y:S02]  /*48350*/  IMAD.X R33, R4.reuse, 0x1, R3, P4 ;  /* 0x0000000104217824 */ /* 0x040fe400020e0603 */
[----:B------:R-:W2:Y:S04]  /*48360*/  LDL.64 R86, [R1+0x5c8] ;  /* 0x0005c80001567983 */ /* 0x000ea80000100a00 */
[----:B------:R-:W2:Y:S01]  /*48370*/  LDL.64 R2, [R1+0x9c8] ;  /* 0x0009c80001027983 */ /* 0x000ea20000100a00 */
[----:B------:R-:W-:Y:S01]  /*48380*/  IMAD.X R35, R4, 0x1, R47, P3 ;  /* 0x0000000104237824 */ /* 0x000fe200018e062f */
[----:B---3--:R-:W-:-:S02]  /*48390*/  IADD3 R30, P3, PT, R0, R44, RZ ;  /* 0x0000002c001e7210 */ /* 0x008fc40007f7e0ff */
[----:B------:R-:W3:Y:S03]  /*483a0*/  LDG.E.U8 R57, desc[UR8][R32.64] ;  /* 0x0000000820397981 */ /* 0x000ee6000c1e1100 */
[----:B------:R-:W-:Y:S01]  /*483b0*/  IMAD.X R31, R4, 0x1, R45, P3 ;  /* 0x00000001041f7824 */ /* 0x000fe200018e062d */
[----:B------:R-:W3:Y:S04]  /*483c0*/  LDG.E.U8 R59, desc[UR8][R34.64] ;  /* 0x00000008223b7981 */ /* 0x000ee8000c1e1100 */
[----:B------:R4:W3:Y:S04]  /*483d0*/  LDG.E.U8 R55, desc[UR8][R30.64] ;  /* 0x000000081e377981 */ /* 0x0008e8000c1e1100 */
[----:B------:R-:W3:Y:S04]  /*483e0*/  LDL.64 R44, [R1+0x948] ;  /* 0x00094800012c7983 */ /* 0x000ee80000100a00 */
[----:B------:R-:W3:Y:S04]  /*483f0*/  LDL.64 R34, [R1+0x988] ;  /* 0x0009880001227983 */ /* 0x000ee80000100a00 */
[----:B------:R-:W3:Y:S01]  /*48400*/  LDL.64 R46, [R1+0x708] ;  /* 0x00070800012e7983 */ /* 0x000ee20000100a00 */
[----:B----4-:R-:W-:-:S02]  /*48410*/  IADD3 R30, P4, PT, R0, R40, RZ ;  /* 0x00000028001e7210 */ /* 0x010fc40007f9e0ff */
[----:B------:R-:W-:-:S03]  /*48420*/  IADD3 R32, P3, PT, R0, R42, RZ ;  /* 0x0000002a00207210 */ /* 0x000fc60007f7e0ff */
[C---:B------:R-:W-:Y:S02]  /*48430*/  IMAD.X R31, R4.reuse, 0x1, R41, P4 ;  /* 0x00000001041f7824 */ /* 0x040fe400020e0629 */
[----:B------:R-:W-:Y:S01]  /*48440*/  IMAD.X R33, R4, 0x1, R43, P3 ;  /* 0x0000000104217824 */ /* 0x000fe200018e062b */
[----:B------:R-:W4:Y:S04]  /*48450*/  LDL.64 R40, [R1+0x908] ;  /* 0x0009080001287983 */ /* 0x000f280000100a00 */
[----:B------:R2:W4:Y:S04]  /*48460*/  LDG.E.U8 R51, desc[UR8][R30.64] ;  /* 0x000000081e337981 */ /* 0x000528000c1e1100 */
[----:B------:R-:W4:Y:S04]  /*48470*/  LDL.64 R42, [R1+0x848] ;  /* 0x00084800012a7983 */ /* 0x000f280000100a00 */
[----:B------:R-:W4:Y:S01]  /*48480*/  LDG.E.U8 R53, desc[UR8][R32.64] ;  /* 0x0000000820357981 */ /* 0x000f22000c1e1100 */
[----:B--2---:R-:W-:-:S05]  /*48490*/  IADD3 R30, P3, PT, R0, R36, RZ ;  /* 0x00000024001e7210 */ /* 0x004fca0007f7e0ff */
[----:B------:R-:W-:-:S05]  /*484a0*/  IMAD.X R31, R4, 0x1, R37, P3 ;  /* 0x00000001041f7824 */ /* 0x000fca00018e0625 */
[----:B------:R0:W2:Y:S02]  /*484b0*/  LDG.E.U8 R49, desc[UR8][R30.64] ;  /* 0x000000081e317981 */ /* 0x0000a4000c1e1100 */
[----:B0-----:R-:W-:-:S05]  /*484c0*/  IADD3 R30, P3, PT, R0, R28, RZ ;  /* 0x0000001c001e7210 */ /* 0x001fca0007f7e0ff */
[----:B------:R-:W-:Y:S02]  /*484d0*/  IMAD.X R31, R4, 0x1, R29, P3 ;  /* 0x00000001041f7824 */ /* 0x000fe400018e061d */
[----:B------:R-:W2:Y:S04]  /*484e0*/  LDL.64 R28, [R1+0x8c8] ;  /* 0x0008c800011c7983 */ /* 0x000ea80000100a00 */
[----:B------:R0:W2:Y:S02]  /*484f0*/  LDG.E.U8 R37, desc[UR8][R30.64] ;  /* 0x000000081e257981 */ /* 0x0000a4000c1e1100 */
[----:B0-----:R-:W-:-:S05]  /*48500*/  IADD3 R30, P3, PT, R0, R2, RZ ;  /* 0x00000002001e7210 */ /* 0x001fca0007f7e0ff */
[----:B------:R-:W-:Y:S02]  /*48510*/  IMAD.X R31, R4, 0x1, R3, P3 ;  /* 0x00000001041f7824 */ /* 0x000fe400018e0603 */
[----:B------:R-:W2:Y:S04]  /*48520*/  LDL.64 R2, [R1+0x888] ;  /* 0x0008880001027983 */ /* 0x000ea80000100a00 */
[----:B------:R3:W2:Y:S02]  /*48530*/  LDG.E.U8 R36, desc[UR8][R30.64] ;  /* 0x000000081e247981 */ /* 0x0006a4000c1e1100 */
[----:B---3--:R-:W-:-:S05]  /*48540*/  IADD3 R30, P3, PT, R0, R34, RZ ;  /* 0x00000022001e7210 */ /* 0x008fca0007f7e0ff */
[----:B------:R-:W-:-:S05]  /*48550*/  IMAD.X R31, R4, 0x1, R35, P3 ;  /* 0x00000001041f7824 */ /* 0x000fca00018e0623 */
[----:B------:R0:W3:Y:S02]  /*48560*/  LDG.E.U8 R35, desc[UR8][R30.64] ;  /* 0x000000081e237981 */ /* 0x0000e4000c1e1100 */
[----:B0-----:R-:W-:-:S05]  /*48570*/  IADD3 R30, P3, PT, R0, R44, RZ ;  /* 0x0000002c001e7210 */ /* 0x001fca0007f7e0ff */
[----:B------:R-:W-:Y:S02]  /*48580*/  IMAD.X R31, R4, 0x1, R45, P3 ;  /* 0x00000001041f7824 */ /* 0x000fe400018e062d */
[----:B------:R-:W3:Y:S04]  /*48590*/  LDL.64 R44, [R1+0x7c8] ;  /* 0x0007c800012c7983 */ /* 0x000ee80000100a00 */
[----:B------:R4:W3:Y:S02]  /*485a0*/  LDG.E.U8 R34, desc[UR8][R30.64] ;  /* 0x000000081e227981 */ /* 0x0008e4000c1e1100 */
[----:B----4-:R-:W-:-:S05]  /*485b0*/  IADD3 R30, P3, PT, R0, R40, RZ ;  /* 0x00000028001e7210 */ /* 0x010fca0007f7e0ff */
[----:B------:R-:W-:-:S05]  /*485c0*/  IMAD.X R31, R4, 0x1, R41, P3 ;  /* 0x00000001041f7824 */ /* 0x000fca00018e0629 */
[----:B------:R2:W4:Y:S02]  /*485d0*/  LDG.E.U8 R33, desc[UR8][R30.64] ;  /* 0x000000081e217981 */ /* 0x000524000c1e1100 */
[----:B--2---:R-:W-:-:S05]  /*485e0*/  IADD3 R30, P3, PT, R0, R28, RZ ;  /* 0x0000001c001e7210 */ /* 0x004fca0007f7e0ff */
[----:B------:R-:W-:Y:S02]  /*485f0*/  IMAD.X R31, R4, 0x1, R29, P3 ;  /* 0x00000001041f7824 */ /* 0x000fe400018e061d */
[----:B------:R-:W2:Y:S04]  /*48600*/  LDL.64 R28, [R1+0x788] ;  /* 0x00078800011c7983 */ /* 0x000ea80000100a00 */
[----:B------:R0:W4:Y:S02]  /*48610*/  LDG.E.U8 R32, desc[UR8][R30.64] ;  /* 0x000000081e207981 */ /* 0x000124000c1e1100 */
[----:B0-----:R-:W-:-:S05]  /*48620*/  IADD3 R30, P3, PT, R0, R2, RZ ;  /* 0x00000002001e7210 */ /* 0x001fca0007f7e0ff */
[----:B------:R-:W-:Y:S02]  /*48630*/  IMAD.X R31, R4, 0x1, R3, P3 ;  /* 0x00000001041f7824 */ /* 0x000fe400018e0603 */
[----:B------:R-:W4:Y:S01]  /*48640*/  LDL.64 R2, [R1+0x748] ;  /* 0x0007480001027983 */ /* 0x000f220000100a00 */
[----:B------:R-:W-:-:S03]  /*48650*/  IADD3 R40, P3, PT, R0, R42, RZ ;  /* 0x0000002a00287210 */ /* 0x000fc60007f7e0ff */
[----:B------:R-:W4:Y:S02]  /*48660*/  LDG.E.U8 R31, desc[UR8][R30.64] ;  /* 0x000000081e1f7981 */ /* 0x000f24000c1e1100 */
[----:B------:R-:W-:Y:S01]  /*48670*/  IMAD.X R41, R4, 0x1, R43, P3 ;  /* 0x0000000104297824 */ /* 0x000fe200018e062b */
[----:B------:R-:W-:-:S05]  /*48680*/  IADD3 R42, P3, PT, R0, R80, RZ ;  /* 0x00000050002a7210 */ /* 0x000fca0007f7e0ff */
[----:B------:R-:W-:Y:S01]  /*48690*/  IMAD.X R43, R4, 0x1, R81, P3 ;  /* 0x00000001042b7824 */ /* 0x000fe200018e0651 */
[----:B------:R3:W4:Y:S04]  /*486a0*/  LDG.E.U8 R30, desc[UR8][R40.64] ;  /* 0x00000008281e7981 */ /* 0x000728000c1e1100 */
[----:B------:R-:W4:Y:S04]  /*486b0*/  LDL.64 R80, [R1+0x688] ;  /* 0x0006880001507983 */ /* 0x000f280000100a00 */
[----:B------:R-:W4:Y:S01]  /*486c0*/  LDG.E.U8 R42, desc[UR8][R42.64] ;  /* 0x000000082a2a7981 */ /* 0x000f22000c1e1100 */
[----:B---3--:R-:W-:-:S05]  /*486d0*/  IADD3 R40, P3, PT, R0, R44, RZ ;  /* 0x0000002c00287210 */ /* 0x008fca0007f7e0ff */
[----:B------:R-:W-:-:S05]  /*486e0*/  IMAD.X R41, R4, 0x1, R45, P3 ;  /* 0x0000000104297824 */ /* 0x000fca00018e062d */
[----:B------:R2:W3:Y:S02]  /*486f0*/  LDG.E.U8 R43, desc[UR8][R40.64] ;  /* 0x00000008282b7981 */ /* 0x0004e4000c1e1100 */
[----:B--2---:R-:W-:-:S05]  /*48700*/  IADD3 R40, P3, PT, R0, R28, RZ ;  /* 0x0000001c00287210 */ /* 0x004fca0007f7e0ff */
[----:B------:R-:W-:Y:S02]  /*48710*/  IMAD.X R41, R4, 0x1, R29, P3 ;  /* 0x0000000104297824 */ /* 0x000fe400018e061d */
[----:B------:R-:W2:Y:S04]  /*48720*/  LDL.64 R28, [R1+0x648] ;  /* 0x00064800011c7983 */ /* 0x000ea80000100a00 */
[----:B------:R4:W3:Y:S02]  /*48730*/  LDG.E.U8 R44, desc[UR8][R40.64] ;  /* 0x00000008282c7981 */ /* 0x0008e4000c1e1100 */
[----:B----4-:R-:W-:-:S05]  /*48740*/  IADD3 R40, P3, PT, R0, R2, RZ ;  /* 0x0000000200287210 */ /* 0x010fca0007f7e0ff */
[----:B------:R-:W-:Y:S02]  /*48750*/  IMAD.X R41, R4, 0x1, R3, P3 ;  /* 0x0000000104297824 */ /* 0x000fe400018e0603 */
[----:B------:R-:W4:Y:S04]  /*48760*/  LDL.64 R2, [R1+0x608] ;  /* 0x0006080001027983 */ /* 0x000f280000100a00 */
[----:B------:R0:W3:Y:S02]  /*48770*/  LDG.E.U8 R45, desc[UR8][R40.64] ;  /* 0x00000008282d7981 */ /* 0x0000e4000c1e1100 */
[----:B0-----:R-:W-:-:S05]  /*48780*/  IADD3 R40, P3, PT, R0, R46, RZ ;  /* 0x0000002e00287210 */ /* 0x001fca0007f7e0ff */
[----:B------:R-:W-:-:S05]  /*48790*/  IMAD.X R41, R4, 0x1, R47, P3 ;  /* 0x0000000104297824 */ /* 0x000fca00018e062f */
[----:B------:R0:W3:Y:S02]  /*487a0*/  LDG.E.U8 R46, desc[UR8][R40.64] ;  /* 0x00000008282e7981 */ /* 0x0000e4000c1e1100 */
[----:B0-----:R-:W-:-:S05]  /*487b0*/  IADD3 R40, P3, PT, R0, R84, RZ ;  /* 0x0000005400287210 */ /* 0x001fca0007f7e0ff */
[----:B------:R-:W-:Y:S02]  /*487c0*/  IMAD.X R41, R4, 0x1, R85, P3 ;  /* 0x0000000104297824 */ /* 0x000fe400018e0655 */
[----:B------:R-:W3:Y:S04]  /*487d0*/  LDL.64 R84, [R1+0x588] ;  /* 0x0005880001547983 */ /* 0x000ee80000100a00 */
[----:B------:R0:W3:Y:S02]  /*487e0*/  LDG.E.U8 R47, desc[UR8][R40.64] ;  /* 0x00000008282f7981 */ /* 0x0000e4000c1e1100 */
[----:B0-----:R-:W-:-:S05]  /*487f0*/  IADD3 R40, P3, PT, R0, R80, RZ ;  /* 0x0000005000287210 */ /* 0x001fca0007f7e0ff */
[----:B------:R-:W-:Y:S02]  /*48800*/  IMAD.X R41, R4, 0x1, R81, P3 ;  /* 0x0000000104297824 */ /* 0x000fe400018e0651 */
[----:B------:R-:W3:Y:S04]  /*48810*/  LDL.64 R80, [R1+0x548] ;  /* 0x0005480001507983 */ /* 0x000ee80000100a00 */
[----:B------:R2:W3:Y:S02]  /*48820*/  LDG.E.U8 R48, desc[UR8][R40.64] ;  /* 0x0000000828307981 */ /* 0x0004e4000c1e1100 */
[----:B--2---:R-:W-:-:S05]  /*48830*/  IADD3 R40, P3, PT, R0, R28, RZ ;  /* 0x0000001c00287210 */ /* 0x004fca0007f7e0ff */
[----:B------:R-:W-:Y:S02]  /*48840*/  IMAD.X R41, R4, 0x1, R29, P3 ;  /* 0x0000000104297824 */ /* 0x000fe400018e061d */
[----:B------:R-:W2:Y:S04]  /*48850*/  LDL.64 R28, [R1+0x508] ;  /* 0x00050800011c7983 */ /* 0x000ea80000100a00 */
[----:B------:R4:W2:Y:S02]  /*48860*/  LDG.E.U8 R50, desc[UR8][R40.64] ;  /* 0x0000000828327981 */ /* 0x0008a4000c1e1100 */
[----:B----4-:R-:W-:-:S05]  /*48870*/  IADD3 R40, P3, PT, R0, R2, RZ ;  /* 0x0000000200287210 */ /* 0x010fca0007f7e0ff */
[----:B------:R-:W-:Y:S02]  /*48880*/  IMAD.X R41, R4, 0x1, R3, P3 ;  /* 0x0000000104297824 */ /* 0x000fe400018e0603 */
[----:B------:R-:W4:Y:S04]  /*48890*/  LDL.64 R2, [R1+0x4c8] ;  /* 0x0004c80001027983 */ /* 0x000f280000100a00 */
[----:B------:R0:W4:Y:S02]  /*488a0*/  LDG.E.U8 R52, desc[UR8][R40.64] ;  /* 0x0000000828347981 */ /* 0x000124000c1e1100 */
[----:B0-----:R-:W-:-:S05]  /*488b0*/  IADD3 R40, P3, PT, R0, R86, RZ ;  /* 0x0000005600287210 */ /* 0x001fca0007f7e0ff */
[----:B------:R-:W-:Y:S02]  /*488c0*/  IMAD.X R41, R4, 0x1, R87, P3 ;  /* 0x0000000104297824 */ /* 0x000fe400018e0657 */
[----:B------:R-:W4:Y:S04]  /*488d0*/  LDL.64 R86, [R1+0x1480] ;  /* 0x0014800001567983 */ /* 0x000f280000100a00 */
[----:B------:R3:W4:Y:S02]  /*488e0*/  LDG.E.U8 R54, desc[UR8][R40.64] ;  /* 0x0000000828367981 */ /* 0x000724000c1e1100 */
[----:B---3--:R-:W-:-:S05]  /*488f0*/  IADD3 R40, P3, PT, R0, R84, RZ ;  /* 0x0000005400287210 */ /* 0x008fca0007f7e0ff */
        /* <DEDUP_REMOVED lines=29> */
[----:B------:R-:W2:Y:S04]  /*48ad0*/  LDL.LU.64 R28, [R1+0x2a58] ;  /* 0x002a5800011c7983 */ /* 0x000ea80000300a00 */
[----:B------:R4:W2:Y:S02]  /*48ae0*/  LDG.E.U8 R76, desc[UR8][R40.64] ;  /* 0x00000008284c7981 */ /* 0x0008a4000c1e1100 */
[----:B----4-:R-:W-:Y:S02]  /*48af0*/  IADD3 R40, P3, PT, R0, R2, RZ ;  /* 0x0000000200287210 */ /* 0x010fe40007f7e0ff */
[----:B------:R-:W4:Y:S03]  /*48b00*/  LDL.LU R2, [R1+0x13c] ;  /* 0x00013c0001027983 */ /* 0x000f260000300800 */
[----:B------:R-:W-:-:S05]  /*48b10*/  IMAD.X R41, R4, 0x1, R3, P3 ;  /* 0x0000000104297824 */ /* 0x000fca00018e0603 */
[----:B------:R0:W2:Y:S02]  /*48b20*/  LDG.E.U8 R78, desc[UR8][R40.64] ;  /* 0x00000008284e7981 */ /* 0x0000a4000c1e1100 */
[----:B0-----:R-:W-:-:S05]  /*48b30*/  IADD3 R40, P3, PT, R0, R86, RZ ;  /* 0x0000005600287210 */ /* 0x001fca0007f7e0ff */
[----:B------:R-:W-:-:S05]  /*48b40*/  IMAD.X R41, R4, 0x1, R87, P3 ;  /* 0x0000000104297824 */ /* 0x000fca00018e0657 */
[----:B------:R3:W2:Y:S02]  /*48b50*/  LDG.E.U8 R83, desc[UR8][R40.64] ;  /* 0x0000000828537981 */ /* 0x0006a4000c1e1100 */
[----:B---3--:R-:W-:-:S05]  /*48b60*/  IADD3 R40, P3, PT, R0, R84, RZ ;  /* 0x0000005400287210 */ /* 0x008fca0007f7e0ff */
[----:B------:R-:W-:Y:S01]  /*48b70*/  IMAD.X R41, R4, 0x1, R85, P3 ;  /* 0x0000000104297824 */ /* 0x000fe200018e0655 */
[----:B------:R-:W0:Y:S04]  /*48b80*/  S2R R3, SR_TID.X ;  /* 0x0000000000037919 */ /* 0x000e280000002100 */
[----:B------:R1:W3:Y:S01]  /*48b90*/  LDG.E.U8 R93, desc[UR8][R40.64] ;  /* 0x00000008285d7981 */ /* 0x0002e2000c1e1100 */
[----:B------:R-:W-:Y:S02]  /*48ba0*/  F2FP.SATFINITE.E4M3.F32.PACK_AB_MERGE_C R87, R72, R73, RZ ;  /* 0x000000494857723e */ /* 0x000fe400048070ff */
[----:B------:R-:W-:Y:S02]  /*48bb0*/  F2FP.SATFINITE.E4M3.F32.PACK_AB_MERGE_C R84, R70, R71, RZ ;  /* 0x000000474654723e */ /* 0x000fe400048070ff */
[----:B-1----:R-:W-:-:S05]  /*48bc0*/  IADD3 R40, P3, PT, R0, R80, RZ ;  /* 0x0000005000287210 */ /* 0x002fca0007f7e0ff */
[----:B------:R-:W-:Y:S01]  /*48bd0*/  IMAD.X R41, R4, 0x1, R81, P3 ;  /* 0x0000000104297824 */ /* 0x000fe200018e0651 */
[----:B------:R-:W-:Y:S02]  /*48be0*/  F2FP.SATFINITE.E4M3.F32.PACK_AB_MERGE_C R81, R5, R68, RZ ;  /* 0x000000440551723e */ /* 0x000fe400048070ff */
[----:B------:R-:W-:Y:S02]  /*48bf0*/  F2FP.SATFINITE.E4M3.F32.PACK_AB_MERGE_C R5, R7, R6, RZ ;  /* 0x000000060705723e */ /* 0x000fe400048070ff */
[----:B------:R-:W-:Y:S01]  /*48c00*/  F2FP.SATFINITE.E4M3.F32.PACK_AB_MERGE_C R6, R11, R10, RZ ;  /* 0x0000000a0b06723e */ /* 0x000fe200048070ff */
[----:B------:R0:W2:Y:S02]  /*48c10*/  LDG.E.U8 R40, desc[UR8][R40.64] ;  /* 0x0000000828287981 */ /* 0x0000a4000c1e1100 */
[C---:B0-----:R-:W-:Y:S01]  /*48c20*/  IMAD.SHL.U32 R41, R3.reuse, 0x10, RZ ;  /* 0x0000001003297824 */ /* 0x041fe200078e00ff */
[----:B------:R-:W-:-:S04]  /*48c30*/  LOP3.LUT R80, R3, 0x60, RZ, 0xc0, !PT ;  /* 0x0000006003507812 */ /* 0x000fc800078ec0ff */
[----:B------:R-:W-:-:S05]  /*48c40*/  LOP3.LUT R41, R41, 0x70, RZ, 0xc0, !PT ;  /* 0x0000007029297812 */ /* 0x000fca00078ec0ff */
[----:B------:R-:W-:Y:S01]  /*48c50*/  IMAD R41, R80, 0x40, R41 ;  /* 0x0000004050297824 */ /* 0x000fe200078e0229 */
[----:B------:R-:W-:Y:S02]  /*48c60*/  F2FP.SATFINITE.E4M3.F32.PACK_AB_MERGE_C R88, R23, R22, RZ ;  /* 0x000000161758723e */ /* 0x000fe400048070ff */
[----:B----4-:R-:W-:Y:S02]  /*48c70*/  F2FP.SATFINITE.E4M3.F32.PACK_AB_MERGE_C R86, R74, R2, RZ ;  /* 0x000000024a56723e */ /* 0x010fe400048070ff */
[----:B------:R-:W-:-:S03]  /*48c80*/  F2FP.SATFINITE.E4M3.F32.PACK_AB_MERGE_C R2, R9, R8, RZ ;  /* 0x000000080902723e */ /* 0x000fc600048070ff */
[----:B------:R-:W-:Y:S04]  /*48c90*/  STL [R1+0x29b8], R86 ;  /* 0x0029b85601007387 */ /* 0x000fe80000100800 */
[----:B------:R-:W-:Y:S04]  /*48ca0*/  STL [R1+0x29bc], R87 ;  /* 0x0029bc5701007387 */ /* 0x000fe80000100800 */
[----:B------:R-:W-:Y:S04]  /*48cb0*/  STL [R1+0x29c0], R84 ;  /* 0x0029c05401007387 */ /* 0x000fe80000100800 */
[----:B------:R-:W-:Y:S04]  /*48cc0*/  STL [R1+0x29c4], R81 ;  /* 0x0029c45101007387 */ /* 0x000fe80000100800 */
[----:B------:R0:W-:Y:S04]  /*48cd0*/  STL [R1+0x490], R5 ;  /* 0x0004900501007387 */ /* 0x0001e80000100800 */
[----:B------:R1:W-:Y:S01]  /*48ce0*/  STL [R1+0x488], R2 ;  /* 0x0004880201007387 */ /* 0x0003e20000100800 */
[----:B0-----:R-:W-:-:S03]  /*48cf0*/  F2FP.SATFINITE.E4M3.F32.PACK_AB_MERGE_C R5, R13, R12, RZ ;  /* 0x0000000c0d05723e */ /* 0x001fc600048070ff */
[----:B------:R0:W-:Y:S01]  /*48d00*/  STL [R1+0x48c], R6 ;  /* 0x00048c0601007387 */ /* 0x0001e20000100800 */
[----:B-1----:R-:W-:-:S03]  /*48d10*/  F2FP.SATFINITE.E4M3.F32.PACK_AB_MERGE_C R2, R15, R14, RZ ;  /* 0x0000000e0f02723e */ /* 0x002fc600048070ff */
[----:B------:R1:W-:Y:S01]  /*48d20*/  STL [R1+0x484], R5 ;  /* 0x0004840501007387 */ /* 0x0003e20000100800 */
[----:B0-----:R-:W-:-:S03]  /*48d30*/  F2FP.SATFINITE.E4M3.F32.PACK_AB_MERGE_C R6, R17, R16, RZ ;  /* 0x000000101106723e */ /* 0x001fc600048070ff */
[----:B------:R0:W-:Y:S01]  /*48d40*/  STL [R1+0x480], R2 ;  /* 0x0004800201007387 */ /* 0x0001e20000100800 */
[----:B-1----:R-:W-:-:S03]  /*48d50*/  F2FP.SATFINITE.E4M3.F32.PACK_AB_MERGE_C R5, R19, R18, RZ ;  /* 0x000000121305723e */ /* 0x002fc600048070ff */
[----:B------:R1:W-:Y:S04]  /*48d60*/  STL [R1+0x47c], R6 ;  /* 0x00047c0601007387 */ /* 0x0003e80000100800 */
[----:B------:R-:W4:Y:S01]  /*48d70*/  LDL.LU R74, [R1+0x268] ;  /* 0x00026800014a7983 */ /* 0x000f220000300800 */
[----:B0-----:R-:W-:-:S03]  /*48d80*/  F2FP.SATFINITE.E4M3.F32.PACK_AB_MERGE_C R2, R21, R20, RZ ;  /* 0x000000141502723e */ /* 0x001fc600048070ff */
[----:B------:R0:W-:Y:S04]  /*48d90*/  STL [R1+0x478], R5 ;  /* 0x0004780501007387 */ /* 0x0001e80000100800 */
[----:B------:R-:W3:Y:S04]  /*48da0*/  LDL.LU R73, [R1+0x264] ;  /* 0x0002640001497983 */ /* 0x000ee80000300800 */
[----:B------:R0:W-:Y:S04]  /*48db0*/  STL [R1+0x474], R2 ;  /* 0x0004740201007387 */ /* 0x0001e80000100800 */
        /* <DEDUP_REMOVED lines=15> */
[----:B-1----:R-:W3:Y:S04]  /*48eb0*/  LDL.LU R6, [R1+0x220] ;  /* 0x0002200001067983 */ /* 0x002ee80000300800 */
        /* <DEDUP_REMOVED lines=10> */
[----:B------:R-:W0:Y:S01]  /*48f60*/  S2R R2, SR_TID.X ;  /* 0x0000000000027919 */ /* 0x000e220000002100 */
[----:B------:R-:W-:-:S02]  /*48f70*/  F2FP.SATFINITE.E4M3.F32.PACK_AB_MERGE_C R91, R25, R24, RZ ;  /* 0x00000018195b723e */ /* 0x000fc400048070ff */
[----:B------:R-:W-:Y:S02]  /*48f80*/  F2FP.SATFINITE.E4M3.F32.PACK_AB_MERGE_C R85, R27, R26, RZ ;  /* 0x0000001a1b55723e */ /* 0x000fe400048070ff */
[----:B--2---:R-:W-:Y:S01]  /*48f90*/  F2FP.SATFINITE.E4M3.F32.PACK_AB_MERGE_C R80, R29, R28, RZ ;  /* 0x0000001c1d50723e */ /* 0x004fe200048070ff */
[----:B------:R-:W-:Y:S04]  /*48fa0*/  STL [R1+0x2990], R88 ;  /* 0x0029905801007387 */ /* 0x000fe80000100800 */
[----:B------:R-:W-:Y:S04]  /*48fb0*/  STL [R1+0x2994], R91 ;  /* 0x0029945b01007387 */ /* 0x000fe80000100800 */
[----:B------:R-:W-:Y:S04]  /*48fc0*/  STL [R1+0x2998], R85 ;  /* 0x0029985501007387 */ /* 0x000fe80000100800 */
[----:B------:R-:W-:Y:S01]  /*48fd0*/  STL [R1+0x299c], R80 ;  /* 0x00299c5001007387 */ /* 0x000fe20000100800 */
[----:B0-----:R-:W-:-:S05]  /*48fe0*/  LOP3.LUT R72, R2, 0x7f, RZ, 0xc0, !PT ;  /* 0x0000007f02487812 */ /* 0x001fca00078ec0ff */
[----:B---3--:R-:W-:Y:S04]  /*48ff0*/  STS.U8 [R72+UR4+0x2fc00], R22 ;  /* 0x02fc001648007988 */ /* 0x008fe80008000004 */
[----:B----4-:R0:W-:Y:S04]  /*49000*/  STS.U8 [R72+UR4+0x20000], R74 ;  /* 0x0200004a48007988 */ /* 0x0101e80008000004 */
[----:B------:R1:W-:Y:S04]  /*49010*/  STS.U8 [R72+UR4+0x20400], R73 ;  /* 0x0204004948007988 */ /* 0x0003e80008000004 */
[----:B------:R-:W-:Y:S04]  /*49020*/  STS.U8 [R72+UR4+0x20800], R21 ;  /* 0x0208001548007988 */ /* 0x000fe80008000004 */
        /* <DEDUP_REMOVED lines=23> */
[----:B-1----:R-:W3:Y:S04]  /*491a0*/  LDL.LU R73, [R1+0x1f4] ;  /* 0x0001f40001497983 */ /* 0x002ee80000300800 */
[----:B------:R0:W-:Y:S04]  /*491b0*/  STS.U8 [R72+UR4+0x26400], R41 ;  /* 0x0264002948007988 */ /* 0x0001e80008000004 */
[----:B0-----:R-:W4:Y:S04]  /*491c0*/  LDL.LU R41, [R1+0x1f0] ;  /* 0x0001f00001297983 */ /* 0x001f280000300800 */
[----:B------:R0:W-:Y:S04]  /*491d0*/  STS.U8 [R72+UR4+0x26800], R86 ;  /* 0x0268005648007988 */ /* 0x0001e80008000004 */
[----:B------:R-:W4:Y:S04]  /*491e0*/  LDL.LU R22, [R1+0x1ec] ;  /* 0x0001ec0001167983 */ /* 0x000f280000300800 */
[----:B0-----:R-:W4:Y:S04]  /*491f0*/  LDL.LU R86, [R1+0x1e8] ;  /* 0x0001e80001567983 */ /* 0x001f280000300800 */
        /* <DEDUP_REMOVED lines=25> */
[----:B------:R-:W3:Y:S04]  /*49390*/  LDL.LU R87, [R1+0x188] ;  /* 0x0001880001577983 */ /* 0x000ee80000300800 */
[----:B----4-:R1:W-:Y:S04]  /*493a0*/  STS.U8 [R72+UR4+0x27400], R41 ;  /* 0x0274002948007988 */ /* 0x0103e80008000004 */
[----:B0-----:R-:W4:Y:S04]  /*493b0*/  LDL.LU R73, [R1+0x184] ;  /* 0x0001840001497983 */ /* 0x001f280000300800 */
[----:B-1----:R-:W4:Y:S04]  /*493c0*/  LDL.LU R41, [R1+0x180] ;  /* 0x0001800001297983 */ /* 0x002f280000300800 */
[----:B------:R-:W-:Y:S04]  /*493d0*/  STS.U8 [R72+UR4+0x27800], R22 ;  /* 0x0278001648007988 */ /* 0x000fe80008000004 */
[----:B------:R0:W-:Y:S04]  /*493e0*/  STS.U8 [R72+UR4+0x27c00], R86 ;  /* 0x027c005648007988 */ /* 0x0001e80008000004 */
[----:B0-----:R-:W4:Y:S04]  /*493f0*/  LDL.LU R86, [R1+0x17c] ;  /* 0x00017c0001567983 */ /* 0x001f280000300800 */
        /* <DEDUP_REMOVED lines=24> */
[----:B---3--:R-:W-:Y:S04]  /*49580*/  STS.U8 [R72+UR4+0x2dc00], R87 ;  /* 0x02dc005748007988 */ /* 0x008fe80008000004 */
[----:B------:R-:W3:Y:S04]  /*49590*/  LDL.LU R23, [R1+0x174] ;  /* 0x0001740001177983 */ /* 0x000ee80000300800 */
[----:B----4-:R-:W-:Y:S04]  /*495a0*/  STS.U8 [R72+UR4+0x2e000], R73 ;  /* 0x02e0004948007988 */ /* 0x010fe80008000004 */
        /* <DEDUP_REMOVED lines=26> */
[----:B------:R-:W4:Y:S04]  /*49750*/  LDL.LU R87, [R1+0x10c] ;  /* 0x00010c0001577983 */ /* 0x000f280000300800 */
[----:B0-----:R-:W4:Y:S04]  /*49760*/  LDL.LU R86, [R1+0x108] ;  /* 0x0001080001567983 */ /* 0x001f280000300800 */
[----:B--2---:R0:W-:Y:S04]  /*49770*/  STS.U8 [R72+UR4+0x2ec00], R74 ;  /* 0x02ec004a48007988 */ /* 0x0041e80008000004 */
[----:B---3--:R-:W-:Y:S04]  /*49780*/  STS.U8 [R72+UR4+0x2f000], R23 ;  /* 0x02f0001748007988 */ /* 0x008fe80008000004 */
[----:B0-----:R-:W2:Y:S04]  /*49790*/  LDL.LU R74, [R1+0x104] ;  /* 0x00010400014a7983 */ /* 0x001ea80000300800 */
[----:B----4-:R0:W-:Y:S04]  /*497a0*/  STS.U8 [R72+UR4+0x2f400], R41 ;  /* 0x02f4002948007988 */ /* 0x0101e80008000004 */
[----:B0-----:R-:W3:Y:S01]  /*497b0*/  LDL.LU R41, [R1+0x100] ;  /* 0x0001000001297983 */ /* 0x001ee20000300800 */
[----:B------:R-:W-:-:S04]  /*497c0*/  LOP3.LUT R2, R2, 0x7f, RZ, 0xc0, !PT ;  /* 0x0000007f02027812 */ /* 0x000fc800078ec0ff */
[C---:B------:R-:W-:Y:S01]  /*497d0*/  LOP3.LUT R19, R2.reuse, 0x10, RZ, 0x3c, !PT ;  /* 0x0000001002137812 */ /* 0x040fe200078e3cff */
        /* <DEDUP_REMOVED lines=25> */
[----:B------:R-:W4:Y:S04]  /*49970*/  LDL.LU R73, [R1+0xf8] ;  /* 0x0000f80001497983 */ /* 0x000f280000300800 */
[----:B------:R0:W-:Y:S04]  /*49980*/  STS.U8 [R19+UR4+0x25c80], R86 ;  /* 0x025c805613007988 */ /* 0x0001e80008000004 */
[----:B0-----:R-:W4:Y:S04]  /*49990*/  LDL.LU R86, [R1+0xf4] ;  /* 0x0000f40001567983 */ /* 0x001f280000300800 */
[----:B--2---:R0:W-:Y:S04]  /*499a0*/  STS.U8 [R19+UR4+0x26080], R74 ;  /* 0x0260804a13007988 */ /* 0x0041e80008000004 */
[----:B0-----:R-:W2:Y:S04]  /*499b0*/  LDL.LU R74, [R1+0xf0] ;  /* 0x0000f000014a7983 */ /* 0x001ea80000300800 */
[----:B---3--:R0:W-:Y:S04]  /*499c0*/  STS.U8 [R19+UR4+0x26480], R41 ;  /* 0x0264802913007988 */ /* 0x0081e80008000004 */
        /* <DEDUP_REMOVED lines=23> */
[----:B----4-:R0:W-:Y:S04]  /*49b40*/  STS.U8 [R19+UR4+0x26880], R72 ;  /* 0x0268804813007988 */ /* 0x0101e80008000004 */
[----:B------:R-:W4:Y:S04]  /*49b50*/  LDL.LU R87, [R1+0x90] ;  /* 0x0000900001577983 */ /* 0x000f280000300800 */
[----:B------:R1:W-:Y:S04]  /*49b60*/  STS.U8 [R19+UR4+0x26c80], R73 ;  /* 0x026c804913007988 */ /* 0x0003e80008000004 */
[----:B0-----:R-:W4:Y:S04]  /*49b70*/  LDL.LU R72, [R1+0x8c] ;  /* 0x00008c0001487983 */ /* 0x001f280000300800 */
[----:B-1----:R-:W4:Y:S04]  /*49b80*/  LDL.LU R73, [R1+0x88] ;  /* 0x0000880001497983 */ /* 0x002f280000300800 */
[----:B------:R0:W-:Y:S04]  /*49b90*/  STS.U8 [R19+UR4+0x27080], R86 ;  /* 0x0270805613007988 */ /* 0x0001e80008000004 */
[----:B0-----:R-:W4:Y:S04]  /*49ba0*/  LDL.LU R86, [R1+0x84] ;  /* 0x0000840001567983 */ /* 0x001f280000300800 */
[----:B--2---:R0:W-:Y:S04]  /*49bb0*/  STS.U8 [R19+UR4+0x27480], R74 ;  /* 0x0274804a13007988 */ /* 0x0041e80008000004 */
[----:B0-----:R-:W2:Y:S04]  /*49bc0*/  LDL.LU R74, [R1+0x80] ;  /* 0x00008000014a7983 */ /* 0x001ea80000300800 */
[----:B---3--:R0:W-:Y:S04]  /*49bd0*/  STS.U8 [R19+UR4+0x27880], R41 ;  /* 0x0278802913007988 */ /* 0x0081e80008000004 */
[----:B0-----:R-:W3:Y:S04]  /*49be0*/  LDL.LU R41, [R1+0x7c] ;  /* 0x00007c0001297983 */ /* 0x001ee80000300800 */
        /* <DEDUP_REMOVED lines=54> */
[----:B---3--:R0:W-:Y:S04]  /*49f50*/  STS.U8 [R19+UR4+0x2e880], R41 ;  /* 0x02e8802913007988 */ /* 0x0081e80008000004 */
[----:B0-----:R-:W3:Y:S01]  /*49f60*/  LDL.LU R41, [R1+0xc] ;  /* 0x00000c0001297983 */ /* 0x001ee20000300800 */
[----:B------:R-:W-:-:S03]  /*49f70*/  LOP3.LUT R2, R2, 0x20, RZ, 0x3c, !PT ;  /* 0x0000002002027812 */ /* 0x000fc600078e3cff */
[----:B------:R-:W3:Y:S04]  /*49f80*/  LDL.64 R24, [R1+0x1470] ;  /* 0x0014700001187983 */ /* 0x000ee80000100a00 */
[----:B------:R0:W-:Y:S04]  /*49f90*/  STS.U8 [R19+UR4+0x2ec80], R22 ;  /* 0x02ec801613007988 */ /* 0x0001e80008000004 */
[----:B------:R-:W-:Y:S04]  /*49fa0*/  STS.U8 [R19+UR4+0x2f080], R21 ;  /* 0x02f0801513007988 */ /* 0x000fe80008000004 */
[----:B------:R1:W-:Y:S04]  /*49fb0*/  STS.U8 [R19+UR4+0x2f480], R20 ;  /* 0x02f4801413007988 */ /* 0x0003e80008000004 */
[----:B------:R-:W-:Y:S04]  /*49fc0*/  STS.U8 [R19+UR4+0x2f880], R39 ;  /* 0x02f8802713007988 */ /* 0x000fe80008000004 */
[----:B------:R-:W-:Y:S04]  /*49fd0*/  STS.U8 [R19+UR4+0x2fc80], R38 ;  /* 0x02fc802613007988 */ /* 0x000fe80008000004 */
[----:B0-----:R-:W3:Y:S04]  /*49fe0*/  LDL.64 R22, [R1+0x1468] ;  /* 0x0014680001167983 */ /* 0x001ee80000100a00 */
[----:B------:R0:W-:Y:S04]  /*49ff0*/  STS.U8 [R2+UR4+0x20100], R18 ;  /* 0x0201001202007988 */ /* 0x0001e80008000004 */
[----:B------:R-:W-:Y:S04]  /*4a000*/  STS.U8 [R2+UR4+0x20500], R17 ;  /* 0x0205001102007988 */ /* 0x000fe80008000004 */
[----:B-1----:R-:W3:Y:S04]  /*4a010*/  LDL.64 R20, [R1+0x1460] ;  /* 0x0014600001147983 */ /* 0x002ee80000100a00 */
[----:B------:R1:W-:Y:S01]  /*4a020*/  STS.U8 [R2+UR4+0x20900], R16 ;  /* 0x0209001002007988 */ /* 0x0003e20008000004 */
[----:B------:R-:W-:-:S03]  /*4a030*/  LOP3.LUT R3, R3, 0x7f, RZ, 0xc0, !PT ;  /* 0x0000007f03037812 */ /* 0x000fc600078ec0ff */
[----:B0-----:R-:W3:Y:S04]  /*4a040*/  LDL.64 R18, [R1+0x1428] ;  /* 0x0014280001127983 */ /* 0x001ee80000100a00 */
[----:B------:R-:W-:Y:S04]  /*4a050*/  STS.U8 [R2+UR4+0x20d00], R15 ;  /* 0x020d000f02007988 */ /* 0x000fe80008000004 */
[----:B------:R-:W3:Y:S04]  /*4a060*/  LDL.64 R26, [R1+0x1420] ;  /* 0x00142000011a7983 */ /* 0x000ee80000100a00 */
[----:B------:R0:W-:Y:S04]  /*4a070*/  STS.U8 [R2+UR4+0x21100], R14 ;  /* 0x0211000e02007988 */ /* 0x0001e80008000004 */
[----:B-1----:R-:W3:Y:S04]  /*4a080*/  LDL.64 R16, [R1+0x13f8] ;  /* 0x0013f80001107983 */ /* 0x002ee80000100a00 */
[----:B------:R-:W-:Y:S04]  /*4a090*/  STS.U8 [R2+UR4+0x21500], R13 ;  /* 0x0215000d02007988 */ /* 0x000fe80008000004 */
[----:B0-----:R-:W3:Y:S04]  /*4a0a0*/  LDL.64 R14, [R1+0x1438] ;  /* 0x00143800010e7983 */ /* 0x001ee80000100a00 */
[----:B------:R0:W-:Y:S04]  /*4a0b0*/  STS.U8 [R2+UR4+0x21900], R12 ;  /* 0x0219000c02007988 */ /* 0x0001e80008000004 */
[----:B------:R-:W3:Y:S04]  /*4a0c0*/  LDL.64 R28, [R1+0x13f0] ;  /* 0x0013f000011c7983 */ /* 0x000ee80000100a00 */
[----:B------:R-:W-:Y:S04]  /*4a0d0*/  STS.U8 [R2+UR4+0x21d00], R11 ;  /* 0x021d000b02007988 */ /* 0x000fe80008000004 */
[----:B0-----:R-:W3:Y:S04]  /*4a0e0*/  LDL.64 R12, [R1+0x4a0] ;  /* 0x0004a000010c7983 */ /* 0x001ee80000100a00 */
[----:B------:R-:W-:Y:S04]  /*4a0f0*/  STS.U8 [R2+UR4+0x22100], R10 ;  /* 0x0221000a02007988 */ /* 0x000fe80008000004 */
[----:B------:R-:W-:Y:S04]  /*4a100*/  STS.U8 [R2+UR4+0x22500], R9 ;  /* 0x0225000902007988 */ /* 0x000fe80008000004 */
[----:B------:R0:W-:Y:S04]  /*4a110*/  STS.U8 [R2+UR4+0x22900], R8 ;  /* 0x0229000802007988 */ /* 0x0001e80008000004 */
[----:B------:R-:W-:Y:S04]  /*4a120*/  STS.U8 [R2+UR4+0x22d00], R7 ;  /* 0x022d000702007988 */ /* 0x000fe80008000004 */
[----:B0-----:R-:W3:Y:S04]  /*4a130*/  LDL.64 R8, [R1+0x1478] ;  /* 0x0014780001087983 */ /* 0x001ee80000100a00 */
[----:B------:R-:W-:Y:S04]  /*4a140*/  STS.U8 [R2+UR4+0x23100], R6 ;  /* 0x0231000602007988 */ /* 0x000fe80008000004 */
[----:B------:R-:W-:Y:S04]  /*4a150*/  STS.U8 [R2+UR4+0x23500], R81 ;  /* 0x0235005102007988 */ /* 0x000fe80008000004 */
[----:B------:R0:W-:Y:S04]  /*4a160*/  STS.U8 [R2+UR4+0x23900], R5 ;  /* 0x0239000502007988 */ /* 0x0001e80008000004 */
[----:B------:R-:W-:Y:S04]  /*4a170*/  STS.U8 [R2+UR4+0x23d00], R68 ;  /* 0x023d004402007988 */ /* 0x000fe80008000004 */
[----:B------:R-:W-:Y:S04]  /*4a180*/  STS.U8 [R2+UR4+0x24100], R84 ;  /* 0x0241005402007988 */ /* 0x000fe80008000004 */
[----:B------:R-:W-:Y:S04]  /*4a190*/  STS.U8 [R2+UR4+0x24500], R70 ;  /* 0x0245004602007988 */ /* 0x000fe80008000004 */
[----:B----4-:R-:W-:Y:S04]  /*4a1a0*/  STS.U8 [R2+UR4+0x24900], R71 ;  /* 0x0249004702007988 */ /* 0x010fe80008000004 */
[----:B------:R-:W-:Y:S04]  /*4a1b0*/  STS.U8 [R2+UR4+0x24d00], R87 ;  /* 0x024d005702007988 */ /* 0x000fe80008000004 */
[----:B------:R-:W-:Y:S04]  /*4a1c0*/  STS.U8 [R2+UR4+0x25100], R72 ;  /* 0x0251004802007988 */ /* 0x000fe80008000004 */
[----:B------:R-:W-:Y:S04]  /*4a1d0*/  STS.U8 [R2+UR4+0x25500], R73 ;  /* 0x0255004902007988 */ /* 0x000fe80008000004 */
[----:B------:R-:W-:Y:S01]  /*4a1e0*/  STS.U8 [R2+UR4+0x25900], R86 ;  /* 0x0259005602007988 */ /* 0x000fe20008000004 */
[----:B0-----:R-:W-:-:S03]  /*4a1f0*/  LOP3.LUT R5, R3, 0x30, RZ, 0x3c, !PT ;  /* 0x0000003003057812 */ /* 0x001fc600078e3cff */
[----:B--2---:R-:W-:Y:S04]  /*4a200*/  STS.U8 [R2+UR4+0x25d00], R74 ;  /* 0x025d004a02007988 */ /* 0x004fe80008000004 */
[----:B---3--:R-:W-:Y:S04]  /*4a210*/  STS.U8 [R2+UR4+0x26100], R41 ;  /* 0x0261002902007988 */ /* 0x008fe80008000004 */
        /* <DEDUP_REMOVED lines=39> */
[----:B0-----:R-:W2:Y:S01]  /*4a490*/  LDL.64 R2, [R1+0x1430] ;  /* 0x0014300001027983 */ /* 0x001ea20000100a00 */
[----:B------:R-:W-:-:S02]  /*4a4a0*/  IADD3 R6, P4, PT, R0, R12, RZ ;  /* 0x0000000c00067210 */ /* 0x000fc40007f9e0ff */
[----:B------:R-:W-:-:S03]  /*4a4b0*/  IADD3 R10, P3, PT, R0, R8, RZ ;  /* 0x00000008000a7210 */ /* 0x000fc60007f7e0ff */
[----:B------:R-:W-:Y:S01]  /*4a4c0*/  IMAD.X R7, R4, 0x1, R13, P4 ;  /* 0x0000000104077824 */ /* 0x000fe200020e060d */
[----:B------:R-:W-:Y:S01]  /*4a4d0*/  IADD3 R12, P4, PT, R0, R24, RZ ;  /* 0x00000018000c7210 */ /* 0x000fe20007f9e0ff */
[----:B------:R-:W-:-:S03]  /*4a4e0*/  IMAD.X R11, R4, 0x1, R9, P3 ;  /* 0x00000001040b7824 */ /* 0x000fc600018e0609 */
[----:B------:R0:W3:Y:S01]  /*4a4f0*/  LDG.E.U8 R35, desc[UR8][R6.64] ;  /* 0x0000000806237981 */ /* 0x0000e2000c1e1100 */
[----:B------:R-:W-:Y:S01]  /*4a500*/  IADD3 R8, P3, PT, R0, R22, RZ ;  /* 0x0000001600087210 */ /* 0x000fe20007f7e0ff */
[C---:B------:R-:W-:Y:S02]  /*4a510*/  IMAD.X R13, R4.reuse, 0x1, R25, P4 ;  /* 0x00000001040d7824 */ /* 0x040fe400020e0619 */
[----:B------:R-:W4:Y:S04]  /*4a520*/  LDL.64 R24, [R1+0x13e8] ;  /* 0x0013e80001187983 */ /* 0x000f280000100a00 */
[----:B------:R1:W3:Y:S01]  /*4a530*/  LDG.E.U8 R31, desc[UR8][R10.64] ;  /* 0x000000080a1f7981 */ /* 0x0002e2000c1e1100 */
[----:B------:R-:W-:Y:S01]  /*4a540*/  IMAD.X R9, R4, 0x1, R23, P3 ;  /* 0x0000000104097824 */ /* 0x000fe200018e0617 */
[----:B0-----:R-:W-:-:S02]  /*4a550*/  IADD3 R6, P4, PT, R0, R20, RZ ;  /* 0x0000001400067210 */ /* 0x001fc40007f9e0ff */
[----:B------:R-:W3:Y:S04]  /*4a560*/  LDL.64 R22, [R1+0x13e0] ;  /* 0x0013e00001167983 */ /* 0x000ee80000100a00 */
[----:B------:R-:W3:Y:S01]  /*4a570*/  LDG.E.U8 R30, desc[UR8][R12.64] ;  /* 0x000000080c1e7981 */ /* 0x000ee2000c1e1100 */
[----:B------:R-:W-:Y:S01]  /*4a580*/  IMAD.X R7, R4, 0x1, R21, P4 ;  /* 0x0000000104077824 */ /* 0x000fe200020e0615 */
[----:B-1----:R-:W-:Y:S02]  /*4a590*/  IADD3 R10, P3, PT, R0, R14, RZ ;  /* 0x0000000e000a7210 */ /* 0x002fe40007f7e0ff */
[----:B------:R-:W4:Y:S04]  /*4a5a0*/  LDL.64 R20, [R1+0x13b8] ;  /* 0x0013b80001147983 */ /* 0x000f280000100a00 */
[----:B------:R2:W4:Y:S01]  /*4a5b0*/  LDG.E.U8 R34, desc[UR8][R8.64] ;  /* 0x0000000808227981 */ /* 0x000522000c1e1100 */
[----:B------:R-:W-:-:S03]  /*4a5c0*/  IMAD.X R11, R4, 0x1, R15, P3 ;  /* 0x00000001040b7824 */ /* 0x000fc600018e060f */
[----:B------:R-:W4:Y:S04]  /*4a5d0*/  LDL.64 R14, [R1+0x13b0] ;  /* 0x0013b000010e7983 */ /* 0x000f280000100a00 */
[----:B------:R0:W4:Y:S04]  /*4a5e0*/  LDG.E.U8 R33, desc[UR8][R6.64] ;  /* 0x0000000806217981 */ /* 0x000128000c1e1100 */
[----:B------:R-:W-:Y:S04]  /*4a5f0*/  STS.U8 [R5+UR4+0x20180], R64 ;  /* 0x0201804005007988 */ /* 0x000fe80008000004 */
[----:B------:R-:W-:Y:S04]  /*4a600*/  STS.U8 [R5+UR4+0x20580], R66 ;  /* 0x0205804205007988 */ /* 0x000fe80008000004 */
[----:B------:R-:W-:Y:S04]  /*4a610*/  STS.U8 [R5+UR4+0x20980], R69 ;  /* 0x0209804505007988 */ /* 0x000fe80008000004 */
[----:B------:R-:W-:Y:S04]  /*4a620*/  STS.U8 [R5+UR4+0x20d80], R76 ;  /* 0x020d804c05007988 */ /* 0x000fe80008000004 */
[----:B------:R-:W-:Y:S04]  /*4a630*/  STS.U8 [R5+UR4+0x21180], R78 ;  /* 0x0211804e05007988 */ /* 0x000fe80008000004 */
[----:B------:R-:W-:Y:S04]  /*4a640*/  STS.U8 [R5+UR4+0x21580], R83 ;  /* 0x0215805305007988 */ /* 0x000fe80008000004 */
[----:B------:R1:W4:Y:S04]  /*4a650*/  LDG.E.U8 R32, desc[UR8][R10.64] ;  /* 0x000000080a207981 */ /* 0x000328000c1e1100 */
[----:B------:R-:W-:Y:S04]  /*4a660*/  STS.U8 [R5+UR4+0x21980], R93 ;  /* 0x0219805d05007988 */ /* 0x000fe80008000004 */
[----:B------:R0:W-:Y:S01]  /*4a670*/  STS.U8 [R5+UR4+0x21d80], R40 ;  /* 0x021d802805007988 */ /* 0x0001e20008000004 */
[----:B--2---:R-:W-:-:S05]  /*4a680*/  IADD3 R8, P4, PT, R0, R2, RZ ;  /* 0x0000000200087210 */ /* 0x004fca0007f9e0ff */
[----:B------:R-:W-:Y:S01]  /*4a690*/  IMAD.X R9, R4, 0x1, R3, P4 ;  /* 0x0000000104097824 */ /* 0x000fe200020e0603 */
[C---:B0-----:R-:W-:Y:S01]  /*4a6a0*/  IADD3 R6, P3, PT, R0.reuse, R18, RZ ;  /* 0x0000001200067210 */ /* 0x041fe20007f7e0ff */
[----:B------:R-:W2:Y:S04]  /*4a6b0*/  LDL.64 R2, [R1+0x13a8] ;  /* 0x0013a80001027983 */ /* 0x000ea80000100a00 */
[----:B------:R0:W2:Y:S01]  /*4a6c0*/  LDG.E.U8 R5, desc[UR8][R8.64] ;  /* 0x0000000808057981 */ /* 0x0000a2000c1e1100 */
[----:B-1----:R-:W-:Y:S01]  /*4a6d0*/  IADD3 R10, P4, PT, R0, R26, RZ ;  /* 0x0000001a000a7210 */ /* 0x002fe20007f9e0ff */
[C---:B------:R-:W-:Y:S02]  /*4a6e0*/  IMAD.X R7, R4.reuse, 0x1, R19, P3 ;  /* 0x0000000104077824 */ /* 0x040fe400018e0613 */
[----:B------:R-:W2:Y:S02]  /*4a6f0*/  LDL.64 R18, [R1+0x13a0] ;  /* 0x0013a00001127983 */ /* 0x000ea40000100a00 */
[----:B------:R-:W-:-:S02]  /*4a700*/  IMAD.X R11, R4, 0x1, R27, P4 ;  /* 0x00000001040b7824 */ /* 0x000fc400020e061b */
[----:B------:R-:W2:Y:S01]  /*4a710*/  LDL.64 R26, [R1+0x1378] ;  /* 0x00137800011a7983 */ /* 0x000ea20000100a00 */
[----:B0-----:R-:W-:-:S03]  /*4a720*/  IADD3 R8, P3, PT, R0, R16, RZ ;  /* 0x0000001000087210 */ /* 0x001fc60007f7e0ff */
[----:B------:R0:W2:Y:S02]  /*4a730*/  LDG.E.U8 R36, desc[UR8][R6.64] ;  /* 0x0000000806247981 */ /* 0x0000a4000c1e1100 */
[----:B------:R-:W-:Y:S02]  /*4a740*/  IMAD.X R9, R4, 0x1, R17, P3 ;  /* 0x0000000104097824 */ /* 0x000fe400018e0611 */
[----:B---3--:R1:W-:Y:S04]  /*4a750*/  STL [R1+0x3cc], R35 ;  /* 0x0003cc2301007387 */ /* 0x0083e80000100800 */
[----:B------:R-:W3:Y:S01]  /*4a760*/  LDL.64 R16, [R1+0x1370] ;  /* 0x0013700001107983 */ /* 0x000ee20000100a00 */
[----:B0-----:R-:W-:-:S03]  /*4a770*/  IADD3 R6, P4, PT, R0, R28, RZ ;  /* 0x0000001c00067210 */ /* 0x001fc60007f9e0ff */
[----:B-1----:R4:W3:Y:S02]  /*4a780*/  LDG.E.U8 R35, desc[UR8][R10.64] ;  /* 0x000000080a237981 */ /* 0x0028e4000c1e1100 */
[----:B------:R-:W-:Y:S02]  /*4a790*/  IMAD.X R7, R4, 0x1, R29, P4 ;  /* 0x0000000104077824 */ /* 0x000fe400020e061d */
[----:B------:R0:W-:Y:S04]  /*4a7a0*/  STL [R1+0x33c], R31 ;  /* 0x00033c1f01007387 */ /* 0x0001e80000100800 */
[----:B------:R-:W3:Y:S01]  /*4a7b0*/  LDL.64 R12, [R1+0x1368] ;  /* 0x00136800010c7983 */ /* 0x000ee20000100a00 */
[----:B----4-:R-:W-:-:S03]  /*4a7c0*/  IADD3 R10, P3, PT, R0, R24, RZ ;  /* 0x00000018000a7210 */ /* 0x010fc60007f7e0ff */
[----:B0-----:R0:W4:Y:S02]  /*4a7d0*/  LDG.E.U8 R31, desc[UR8][R8.64] ;  /* 0x00000008081f7981 */ /* 0x001124000c1e1100 */
        /* <DEDUP_REMOVED lines=20> */
[----:B--2---:R2:W4:Y:S01]  /*4a920*/  LDG.E.U8 R5, desc[UR8][R10.64] ;  /* 0x000000080a057981 */ /* 0x004522000c1e1100 */
[----:B0-----:R-:W-:-:S02]  /*4a930*/  IADD3 R8, P3, PT, R0, R2, RZ ;  /* 0x0000000200087210 */ /* 0x001fc40007f7e0ff */
[----:B-1----:R-:W-:-:S03]  /*4a940*/  IADD3 R6, P4, PT, R0, R18, RZ ;  /* 0x0000001200067210 */ /* 0x002fc60007f9e0ff */
[C---:B------:R-:W-:Y:S02]  /*4a950*/  IMAD.X R9, R4.reuse, 0x1, R3, P3 ;  /* 0x0000000104097824 */ /* 0x040fe400018e0603 */
[----:B------:R-:W4:Y:S01]  /*4a960*/  LDL.64 R2, [R1+0x1320] ;  /* 0x0013200001027983 */ /* 0x000f220000100a00 */
[----:B------:R-:W-:Y:S01]  /*4a970*/  IMAD.X R7, R4, 0x1, R19, P4 ;  /* 0x0000000104077824 */ /* 0x000fe200020e0613 */
[----:B--2---:R-:W-:Y:S02]  /*4a980*/  IADD3 R10, P3, PT, R0, R26, RZ ;  /* 0x0000001a000a7210 */ /* 0x004fe40007f7e0ff */
[----:B------:R-:W-:Y:S04]  /*4a990*/  STL [R1+0x3c0], R36 ;  /* 0x0003c02401007387 */ /* 0x000fe80000100800 */
[----:B------:R-:W2:Y:S04]  /*4a9a0*/  LDL.64 R18, [R1+0x12f8] ;  /* 0x0012f80001127983 */ /* 0x000ea80000100a00 */
[----:B------:R0:W2:Y:S01]  /*4a9b0*/  LDG.E.U8 R29, desc[UR8][R8.64] ;  /* 0x00000008081d7981 */ /* 0x0000a2000c1e1100 */
[----:B------:R-:W-:-:S03]  /*4a9c0*/  IMAD.X R11, R4, 0x1, R27, P3 ;  /* 0x00000001040b7824 */ /* 0x000fc600018e061b */
[----:B---3--:R-:W-:Y:S04]  /*4a9d0*/  STL [R1+0x3bc], R35 ;  /* 0x0003bc2301007387 */ /* 0x008fe80000100800 */
[----:B------:R-:W3:Y:S01]  /*4a9e0*/  LDL.64 R26, [R1+0x12f0] ;  /* 0x0012f000011a7983 */ /* 0x000ee20000100a00 */
[----:B0-----:R-:W-:-:S03]  /*4a9f0*/  IADD3 R8, P4, PT, R0, R16, RZ ;  /* 0x0000001000087210 */ /* 0x001fc60007f9e0ff */
[----:B------:R0:W3:Y:S02]  /*4aa00*/  LDG.E.U8 R28, desc[UR8][R6.64] ;  /* 0x00000008061c7981 */ /* 0x0000e4000c1e1100 */
[----:B------:R-:W-:Y:S02]  /*4aa10*/  IMAD.X R9, R4, 0x1, R17, P4 ;  /* 0x0000000104097824 */ /* 0x000fe400020e0611 */
[----:B----4-:R1:W-:Y:S04]  /*4aa20*/  STL [R1+0x314], R31 ;  /* 0x0003141f01007387 */ /* 0x0103e80000100800 */
        /* <DEDUP_REMOVED lines=28> */
[----:B------:R-:W-:Y:S01]  /*4abf0*/  IMAD.X R9, R4, 0x1, R3, P4 ;  /* 0x0000000104097824 */ /* 0x000fe200020e0603 */
[----:B--2---:R-:W-:Y:S02]  /*4ac00*/  IADD3 R6, P3, PT, R0, R18, RZ ;  /* 0x0000001200067210 */ /* 0x004fe40007f7e0ff */
[----:B------:R0:W-:Y:S04]  /*4ac10*/  STL [R1+0x3b0], R29 ;  /* 0x0003b01d01007387 */ /* 0x0001e80000100800 */
[----:B------:R-:W2:Y:S01]  /*4ac20*/  LDL.64 R2, [R1+0x1280] ;  /* 0x0012800001027983 */ /* 0x000ea20000100a00 */
[----:B------:R-:W-:-:S03]  /*4ac30*/  IMAD.X R7, R4, 0x1, R19, P3 ;  /* 0x0000000104077824 */ /* 0x000fc600018e0613 */
[----:B0-----:R0:W2:Y:S04]  /*4ac40*/  LDG.E.U8 R29, desc[UR8][R10.64] ;  /* 0x000000080a1d7981 */ /* 0x0010a8000c1e1100 */
[----:B---3--:R1:W-:Y:S04]  /*4ac50*/  STL [R1+0x3ac], R28 ;  /* 0x0003ac1c01007387 */ /* 0x0083e80000100800 */
[----:B------:R-:W3:Y:S01]  /*4ac60*/  LDL.64 R18, [R1+0x1278] ;  /* 0x0012780001127983 */ /* 0x000ee20000100a00 */
[----:B0-----:R-:W-:-:S03]  /*4ac70*/  IADD3 R10, P4, PT, R0, R26, RZ ;  /* 0x0000001a000a7210 */ /* 0x001fc60007f9e0ff */
[----:B-1----:R0:W3:Y:S02]  /*4ac80*/  LDG.E.U8 R28, desc[UR8][R8.64] ;  /* 0x00000008081c7981 */ /* 0x0020e4000c1e1100 */
        /* <DEDUP_REMOVED lines=508> */
[----:B------:R-:W-:Y:S02]  /*4cc50*/  IMAD.X R7, R4, 0x1, R13, P3 ;  /* 0x0000000104077824 */ /* 0x000fe400018e060d */
[----:B------:R-:W4:Y:S01]  /*4cc60*/  LDL.64 R12, [R1+0xd68] ;  /* 0x000d6800010c7983 */ /* 0x000f220000100a00 */
[----:B--2---:R-:W-:Y:S01]  /*4cc70*/  IADD3 R8, P3, PT, R0, R22, RZ ;  /* 0x0000001600087210 */ /* 0x004fe20007f7e0ff */
[C---:B------:R-:W-:Y:S02]  /*4cc80*/  IMAD.X R11, R4.reuse, 0x1, R25, P4 ;  /* 0x00000001040b7824 */ /* 0x040fe400020e0619 */
[----:B------:R0:W-:Y:S02]  /*4cc90*/  STL [R1+0x100], R29 ;  /* 0x0001001d01007387 */ /* 0x0001e40000100800 */
[----:B------:R-:W-:Y:S02]  /*4cca0*/  IMAD.X R9, R4, 0x1, R23, P3 ;  /* 0x0000000104097824 */ /* 0x000fe400018e0617 */
[----:B------:R-:W2:Y:S04]  /*4ccb0*/  LDL.64 R24, [R1+0xd60] ;  /* 0x000d600001187983 */ /* 0x000ea80000100a00 */
        /* <DEDUP_REMOVED lines=137> */
[----:B------:R1:W-:Y:S04]  /*4d550*/  STL [R1+0x1d8], R34 ;  /* 0x0001d82201007387 */ /* 0x0003e80000100800 */
[----:B------:R-:W4:Y:S01]  /*4d560*/  LDL.64 R22, [R1+0xbf0] ;  /* 0x000bf00001167983 */ /* 0x000f220000100a00 */
[C---:B0-----:R-:W-:Y:S02]  /*4d570*/  IADD3 R6, P3, PT, R0.reuse, R20, RZ ;  /* 0x0000001400067210 */ /* 0x041fe40007f7e0ff */
[----:B------:R-:W-:Y:S01]  /*4d580*/  IADD3 R10, P4, PT, R0, R14, RZ ;  /* 0x0000000e000a7210 */ /* 0x000fe20007f9e0ff */
[----:B-1----:R0:W4:Y:S02]  /*4d590*/  LDG.E.U8 R34, desc[UR8][R8.64] ;  /* 0x0000000808227981 */ /* 0x002124000c1e1100 */
[----:B------:R-:W-:-:S02]  /*4d5a0*/  IMAD.X R7, R4, 0x1, R21, P3 ;  /* 0x0000000104077824 */ /* 0x000fc400018e0615 */
[----:B------:R1:W-:Y:S04]  /*4d5b0*/  STL [R1+0x98], R33 ;  /* 0x0000982101007387 */ /* 0x0003e80000100800 */
[----:B------:R-:W4:Y:S01]  /*4d5c0*/  LDL.64 R20, [R1+0xbe8] ;  /* 0x000be80001147983 */ /* 0x000f220000100a00 */
[----:B------:R-:W-:Y:S01]  /*4d5d0*/  IMAD.X R11, R4, 0x1, R15, P4 ;  /* 0x00000001040b7824 */ /* 0x000fe200020e060f */
[----:B0-----:R-:W-:Y:S02]  /*4d5e0*/  IADD3 R8, P3, PT, R0, R2, RZ ;  /* 0x0000000200087210 */ /* 0x001fe40007f7e0ff */
[----:B-1----:R0:W4:Y:S04]  /*4d5f0*/  LDG.E.U8 R33, desc[UR8][R6.64] ;  /* 0x0000000806217981 */ /* 0x002128000c1e1100 */
[----:B------:R1:W-:Y:S04]  /*4d600*/  STL [R1+0x88], R32 ;  /* 0x0000882001007387 */ /* 0x0003e80000100800 */
[----:B------:R-:W4:Y:S01]  /*4d610*/  LDL.64 R14, [R1+0xbe0] ;  /* 0x000be000010e7983 */ /* 0x000f220000100a00 */
[----:B------:R-:W-:-:S05]  /*4d620*/  IMAD.X R9, R4, 0x1, R3, P3 ;  /* 0x0000000104097824 */ /* 0x000fca00018e0603 */
[----:B-1----:R-:W4:Y:S04]  /*4d630*/  LDG.E.U8 R32, desc[UR8][R8.64] ;  /* 0x0000000808207981 */ /* 0x002f28000c1e1100 */
[----:B------:R1:W-:Y:S04]  /*4d640*/  STL [R1+0x1cc], R5 ;  /* 0x0001cc0501007387 */ /* 0x0003e80000100800 */
[----:B------:R-:W4:Y:S04]  /*4d650*/  LDL.64 R2, [R1+0xbc0] ;  /* 0x000bc00001027983 */ /* 0x000f280000100a00 */
[----:B-1----:R2:W4:Y:S01]  /*4d660*/  LDG.E.U8 R5, desc[UR8][R10.64] ;  /* 0x000000080a057981 */ /* 0x002522000c1e1100 */
[----:B0-----:R-:W-:-:S05]  /*4d670*/  IADD3 R6, P4, PT, R0, R18, RZ ;  /* 0x0000001200067210 */ /* 0x001fca0007f9e0ff */
[----:B------:R-:W-:Y:S01]  /*4d680*/  IMAD.X R7, R4, 0x1, R19, P4 ;  /* 0x0000000104077824 */ /* 0x000fe200020e0613 */
[----:B--2---:R-:W-:-:S04]  /*4d690*/  IADD3 R10, P3, PT, R0, R26, RZ ;  /* 0x0000001a000a7210 */ /* 0x004fc80007f7e0ff */
[----:B------:R4:W2:Y:S04]  /*4d6a0*/  LDG.E.U8 R35, desc[UR8][R6.64] ;  /* 0x0000000806237981 */ /* 0x0008a8000c1e1100 */
[----:B------:R-:W-:Y:S04]  /*4d6b0*/  STL [R1+0x1c8], R29 ;  /* 0x0001c81d01007387 */ /* 0x000fe80000100800 */
[----:B------:R-:W2:Y:S01]  /*4d6c0*/  LDL.64 R18, [R1+0xbb8] ;  /* 0x000bb80001127983 */ /* 0x000ea20000100a00 */
[----:B---3--:R-:W-:Y:S01]  /*4d6d0*/  IADD3 R8, P4, PT, R0, R16, RZ ;  /* 0x0000001000087210 */ /* 0x008fe20007f9e0ff */
[----:B------:R-:W-:-:S02]  /*4d6e0*/  IMAD.X R11, R4, 0x1, R27, P3 ;  /* 0x00000001040b7824 */ /* 0x000fc400018e061b */
[----:B------:R0:W-:Y:S02]  /*4d6f0*/  STL [R1+0x1c4], R28 ;  /* 0x0001c41c01007387 */ /* 0x0001e40000100800 */
[----:B------:R-:W-:Y:S01]  /*4d700*/  IMAD.X R9, R4, 0x1, R17, P4 ;  /* 0x0000000104097824 */ /* 0x000fe200020e0611 */
[----:B----4-:R-:W-:Y:S01]  /*4d710*/  IADD3 R6, P3, PT, R0, R12, RZ ;  /* 0x0000000c00067210 */ /* 0x010fe20007f7e0ff */
[----:B0-----:R-:W3:Y:S04]  /*4d720*/  LDL.64 R28, [R1+0xbb0] ;  /* 0x000bb000011c7983 */ /* 0x001ee80000100a00 */
[----:B------:R0:W-:Y:S04]  /*4d730*/  STL [R1+0x84], R31 ;  /* 0x0000841f01007387 */ /* 0x0001e80000100800 */
[----:B------:R-:W4:Y:S01]  /*4d740*/  LDL.64 R16, [R1+0xba8] ;  /* 0x000ba80001107983 */ /* 0x000f220000100a00 */
[----:B------:R-:W-:-:S03]  /*4d750*/  IMAD.X R7, R4, 0x1, R13, P3 ;  /* 0x0000000104077824 */ /* 0x000fc600018e060d */
[----:B0-----:R0:W4:Y:S04]  /*4d760*/  LDG.E.U8 R31, desc[UR8][R10.64] ;  /* 0x000000080a1f7981 */ /* 0x001128000c1e1100 */
[----:B------:R1:W-:Y:S01]  /*4d770*/  STL [R1+0x74], R30 ;  /* 0x0000741e01007387 */ /* 0x0003e20000100800 */
[----:B0-----:R-:W-:-:S03]  /*4d780*/  IADD3 R10, P4, PT, R0, R24, RZ ;  /* 0x00000018000a7210 */ /* 0x001fc60007f9e0ff */
[----:B------:R-:W4:Y:S04]  /*4d790*/  LDL.64 R12, [R1+0xba0] ;  /* 0x000ba000010c7983 */ /* 0x000f280000100a00 */
[----:B------:R0:W-:Y:S01]  /*4d7a0*/  STL [R1+0x1b8], R36 ;  /* 0x0001b82401007387 */ /* 0x0001e20000100800 */
[----:B------:R-:W-:-:S03]  /*4d7b0*/  IMAD.X R11, R4, 0x1, R25, P4 ;  /* 0x00000001040b7824 */ /* 0x000fc600020e0619 */
[----:B-1----:R1:W4:Y:S04]  /*4d7c0*/  LDG.E.U8 R30, desc[UR8][R8.64] ;  /* 0x00000008081e7981 */ /* 0x002328000c1e1100 */
[----:B------:R-:W4:Y:S04]  /*4d7d0*/  LDL.64 R26, [R1+0xb80] ;  /* 0x000b8000011a7983 */ /* 0x000f280000100a00 */
[----:B0-----:R0:W4:Y:S01]  /*4d7e0*/  LDG.E.U8 R36, desc[UR8][R6.64] ;  /* 0x0000000806247981 */ /* 0x001122000c1e1100 */
[----:B-1----:R-:W-:-:S03]  /*4d7f0*/  IADD3 R8, P3, PT, R0, R22, RZ ;  /* 0x0000001600087210 */ /* 0x002fc60007f7e0ff */
[----:B------:R1:W-:Y:S04]  /*4d800*/  STL [R1+0x1b4], R34 ;  /* 0x0001b42201007387 */ /* 0x0003e80000100800 */
[----:B------:R-:W4:Y:S01]  /*4d810*/  LDL.64 R24, [R1+0xb78] ;  /* 0x000b780001187983 */ /* 0x000f220000100a00 */
[----:B0-----:R-:W-:Y:S01]  /*4d820*/  IADD3 R6, P4, PT, R0, R20, RZ ;  /* 0x0000001400067210 */ /* 0x001fe20007f9e0ff */
[C---:B------:R-:W-:Y:S02]  /*4d830*/  IMAD.X R9, R4.reuse, 0x1, R23, P3 ;  /* 0x0000000104097824 */ /* 0x040fe400018e0617 */
[----:B------:R-:W4:Y:S02]  /*4d840*/  LDL.64 R22, [R1+0xb70] ;  /* 0x000b700001167983 */ /* 0x000f240000100a00 */
[----:B------:R-:W-:-:S02]  /*4d850*/  IMAD.X R7, R4, 0x1, R21, P4 ;  /* 0x0000000104077824 */ /* 0x000fc400020e0615 */
[----:B-1----:R0:W4:Y:S04]  /*4d860*/  LDG.E.U8 R34, desc[UR8][R10.64] ;  /* 0x000000080a227981 */ /* 0x002128000c1e1100 */
[----:B------:R1:W-:Y:S01]  /*4d870*/  STL [R1+0x1b0], R33 ;  /* 0x0001b02101007387 */ /* 0x0003e20000100800 */
[----:B0-----:R-:W-:-:S03]  /*4d880*/  IADD3 R10, P3, PT, R0, R14, RZ ;  /* 0x0000000e000a7210 */ /* 0x001fc60007f7e0ff */
[----:B-1----:R0:W4:Y:S02]  /*4d890*/  LDG.E.U8 R33, desc[UR8][R8.64] ;  /* 0x0000000808217981 */ /* 0x002124000c1e1100 */
[----:B------:R-:W-:Y:S01]  /*4d8a0*/  IMAD.X R11, R4, 0x1, R15, P3 ;  /* 0x00000001040b7824 */ /* 0x000fe200018e060f */
[----:B0-----:R-:W-:Y:S01]  /*4d8b0*/  IADD3 R8, P4, PT, R0, R2, RZ ;  /* 0x0000000200087210 */ /* 0x001fe20007f9e0ff */
[----:B------:R0:W-:Y:S04]  /*4d8c0*/  STL [R1+0x70], R5 ;  /* 0x0000700501007387 */ /* 0x0001e80000100800 */
[----:B------:R-:W4:Y:S04]  /*4d8d0*/  LDL.64 R14, [R1+0xb60] ;  /* 0x000b6000010e7983 */ /* 0x000f280000100a00 */
[----:B------:R-:W4:Y:S04]  /*4d8e0*/  LDL.64 R20, [R1+0xb68] ;  /* 0x000b680001147983 */ /* 0x000f280000100a00 */
[----:B0-----:R2:W4:Y:S01]  /*4d8f0*/  LDG.E.U8 R5, desc[UR8][R6.64] ;  /* 0x0000000806057981 */ /* 0x001522000c1e1100 */
[----:B------:R-:W-:-:S03]  /*4d900*/  IMAD.X R9, R4, 0x1, R3, P4 ;  /* 0x0000000104097824 */ /* 0x000fc600020e0603 */
[----:B------:R0:W-:Y:S04]  /*4d910*/  STL [R1+0x60], R32 ;  /* 0x0000602001007387 */ /* 0x0001e80000100800 */
[----:B------:R-:W4:Y:S01]  /*4d920*/  LDL.64 R2, [R1+0xb40] ;  /* 0x000b400001027983 */ /* 0x000f220000100a00 */
[----:B--2---:R-:W-:-:S03]  /*4d930*/  IADD3 R6, P3, PT, R0, R18, RZ ;  /* 0x0000001200067210 */ /* 0x004fc60007f7e0ff */
[----:B------:R1:W-:Y:S02]  /*4d940*/  STL [R1+0x1a4], R35 ;  /* 0x0001a42301007387 */ /* 0x0003e40000100800 */
[----:B------:R-:W-:Y:S02]  /*4d950*/  IMAD.X R7, R4, 0x1, R19, P3 ;  /* 0x0000000104077824 */ /* 0x000fe400018e0613 */
[----:B0-----:R3:W2:Y:S04]  /*4d960*/  LDG.E.U8 R32, desc[UR8][R10.64] ;  /* 0x000000080a207981 */ /* 0x0016a8000c1e1100 */
[----:B------:R-:W2:Y:S04]  /*4d970*/  LDL.64 R18, [R1+0xb38] ;  /* 0x000b380001127983 */ /* 0x000ea80000100a00 */
[----:B-1----:R4:W2:Y:S01]  /*4d980*/  LDG.E.U8 R35, desc[UR8][R8.64] ;  /* 0x0000000808237981 */ /* 0x0028a2000c1e1100 */
[----:B---3--:R-:W-:-:S02]  /*4d990*/  IADD3 R10, P4, PT, R0, R28, RZ ;  /* 0x0000001c000a7210 */ /* 0x008fc40007f9e0ff */
[----:B----4-:R-:W-:-:S03]  /*4d9a0*/  IADD3 R8, P3, PT, R0, R16, RZ ;  /* 0x0000001000087210 */ /* 0x010fc60007f7e0ff */
[C---:B------:R-:W-:Y:S01]  /*4d9b0*/  IMAD.X R11, R4.reuse, 0x1, R29, P4 ;  /* 0x00000001040b7824 */ /* 0x040fe200020e061d */
[----:B------:R0:W-:Y:S01]  /*4d9c0*/  STL [R1+0x1a0], R31 ;  /* 0x0001a01f01007387 */ /* 0x0001e20000100800 */
[----:B------:R-:W-:-:S05]  /*4d9d0*/  IMAD.X R9, R4, 0x1, R17, P3 ;  /* 0x0000000104097824 */ /* 0x000fca00018e0611 */
[----:B------:R-:W3:Y:S04]  /*4d9e0*/  LDG.E.U8 R29, desc[UR8][R8.64] ;  /* 0x00000008081d7981 */ /* 0x000ee8000c1e1100 */
[----:B0-----:R0:W4:Y:S02]  /*4d9f0*/  LDG.E.U8 R31, desc[UR8][R6.64] ;  /* 0x00000008061f7981 */ /* 0x001124000c1e1100 */
[----:B0-----:R-:W-:Y:S02]  /*4da00*/  IADD3 R6, P4, PT, R0, R12, RZ ;  /* 0x0000000c00067210 */ /* 0x001fe40007f9e0ff */
[----:B------:R0:W-:Y:S03]  /*4da10*/  STL [R1+0x19c], R30 ;  /* 0x00019c1e01007387 */ /* 0x0001e60000100800 */
[----:B------:R-:W-:Y:S01]  /*4da20*/  IMAD.X R7, R4, 0x1, R13, P4 ;  /* 0x0000000104077824 */ /* 0x000fe200020e060d */
[----:B------:R-:W3:Y:S04]  /*4da30*/  LDL.64 R16, [R1+0xb30] ;  /* 0x000b300001107983 */ /* 0x000ee80000100a00 */
[----:B0-----:R0:W3:Y:S01]  /*4da40*/  LDG.E.U8 R30, desc[UR8][R10.64] ;  /* 0x000000080a1e7981 */ /* 0x0010e2000c1e1100 */
[----:B------:R-:W-:-:S03]  /*4da50*/  IADD3 R8, P4, PT, R0, R24, RZ ;  /* 0x0000001800087210 */ /* 0x000fc60007f9e0ff */
[----:B------:R-:W-:Y:S04]  /*4da60*/  STL [R1+0x5c], R36 ;  /* 0x00005c2401007387 */ /* 0x000fe80000100800 */
[----:B------:R-:W3:Y:S01]  /*4da70*/  LDL.64 R12, [R1+0xb28] ;  /* 0x000b2800010c7983 */ /* 0x000ee20000100a00 */
[----:B0-----:R-:W-:Y:S01]  /*4da80*/  IADD3 R10, P3, PT, R0, R26, RZ ;  /* 0x0000001a000a7210 */ /* 0x001fe20007f7e0ff */
[C---:B------:R-:W-:Y:S02]  /*4da90*/  IMAD.X R9, R4.reuse, 0x1, R25, P4 ;  /* 0x0000000104097824 */ /* 0x040fe400020e0619 */
[----:B------:R0:W3:Y:S02]  /*4daa0*/  LDG.E.U8 R28, desc[UR8][R6.64] ;  /* 0x00000008061c7981 */ /* 0x0000e4000c1e1100 */
[----:B------:R-:W-:-:S02]  /*4dab0*/  IMAD.X R11, R4, 0x1, R27, P3 ;  /* 0x00000001040b7824 */ /* 0x000fc400018e061b */
[----:B------:R1:W-:Y:S04]  /*4dac0*/  STL [R1+0x4c], R34 ;  /* 0x00004c2201007387 */ /* 0x0003e80000100800 */
[----:B------:R-:W3:Y:S01]  /*4dad0*/  LDL.64 R26, [R1+0xb20] ;  /* 0x000b2000011a7983 */ /* 0x000ee20000100a00 */
[----:B0-----:R-:W-:-:S03]  /*4dae0*/  IADD3 R6, P3, PT, R0, R22, RZ ;  /* 0x0000001600067210 */ /* 0x001fc60007f7e0ff */
[----:B------:R0:W-:Y:S02]  /*4daf0*/  STL [R1+0x190], R33 ;  /* 0x0001902101007387 */ /* 0x0001e40000100800 */
[----:B------:R-:W-:Y:S02]  /*4db00*/  IMAD.X R7, R4, 0x1, R23, P3 ;  /* 0x0000000104077824 */ /* 0x000fe400018e0617 */
[----:B------:R-:W3:Y:S04]  /*4db10*/  LDL.64 R24, [R1+0xb00] ;  /* 0x000b000001187983 */ /* 0x000ee80000100a00 */
[----:B-1----:R1:W3:Y:S04]  /*4db20*/  LDG.E.U8 R34, desc[UR8][R10.64] ;  /* 0x000000080a227981 */ /* 0x0022e8000c1e1100 */
[----:B0-----:R-:W3:Y:S04]  /*4db30*/  LDG.E.U8 R33, desc[UR8][R6.64] ;  /* 0x0000000806217981 */ /* 0x001ee8000c1e1100 */
[----:B------:R0:W-:Y:S01]  /*4db40*/  STL [R1+0x18c], R5 ;  /* 0x00018c0501007387 */ /* 0x0001e20000100800 */
[----:B-1----:R-:W-:-:S03]  /*4db50*/  IADD3 R10, P4, PT, R0, R20, RZ ;  /* 0x00000014000a7210 */ /* 0x002fc60007f9e0ff */
[----:B0-----:R0:W3:Y:S02]  /*4db60*/  LDG.E.U8 R5, desc[UR8][R8.64] ;  /* 0x0000000808057981 */ /* 0x0010e4000c1e1100 */
[----:B------:R-:W-:Y:S01]  /*4db70*/  IMAD.X R11, R4, 0x1, R21, P4 ;  /* 0x00000001040b7824 */ /* 0x000fe200020e0615 */
[----:B0-----:R-:W-:Y:S01]  /*4db80*/  IADD3 R8, P3, PT, R0, R14, RZ ;  /* 0x0000000e00087210 */ /* 0x001fe20007f7e0ff */
[----:B------:R-:W3:Y:S04]  /*4db90*/  LDL.64 R20, [R1+0xaf8] ;  /* 0x000af80001147983 */ /* 0x000ee80000100a00 */
[----:B------:R-:W-:Y:S01]  /*4dba0*/  IMAD.X R9, R4, 0x1, R15, P3 ;  /* 0x0000000104097824 */ /* 0x000fe200018e060f */
[----:B------:R-:W-:-:S04]  /*4dbb0*/  IADD3 R6, P4, PT, R0, R2, RZ ;  /* 0x0000000200067210 */ /* 0x000fc80007f9e0ff */
[----:B------:R-:W3:Y:S04]  /*4dbc0*/  LDG.E.U8 R2, desc[UR8][R8.64] ;  /* 0x0000000808027981 */ /* 0x000ee8000c1e1100 */
[----:B--2---:R0:W-:Y:S04]  /*4dbd0*/  STL [R1+0x188], R32 ;  /* 0x0001882001007387 */ /* 0x0041e80000100800 */
[----:B------:R-:W-:Y:S04]  /*4dbe0*/  STL [R1+0x48], R35 ;  /* 0x0000482301007387 */ /* 0x000fe80000100800 */
[----:B------:R-:W2:Y:S04]  /*4dbf0*/  LDL.64 R14, [R1+0xaf0] ;  /* 0x000af000010e7983 */ /* 0x000ea80000100a00 */
[----:B------:R-:W2:Y:S04]  /*4dc00*/  LDL.64 R22, [R1+0xae8] ;  /* 0x000ae80001167983 */ /* 0x000ea80000100a00 */
[----:B0-----:R0:W2:Y:S04]  /*4dc10*/  LDG.E.U8 R32, desc[UR8][R10.64] ;  /* 0x000000080a207981 */ /* 0x0010a8000c1e1100 */
[----:B----4-:R1:W-:Y:S01]  /*4dc20*/  STL [R1+0x38], R31 ;  /* 0x0000381f01007387 */ /* 0x0103e20000100800 */
[----:B0-----:R-:W-:-:S05]  /*4dc30*/  IADD3 R10, P3, PT, R0, R18, RZ ;  /* 0x00000012000a7210 */ /* 0x001fca0007f7e0ff */
[C---:B------:R-:W-:Y:S02]  /*4dc40*/  IMAD.X R11, R4.reuse, 0x1, R19, P3 ;  /* 0x00000001040b7824 */ /* 0x040fe400018e0613 */
[----:B------:R-:W-:Y:S01]  /*4dc50*/  IMAD.X R7, R4, 0x1, R3, P4 ;  /* 0x0000000104077824 */ /* 0x000fe200020e0603 */
[----:B---3--:R-:W-:-:S04]  /*4dc60*/  IADD3 R8, P4, PT, R0, R16, RZ ;  /* 0x0000001000087210 */ /* 0x008fc80007f9e0ff */
[----:B-1----:R0:W3:Y:S01]  /*4dc70*/  LDG.E.U8 R31, desc[UR8][R6.64] ;  /* 0x00000008061f7981 */ /* 0x0020e2000c1e1100 */
[----:B------:R-:W-:Y:S01]  /*4dc80*/  IMAD.X R9, R4, 0x1, R17, P4 ;  /* 0x0000000104097824 */ /* 0x000fe200020e0611 */
[----:B0-----:R-:W-:-:S05]  /*4dc90*/  IADD3 R6, P3, PT, R0, R12, RZ ;  /* 0x0000000c00067210 */ /* 0x001fca0007f7e0ff */
[----:B------:R-:W-:Y:S01]  /*4dca0*/  IMAD.X R7, R4, 0x1, R13, P3 ;  /* 0x0000000104077824 */ /* 0x000fe200018e060d */
[----:B------:R-:W-:Y:S04]  /*4dcb0*/  STL [R1+0x29c8], R2 ;  /* 0x0029c80201007387 */ /* 0x000fe80000100800 */
[----:B------:R-:W-:Y:S04]  /*4dcc0*/  STL [R1+0x17c], R30 ;  /* 0x00017c1e01007387 */ /* 0x000fe80000100800 */
[----:B------:R-:W4:Y:S04]  /*4dcd0*/  LDL.64 R18, [R1+0xae0] ;  /* 0x000ae00001127983 */ /* 0x000f280000100a00 */
[----:B------:R0:W-:Y:S04]  /*4dce0*/  STL [R1+0x178], R29 ;  /* 0x0001781d01007387 */ /* 0x0001e80000100800 */
[----:B------:R-:W3:Y:S04]  /*4dcf0*/  LDL.64 R16, [R1+0xac0] ;  /* 0x000ac00001107983 */ /* 0x000ee80000100a00 */
[----:B------:R1:W-:Y:S04]  /*4dd00*/  STL [R1+0x174], R28 ;  /* 0x0001741c01007387 */ /* 0x0003e80000100800 */
[----:B------:R-:W3:Y:S04]  /*4dd10*/  LDL.64 R12, [R1+0xab8] ;  /* 0x000ab800010c7983 */ /* 0x000ee80000100a00 */
[----:B0-----:R-:W3:Y:S04]  /*4dd20*/  LDG.E.U8 R29, desc[UR8][R8.64] ;  /* 0x00000008081d7981 */ /* 0x001ee8000c1e1100 */
[----:B-1----:R0:W3:Y:S04]  /*4dd30*/  LDG.E.U8 R28, desc[UR8][R6.64] ;  /* 0x00000008061c7981 */ /* 0x0020e8000c1e1100 */
[----:B------:R-:W3:Y:S01]  /*4dd40*/  LDG.E.U8 R30, desc[UR8][R10.64] ;  /* 0x000000080a1e7981 */ /* 0x000ee2000c1e1100 */
[----:B0-----:R-:W-:-:S02]  /*4dd50*/  IADD3 R6, P4, PT, R0, R24, RZ ;  /* 0x0000001800067210 */ /* 0x001fc40007f9e0ff */
[----:B------:R-:W-:-:S03]  /*4dd60*/  IADD3 R8, P3, PT, R0, R26, RZ ;  /* 0x0000001a00087210 */ /* 0x000fc60007f7e0ff */
[C---:B------:R-:W-:Y:S01]  /*4dd70*/  IMAD.X R7, R4.reuse, 0x1, R25, P4 ;  /* 0x0000000104077824 */ /* 0x040fe200020e0619 */
[----:B------:R-:W-:Y:S01]  /*4dd80*/  STL [R1+0x34], R34 ;  /* 0x0000342201007387 */ /* 0x000fe20000100800 */
[----:B------:R-:W-:-:S03]  /*4dd90*/  IMAD.X R9, R4, 0x1, R27, P3 ;  /* 0x0000000104097824 */ /* 0x000fc600018e061b */
[----:B------:R0:W-:Y:S04]  /*4dda0*/  STL [R1+0x24], R5 ;  /* 0x0000240501007387 */ /* 0x0001e80000100800 */
[----:B------:R-:W3:Y:S04]  /*4ddb0*/  LDL.64 R10, [R1+0xab0] ;  /* 0x000ab000010a7983 */ /* 0x000ee80000100a00 */
[----:B------:R-:W3:Y:S04]  /*4ddc0*/  LDG.E.U8 R26, desc[UR8][R8.64] ;  /* 0x00000008081a7981 */ /* 0x000ee8000c1e1100 */
[----:B0-----:R0:W3:Y:S02]  /*4ddd0*/  LDG.E.U8 R5, desc[UR8][R6.64] ;  /* 0x0000000806057981 */ /* 0x0010e4000c1e1100 */
[----:B0-----:R-:W-:-:S05]  /*4dde0*/  IADD3 R6, P3, PT, R0, R20, RZ ;  /* 0x0000001400067210 */ /* 0x001fca0007f7e0ff */
[----:B------:R-:W-:-:S05]  /*4ddf0*/  IMAD.X R7, R4, 0x1, R21, P3 ;  /* 0x0000000104077824 */ /* 0x000fca00018e0615 */
[----:B------:R2:W3:Y:S02]  /*4de00*/  LDG.E.U8 R93, desc[UR8][R6.64] ;  /* 0x00000008065d7981 */ /* 0x0004e4000c1e1100 */
[----:B--2---:R-:W-:-:S05]  /*4de10*/  IADD3 R6, P3, PT, R0, R14, RZ ;  /* 0x0000000e00067210 */ /* 0x004fca0007f7e0ff */
[----:B------:R-:W-:-:S05]  /*4de20*/  IMAD.X R7, R4, 0x1, R15, P3 ;  /* 0x0000000104077824 */ /* 0x000fca00018e060f */
[----:B------:R0:W2:Y:S02]  /*4de30*/  LDG.E.U8 R25, desc[UR8][R6.64] ;  /* 0x0000000806197981 */ /* 0x0000a4000c1e1100 */
[----:B0-----:R-:W-:-:S05]  /*4de40*/  IADD3 R6, P3, PT, R0, R22, RZ ;  /* 0x0000001600067210 */ /* 0x001fca0007f7e0ff */
[----:B------:R-:W-:-:S05]  /*4de50*/  IMAD.X R7, R4, 0x1, R23, P3 ;  /* 0x0000000104077824 */ /* 0x000fca00018e0617 */
[----:B------:R4:W2:Y:S04]  /*4de60*/  LDG.E.U8 R24, desc[UR8][R6.64] ;  /* 0x0000000806187981 */ /* 0x0008a8000c1e1100 */
[----:B------:R-:W-:Y:S04]  /*4de70*/  STL [R1+0x168], R33 ;  /* 0x0001682101007387 */ /* 0x000fe80000100800 */
[----:B------:R-:W2:Y:S04]  /*4de80*/  LDL.64 R2, [R1+0xaa8] ;  /* 0x000aa80001027983 */ /* 0x000ea80000100a00 */
[----:B------:R-:W2:Y:S04]  /*4de90*/  LDL.64 R20, [R1+0xaa0] ;  /* 0x000aa00001147983 */ /* 0x000ea80000100a00 */
[----:B------:R-:W-:Y:S01]  /*4dea0*/  STL [R1+0x164], R32 ;  /* 0x0001642001007387 */ /* 0x000fe20000100800 */
[----:B----4-:R-:W-:-:S05]  /*4deb0*/  IADD3 R6, P3, PT, R0, R18, RZ ;  /* 0x0000001200067210 */ /* 0x010fca0007f7e0ff */
[----:B------:R-:W-:-:S05]  /*4dec0*/  IMAD.X R7, R4, 0x1, R19, P3 ;  /* 0x0000000104077824 */ /* 0x000fca00018e0613 */
[----:B------:R3:W4:Y:S02]  /*4ded0*/  LDG.E.U8 R22, desc[UR8][R6.64] ;  /* 0x0000000806167981 */ /* 0x000724000c1e1100 */
[----:B---3--:R-:W-:-:S05]  /*4dee0*/  IADD3 R6, P3, PT, R0, R16, RZ ;  /* 0x0000001000067210 */ /* 0x008fca0007f7e0ff */
[----:B------:R-:W-:Y:S01]  /*4def0*/  IMAD.X R7, R4, 0x1, R17, P3 ;  /* 0x0000000104077824 */ /* 0x000fe200018e0611 */
[----:B------:R-:W-:-:S04]  /*4df00*/  IADD3 R68, P3, PT, R0, R12, RZ ;  /* 0x0000000c00447210 */ /* 0x000fc80007f7e0ff */
[----:B------:R0:W3:Y:S01]  /*4df10*/  LDG.E.U8 R83, desc[UR8][R6.64] ;  /* 0x0000000806537981 */ /* 0x0000e2000c1e1100 */
[----:B------:R-:W-:-:S05]  /*4df20*/  IMAD.X R69, R4, 0x1, R13, P3 ;  /* 0x0000000104457824 */ /* 0x000fca00018e060d */
[----:B------:R-:W2:Y:S04]  /*4df30*/  LDG.E.U8 R68, desc[UR8][R68.64] ;  /* 0x0000000844447981 */ /* 0x000ea8000c1e1100 */
[----:B------:R-:W-:Y:S04]  /*4df40*/  STL [R1+0x29ec], R93 ;  /* 0x0029ec5d01007387 */ /* 0x000fe80000100800 */
[----:B------:R-:W4:Y:S04]  /*4df50*/  LDL.64 R14, [R1+0xa80] ;  /* 0x000a8000010e7983 */ /* 0x000f280000100a00 */
[----:B------:R-:W4:Y:S01]  /*4df60*/  LDL.64 R8, [R1+0xa78] ;  /* 0x000a780001087983 */ /* 0x000f220000100a00 */
[----:B0-----:R-:W-:-:S03]  /*4df70*/  IADD3 R6, P3, PT, R0, R10, RZ ;  /* 0x0000000a00067210 */ /* 0x001fc60007f7e0ff */
[----:B------:R-:W-:Y:S04]  /*4df80*/  STL [R1+0x20], R31 ;  /* 0x0000201f01007387 */ /* 0x000fe80000100800 */
[----:B------:R-:W-:Y:S01]  /*4df90*/  STL [R1+0x10], R30 ;  /* 0x0000101e01007387 */ /* 0x000fe20000100800 */
[----:B------:R-:W-:-:S03]  /*4dfa0*/  IMAD.X R7, R4, 0x1, R11, P3 ;  /* 0x0000000104077824 */ /* 0x000fc600018e060b */
[----:B------:R-:W4:Y:S04]  /*4dfb0*/  LDL.64 R16, [R1+0xa70] ;  /* 0x000a700001107983 */ /* 0x000f280000100a00 */
[----:B------:R-:W-:Y:S04]  /*4dfc0*/  STL [R1+0x15c], R29 ;  /* 0x00015c1d01007387 */ /* 0x000fe80000100800 */
[----:B---3--:R-:W-:Y:S04]  /*4dfd0*/  STL [R1+0x29f4], R83 ;  /* 0x0029f45301007387 */ /* 0x008fe80000100800 */
[----:B------:R-:W-:Y:S04]  /*4dfe0*/  STL [R1+0x158], R28 ;  /* 0x0001581c01007387 */ /* 0x000fe80000100800 */
[----:B------:R-:W3:Y:S04]  /*4dff0*/  LDL.64 R12, [R1+0xa68] ;  /* 0x000a6800010c7983 */ /* 0x000ee80000100a00 */
[----:B------:R-:W3:Y:S04]  /*4e000*/  LDL.64 R18, [R1+0xa60] ;  /* 0x000a600001127983 */ /* 0x000ee80000100a00 */
[----:B--2---:R-:W-:Y:S04]  /*4e010*/  STL [R1+0x29f0], R68 ;  /* 0x0029f04401007387 */ /* 0x004fe80000100800 */
[----:B------:R0:W-:Y:S04]  /*4e020*/  STL [R1+0x154], R26 ;  /* 0x0001541a01007387 */ /* 0x0001e80000100800 */
[----:B0-----:R0:W2:Y:S02]  /*4e030*/  LDG.E.U8 R26, desc[UR8][R6.64] ;  /* 0x00000008061a7981 */ /* 0x0010a4000c1e1100 */
[----:B0-----:R-:W-:-:S05]  /*4e040*/  IADD3 R6, P3, PT, R0, R2, RZ ;  /* 0x0000000200067210 */ /* 0x001fca0007f7e0ff */
[----:B------:R-:W-:-:S05]  /*4e050*/  IMAD.X R7, R4, 0x1, R3, P3 ;  /* 0x0000000104077824 */ /* 0x000fca00018e0603 */
[----:B------:R0:W2:Y:S02]  /*4e060*/  LDG.E.U8 R23, desc[UR8][R6.64] ;  /* 0x0000000806177981 */ /* 0x0000a4000c1e1100 */
[----:B0-----:R-:W-:-:S05]  /*4e070*/  IADD3 R6, P3, PT, R0, R20, RZ ;  /* 0x0000001400067210 */ /* 0x001fca0007f7e0ff */
[----:B------:R-:W-:Y:S01]  /*4e080*/  IMAD.X R7, R4, 0x1, R21, P3 ;  /* 0x0000000104077824 */ /* 0x000fe200018e0615 */
[----:B----4-:R-:W-:-:S05]  /*4e090*/  IADD3 R66, P3, PT, R0, R14, RZ ;  /* 0x0000000e00427210 */ /* 0x010fca0007f7e0ff */
[----:B------:R-:W-:-:S05]  /*4e0a0*/  IMAD.X R67, R4, 0x1, R15, P3 ;  /* 0x0000000104437824 */ /* 0x000fca00018e060f */
[----:B------:R-:W4:Y:S01]  /*4e0b0*/  LDG.E.U8 R66, desc[UR8][R66.64] ;  /* 0x0000000842427981 */ /* 0x000f22000c1e1100 */
[----:B------:R-:W-:-:S05]  /*4e0c0*/  IADD3 R60, P3, PT, R0, R8, RZ ;  /* 0x00000008003c7210 */ /* 0x000fca0007f7e0ff */
[----:B------:R-:W-:Y:S01]  /*4e0d0*/  IMAD.X R61, R4, 0x1, R9, P3 ;  /* 0x00000001043d7824 */ /* 0x000fe200018e0609 */
[----:B------:R0:W-:Y:S04]  /*4e0e0*/  STL [R1+0xc], R5 ;  /* 0x00000c0501007387 */ /* 0x0001e80000100800 */
[----:B------:R-:W2:Y:S04]  /*4e0f0*/  LDG.E.U8 R60, desc[UR8][R60.64] ;  /* 0x000000083c3c7981 */ /* 0x000ea8000c1e1100 */
[----:B------:R-:W2:Y:S04]  /*4e100*/  LDL.64 R10, [R1+0xa40] ;  /* 0x000a4000010a7983 */ /* 0x000ea80000100a00 */
[----:B------:R-:W2:Y:S04]  /*4e110*/  LDL.64 R2, [R1+0xa38] ;  /* 0x000a380001027983 */ /* 0x000ea80000100a00 */
[----:B------:R1:W-:Y:S04]  /*4e120*/  STL [R1+0x150], R25 ;  /* 0x0001501901007387 */ /* 0x0003e80000100800 */
[----:B------:R-:W2:Y:S04]  /*4e130*/  LDL.64 R14, [R1+0xa30] ;  /* 0x000a3000010e7983 */ /* 0x000ea80000100a00 */
[----:B0-----:R0:W2:Y:S04]  /*4e140*/  LDG.E.U8 R5, desc[UR8][R6.64] ;  /* 0x0000000806057981 */ /* 0x0010a8000c1e1100 */
[----:B------:R1:W-:Y:S01]  /*4e150*/  STL [R1+0x14c], R24 ;  /* 0x00014c1801007387 */ /* 0x0003e20000100800 */
[----:B0-----:R-:W-:-:S05]  /*4e160*/  IADD3 R6, P3, PT, R0, R16, RZ ;  /* 0x0000001000067210 */ /* 0x001fca0007f7e0ff */
[----:B------:R-:W-:-:S05]  /*4e170*/  IMAD.X R7, R4, 0x1, R17, P3 ;  /* 0x0000000104077824 */ /* 0x000fca00018e0611 */
[----:B-1----:R3:W2:Y:S02]  /*4e180*/  LDG.E.U8 R25, desc[UR8][R6.64] ;  /* 0x0000000806197981 */ /* 0x0026a4000c1e1100 */
[----:B---3--:R-:W-:-:S05]  /*4e190*/  IADD3 R6, P3, PT, R0, R12, RZ ;  /* 0x0000000c00067210 */ /* 0x008fca0007f7e0ff */
[----:B------:R-:W-:-:S05]  /*4e1a0*/  IMAD.X R7, R4, 0x1, R13, P3 ;  /* 0x0000000104077824 */ /* 0x000fca00018e060d */
[----:B------:R0:W3:Y:S02]  /*4e1b0*/  LDG.E.U8 R24, desc[UR8][R6.64] ;  /* 0x0000000806187981 */ /* 0x0000e4000c1e1100 */
[----:B0-----:R-:W-:-:S05]  /*4e1c0*/  IADD3 R6, P3, PT, R0, R18, RZ ;  /* 0x0000001200067210 */ /* 0x001fca0007f7e0ff */
[----:B------:R-:W-:Y:S01]  /*4e1d0*/  IMAD.X R7, R4, 0x1, R19, P3 ;  /* 0x0000000104077824 */ /* 0x000fe200018e0613 */
[----:B----4-:R-:W-:Y:S04]  /*4e1e0*/  STL [R1+0x29f8], R66 ;  /* 0x0029f84201007387 */ /* 0x010fe80000100800 */
[----:B------:R-:W4:Y:S04]  /*4e1f0*/  LDL.64 R8, [R1+0xa28] ;  /* 0x000a280001087983 */ /* 0x000f280000100a00 */
[----:B------:R0:W-:Y:S04]  /*4e200*/  STL [R1+0x148], R22 ;  /* 0x0001481601007387 */ /* 0x0001e80000100800 */
[----:B------:R-:W3:Y:S04]  /*4e210*/  LDL.64 R20, [R1+0xa20] ;  /* 0x000a200001147983 */ /* 0x000ee80000100a00 */
[----:B--2---:R-:W-:Y:S01]  /*4e220*/  STL [R1+0x29fc], R60 ;  /* 0x0029fc3c01007387 */ /* 0x004fe20000100800 */
[----:B------:R-:W-:-:S03]  /*4e230*/  IADD3 R58, P3, PT, R0, R10, RZ ;  /* 0x0000000a003a7210 */ /* 0x000fc60007f7e0ff */
[----:B------:R-:W2:Y:S02]  /*4e240*/  LDL.64 R16, [R1+0xa00] ;  /* 0x000a000001107983 */ /* 0x000ea40000100a00 */
[----:B------:R-:W-:Y:S02]  /*4e250*/  IMAD.X R59, R4, 0x1, R11, P3 ;  /* 0x00000001043b7824 */ /* 0x000fe400018e060b */
[----:B------:R-:W2:Y:S04]  /*4e260*/  LDL.64 R12, [R1+0x9f8] ;  /* 0x0009f800010c7983 */ /* 0x000ea80000100a00 */
[----:B------:R-:W2:Y:S01]  /*4e270*/  LDG.E.U8 R58, desc[UR8][R58.64] ;  /* 0x000000083a3a7981 */ /* 0x000ea2000c1e1100 */
[----:B------:R-:W-:-:S03]  /*4e280*/  IADD3 R56, P3, PT, R0, R2, RZ ;  /* 0x0000000200387210 */ /* 0x000fc60007f7e0ff */
[----:B0-----:R0:W2:Y:S02]  /*4e290*/  LDG.E.U8 R22, desc[UR8][R6.64] ;  /* 0x0000000806167981 */ /* 0x0010a4000c1e1100 */
[----:B------:R-:W-:-:S05]  /*4e2a0*/  IMAD.X R57, R4, 0x1, R3, P3 ;  /* 0x0000000104397824 */ /* 0x000fca00018e0603 */
[----:B------:R-:W2:Y:S01]  /*4e2b0*/  LDG.E.U8 R56, desc[UR8][R56.64] ;  /* 0x0000000838387981 */ /* 0x000ea2000c1e1100 */
[----:B0-----:R-:W-:-:S03]  /*4e2c0*/  IADD3 R6, P3, PT, R0, R14, RZ ;  /* 0x0000000e00067210 */ /* 0x001fc60007f7e0ff */
[----:B------:R0:W-:Y:S02]  /*4e2d0*/  STL [R1+0x140], R26 ;  /* 0x0001401a01007387 */ /* 0x0001e40000100800 */
[----:B------:R-:W-:Y:S02]  /*4e2e0*/  IMAD.X R7, R4, 0x1, R15, P3 ;  /* 0x0000000104077824 */ /* 0x000fe400018e060f */
[----:B------:R-:W2:Y:S04]  /*4e2f0*/  LDL.64 R10, [R1+0x9f0] ;  /* 0x0009f000010a7983 */ /* 0x000ea80000100a00 */
[----:B0-----:R4:W2:Y:S04]  /*4e300*/  LDG.E.U8 R26, desc[UR8][R6.64] ;  /* 0x00000008061a7981 */ /* 0x0018a8000c1e1100 */
[----:B------:R0:W-:Y:S01]  /*4e310*/  STL [R1+0x13c], R23 ;  /* 0x00013c1701007387 */ /* 0x0001e20000100800 */
[----:B----4-:R-:W-:-:S05]  /*4e320*/  IADD3 R6, P3, PT, R0, R8, RZ ;  /* 0x0000000800067210 */ /* 0x010fca0007f7e0ff */
[----:B------:R-:W-:-:S05]  /*4e330*/  IMAD.X R7, R4, 0x1, R9, P3 ;  /* 0x0000000104077824 */ /* 0x000fca00018e0609 */
[----:B0-----:R3:W4:Y:S02]  /*4e340*/  LDG.E.U8 R23, desc[UR8][R6.64] ;  /* 0x0000000806177981 */ /* 0x001724000c1e1100 */
[----:B---3--:R-:W-:-:S05]  /*4e350*/  IADD3 R6, P3, PT, R0, R20, RZ ;  /* 0x0000001400067210 */ /* 0x008fca0007f7e0ff */
[----:B------:R-:W-:Y:S01]  /*4e360*/  IMAD.X R7, R4, 0x1, R21, P3 ;  /* 0x0000000104077824 */ /* 0x000fe200018e0615 */
[----:B--2---:R-:W-:-:S05]  /*4e370*/  IADD3 R54, P3, PT, R0, R16, RZ ;  /* 0x0000001000367210 */ /* 0x004fca0007f7e0ff */
[----:B------:R-:W-:Y:S01]  /*4e380*/  IMAD.X R55, R4, 0x1, R17, P3 ;  /* 0x0000000104377824 */ /* 0x000fe200018e0611 */
[----:B------:R-:W-:Y:S04]  /*4e390*/  STL [R1+0x2a00], R58 ;  /* 0x002a003a01007387 */ /* 0x000fe80000100800 */
[----:B------:R-:W2:Y:S04]  /*4e3a0*/  LDG.E.U8 R54, desc[UR8][R54.64] ;  /* 0x0000000836367981 */ /* 0x000ea8000c1e1100 */
[----:B------:R-:W3:Y:S04]  /*4e3b0*/  LDL.64 R18, [R1+0x9e8] ;  /* 0x0009e80001127983 */ /* 0x000ee80000100a00 */
[----:B------:R0:W-:Y:S04]  /*4e3c0*/  STL [R1+0x138], R5 ;  /* 0x0001380501007387 */ /* 0x0001e80000100800 */
[----:B------:R-:W3:Y:S04]  /*4e3d0*/  LDL.64 R2, [R1+0x9e0] ;  /* 0x0009e00001027983 */ /* 0x000ee80000100a00 */
[----:B------:R-:W-:Y:S01]  /*4e3e0*/  STL [R1+0x2a04], R56 ;  /* 0x002a043801007387 */ /* 0x000fe20000100800 */
[----:B------:R-:W-:-:S03]  /*4e3f0*/  IADD3 R52, P3, PT, R0, R12, RZ ;  /* 0x0000000c00347210 */ /* 0x000fc60007f7e0ff */
[----:B------:R-:W3:Y:S02]  /*4e400*/  LDL.64 R14, [R1+0x9c0] ;  /* 0x0009c000010e7983 */ /* 0x000ee40000100a00 */
[----:B------:R-:W-:Y:S02]  /*4e410*/  IMAD.X R53, R4, 0x1, R13, P3 ;  /* 0x0000000104357824 */ /* 0x000fe400018e060d */
[----:B------:R-:W3:Y:S04]  /*4e420*/  LDL.64 R8, [R1+0x9b8] ;  /* 0x0009b80001087983 */ /* 0x000ee80000100a00 */
[----:B------:R-:W3:Y:S04]  /*4e430*/  LDG.E.U8 R52, desc[UR8][R52.64] ;  /* 0x0000000834347981 */ /* 0x000ee8000c1e1100 */
[----:B0-----:R0:W4:Y:S04]  /*4e440*/  LDG.E.U8 R5, desc[UR8][R6.64] ;  /* 0x0000000806057981 */ /* 0x001128000c1e1100 */
[----:B------:R-:W-:Y:S04]  /*4e450*/  STL [R1+0x12c], R25 ;  /* 0x00012c1901007387 */ /* 0x000fe80000100800 */
[----:B------:R-:W4:Y:S01]  /*4e460*/  LDL.64 R16, [R1+0x9b0] ;  /* 0x0009b00001107983 */ /* 0x000f220000100a00 */
[----:B0-----:R-:W-:-:S03]  /*4e470*/  IADD3 R6, P3, PT, R0, R10, RZ ;  /* 0x0000000a00067210 */ /* 0x001fc60007f7e0ff */
[----:B------:R-:W-:Y:S02]  /*4e480*/  STL [R1+0x128], R24 ;  /* 0x0001281801007387 */ /* 0x000fe40000100800 */
[----:B------:R-:W-:Y:S02]  /*4e490*/  IMAD.X R7, R4, 0x1, R11, P3 ;  /* 0x0000000104077824 */ /* 0x000fe400018e060b */
[----:B--2---:R-:W-:Y:S04]  /*4e4a0*/  STL [R1+0x2a08], R54 ;  /* 0x002a083601007387 */ /* 0x004fe80000100800 */
[----:B------:R-:W2:Y:S04]  /*4e4b0*/  LDL.64 R12, [R1+0x9a8] ;  /* 0x0009a800010c7983 */ /* 0x000ea80000100a00 */
[----:B------:R0:W-:Y:S04]  /*4e4c0*/  STL [R1+0x124], R22 ;  /* 0x0001241601007387 */ /* 0x0001e80000100800 */
[----:B------:R-:W2:Y:S04]  /*4e4d0*/  LDL.64 R20, [R1+0x9a0] ;  /* 0x0009a00001147983 */ /* 0x000ea80000100a00 */
[----:B0-----:R3:W2:Y:S02]  /*4e4e0*/  LDG.E.U8 R22, desc[UR8][R6.64] ;  /* 0x0000000806167981 */ /* 0x0016a4000c1e1100 */
[----:B---3--:R-:W-:-:S05]  /*4e4f0*/  IADD3 R6, P3, PT, R0, R18, RZ ;  /* 0x0000001200067210 */ /* 0x008fca0007f7e0ff */
[----:B------:R-:W-:-:S05]  /*4e500*/  IMAD.X R7, R4, 0x1, R19, P3 ;  /* 0x0000000104077824 */ /* 0x000fca00018e0613 */
[----:B------:R0:W3:Y:S02]  /*4e510*/  LDG.E.U8 R25, desc[UR8][R6.64] ;  /* 0x0000000806197981 */ /* 0x0000e4000c1e1100 */
[----:B0-----:R-:W-:-:S05]  /*4e520*/  IADD3 R6, P3, PT, R0, R2, RZ ;  /* 0x0000000200067210 */ /* 0x001fca0007f7e0ff */
[----:B------:R-:W-:-:S05]  /*4e530*/  IMAD.X R7, R4, 0x1, R3, P3 ;  /* 0x0000000104077824 */ /* 0x000fca00018e0603 */
[----:B------:R0:W3:Y:S02]  /*4e540*/  LDG.E.U8 R24, desc[UR8][R6.64] ;  /* 0x0000000806187981 */ /* 0x0000e4000c1e1100 */
[----:B0-----:R-:W-:-:S05]  /*4e550*/  IADD3 R6, P3, PT, R0, R14, RZ ;  /* 0x0000000e00067210 */ /* 0x001fca0007f7e0ff */
[----:B------:R-:W-:Y:S01]  /*4e560*/  IMAD.X R7, R4, 0x1, R15, P3 ;  /* 0x0000000104077824 */ /* 0x000fe200018e060f */
[----:B------:R-:W-:Y:S04]  /*4e570*/  STL [R1+0x2a0c], R52 ;  /* 0x002a0c3401007387 */ /* 0x000fe80000100800 */
[----:B------:R0:W3:Y:S04]  /*4e580*/  LDG.E.U8 R49, desc[UR8][R6.64] ;  /* 0x0000000806317981 */ /* 0x0000e8000c1e1100 */
[----:B------:R-:W3:Y:S04]  /*4e590*/  LDL.64 R10, [R1+0x980] ;  /* 0x00098000010a7983 */ /* 0x000ee80000100a00 */
[----:B------:R-:W3:Y:S01]  /*4e5a0*/  LDL.64 R2, [R1+0x978] ;  /* 0x0009780001027983 */ /* 0x000ee20000100a00 */
[----:B0-----:R-:W-:-:S05]  /*4e5b0*/  IADD3 R6, P3, PT, R0, R8, RZ ;  /* 0x0000000800067210 */ /* 0x001fca0007f7e0ff */
[----:B------:R-:W-:-:S05]  /*4e5c0*/  IMAD.X R7, R4, 0x1, R9, P3 ;  /* 0x0000000104077824 */ /* 0x000fca00018e0609 */
[----:B------:R4:W3:Y:S02]  /*4e5d0*/  LDG.E.U8 R47, desc[UR8][R6.64] ;  /* 0x00000008062f7981 */ /* 0x0008e4000c1e1100 */
[----:B----4-:R-:W-:-:S05]  /*4e5e0*/  IADD3 R6, P3, PT, R0, R16, RZ ;  /* 0x0000001000067210 */ /* 0x010fca0007f7e0ff */
[----:B------:R-:W-:-:S05]  /*4e5f0*/  IMAD.X R7, R4, 0x1, R17, P3 ;  /* 0x0000000104077824 */ /* 0x000fca00018e0611 */
[----:B------:R2:W4:Y:S04]  /*4e600*/  LDG.E.U8 R27, desc[UR8][R6.64] ;  /* 0x00000008061b7981 */ /* 0x000528000c1e1100 */
[----:B------:R0:W-:Y:S04]  /*4e610*/  STL [R1+0x118], R26 ;  /* 0x0001181a01007387 */ /* 0x0001e80000100800 */
[----:B------:R-:W4:Y:S04]  /*4e620*/  LDL.64 R14, [R1+0x970] ;  /* 0x00097000010e7983 */ /* 0x000f280000100a00 */
[----:B------:R-:W-:Y:S01]  /*4e630*/  STL [R1+0x114], R23 ;  /* 0x0001141701007387 */ /* 0x000fe20000100800 */
[----:B--2---:R-:W-:-:S05]  /*4e640*/  IADD3 R6, P3, PT, R0, R12, RZ ;  /* 0x0000000c00067210 */ /* 0x004fca0007f7e0ff */
[----:B------:R-:W-:-:S05]  /*4e650*/  IMAD.X R7, R4, 0x1, R13, P3 ;  /* 0x0000000104077824 */ /* 0x000fca00018e060d */
[----:B0-----:R0:W2:Y:S02]  /*4e660*/  LDG.E.U8 R26, desc[UR8][R6.64] ;  /* 0x00000008061a7981 */ /* 0x0010a4000c1e1100 */
[----:B0-----:R-:W-:-:S05]  /*4e670*/  IADD3 R6, P3, PT, R0, R20, RZ ;  /* 0x0000001400067210 */ /* 0x001fca0007f7e0ff */
[----:B------:R-:W-:Y:S01]  /*4e680*/  IMAD.X R7, R4, 0x1, R21, P3 ;  /* 0x0000000104077824 */ /* 0x000fe200018e0615 */
[----:B---3--:R-:W-:Y:S04]  /*4e690*/  STL [R1+0x2a10], R49 ;  /* 0x002a103101007387 */ /* 0x008fe80000100800 */
[----:B------:R-:W3:Y:S04]  /*4e6a0*/  LDL.64 R18, [R1+0x968] ;  /* 0x0009680001127983 */ /* 0x000ee80000100a00 */
[----:B------:R0:W-:Y:S04]  /*4e6b0*/  STL [R1+0x110], R5 ;  /* 0x0001100501007387 */ /* 0x0001e80000100800 */
[----:B------:R-:W2:Y:S04]  /*4e6c0*/  LDL.64 R8, [R1+0x960] ;  /* 0x0009600001087983 */ /* 0x000ea80000100a00 */
[----:B0-----:R0:W2:Y:S02]  /*4e6d0*/  LDG.E.U8 R5, desc[UR8][R6.64] ;  /* 0x0000000806057981 */ /* 0x0010a4000c1e1100 */
[----:B0-----:R-:W-:-:S05]  /*4e6e0*/  IADD3 R6, P3, PT, R0, R10, RZ ;  /* 0x0000000a00067210 */ /* 0x001fca0007f7e0ff */
[----:B------:R-:W-:-:S05]  /*4e6f0*/  IMAD.X R7, R4, 0x1, R11, P3 ;  /* 0x0000000104077824 */ /* 0x000fca00018e060b */
[----:B------:R4:W2:Y:S04]  /*4e700*/  LDG.E.U8 R46, desc[UR8][R6.64] ;  /* 0x00000008062e7981 */ /* 0x0008a8000c1e1100 */
[----:B------:R-:W-:Y:S04]  /*4e710*/  STL [R1+0x2a14], R47 ;  /* 0x002a142f01007387 */ /* 0x000fe80000100800 */
[----:B------:R-:W2:Y:S04]  /*4e720*/  LDL.64 R16, [R1+0x940] ;  /* 0x0009400001107983 */ /* 0x000ea80000100a00 */
[----:B------:R-:W2:Y:S01]  /*4e730*/  LDL.64 R12, [R1+0x938] ;  /* 0x00093800010c7983 */ /* 0x000ea20000100a00 */
[----:B------:R-:W-:-:S05]  /*4e740*/  IADD3 R20, P3, PT, R0, R2, RZ ;  /* 0x0000000200147210 */ /* 0x000fca0007f7e0ff */
[----:B------:R-:W-:-:S05]  /*4e750*/  IMAD.X R21, R4, 0x1, R3, P3 ;  /* 0x0000000104157824 */ /* 0x000fca00018e0603 */
[----:B------:R-:W2:Y:S01]  /*4e760*/  LDG.E.U8 R20, desc[UR8][R20.64] ;  /* 0x0000000814147981 */ /* 0x000ea2000c1e1100 */
[----:B----4-:R-:W-:-:S03]  /*4e770*/  IADD3 R6, P3, PT, R0, R14, RZ ;  /* 0x0000000e00067210 */ /* 0x010fc60007f7e0ff */
[----:B------:R0:W-:Y:S02]  /*4e780*/  STL [R1+0x10c], R22 ;  /* 0x00010c1601007387 */ /* 0x0001e40000100800 */
[----:B------:R-:W-:Y:S02]  /*4e790*/  IMAD.X R7, R4, 0x1, R15, P3 ;  /* 0x0000000104077824 */ /* 0x000fe400018e060f */
[----:B------:R-:W4:Y:S04]  /*4e7a0*/  LDL.64 R10, [R1+0x928] ;  /* 0x00092800010a7983 */ /* 0x000f280000100a00 */
[----:B0-----:R-:W4:Y:S04]  /*4e7b0*/  LDL.64 R22, [R1+0x930] ;  /* 0x0009300001167983 */ /* 0x001f280000100a00 */
[----:B------:R0:W-:Y:S04]  /*4e7c0*/  STL [R1+0x108], R25 ;  /* 0x0001081901007387 */ /* 0x0001e80000100800 */
[----:B0-----:R3:W4:Y:S02]  /*4e7d0*/  LDG.E.U8 R25, desc[UR8][R6.64] ;  /* 0x0000000806197981 */ /* 0x001724000c1e1100 */
[----:B---3--:R-:W-:-:S05]  /*4e7e0*/  IADD3 R6, P3, PT, R0, R18, RZ ;  /* 0x0000001200067210 */ /* 0x008fca0007f7e0ff */
[----:B------:R-:W-:Y:S01]  /*4e7f0*/  IMAD.X R7, R4, 0x1, R19, P3 ;  /* 0x0000000104077824 */ /* 0x000fe200018e0613 */
[----:B--2---:R-:W-:Y:S04]  /*4e800*/  STL [R1+0x2a18], R46 ;  /* 0x002a182e01007387 */ /* 0x004fe80000100800 */
[----:B------:R0:W-:Y:S04]  /*4e810*/  STL [R1+0x104], R24 ;  /* 0x0001041801007387 */ /* 0x0001e80000100800 */
[----:B------:R-:W2:Y:S04]  /*4e820*/  LDL.64 R2, [R1+0x920] ;  /* 0x0009200001027983 */ /* 0x000ea80000100a00 */
[----:B0-----:R0:W3:Y:S02]  /*4e830*/  LDG.E.U8 R24, desc[UR8][R6.64] ;  /* 0x0000000806187981 */ /* 0x0010e4000c1e1100 */
[----:B0-----:R-:W-:-:S05]  /*4e840*/  IADD3 R6, P3, PT, R0, R8, RZ ;  /* 0x0000000800067210 */ /* 0x001fca0007f7e0ff */
[----:B------:R-:W-:-:S05]  /*4e850*/  IMAD.X R7, R4, 0x1, R9, P3 ;  /* 0x0000000104077824 */ /* 0x000fca00018e0609 */
[----:B------:R0:W2:Y:S02]  /*4e860*/  LDG.E.U8 R18, desc[UR8][R6.64] ;  /* 0x0000000806127981 */ /* 0x0000a4000c1e1100 */
[----:B0-----:R-:W-:-:S05]  /*4e870*/  IADD3 R6, P3, PT, R0, R16, RZ ;  /* 0x0000001000067210 */ /* 0x001fca0007f7e0ff */
[----:B------:R-:W-:-:S05]  /*4e880*/  IMAD.X R7, R4, 0x1, R17, P3 ;  /* 0x0000000104077824 */ /* 0x000fca00018e0611 */
[----:B------:R0:W2:Y:S02]  /*4e890*/  LDG.E.U8 R39, desc[UR8][R6.64] ;  /* 0x0000000806277981 */ /* 0x0000a4000c1e1100 */
[----:B0-----:R-:W-:-:S05]  /*4e8a0*/  IADD3 R6, P3, PT, R0, R12, RZ ;  /* 0x0000000c00067210 */ /* 0x001fca0007f7e0ff */
[----:B------:R-:W-:-:S05]  /*4e8b0*/  IMAD.X R7, R4, 0x1, R13, P3 ;  /* 0x0000000104077824 */ /* 0x000fca00018e060d */
[----:B------:R4:W3:Y:S04]  /*4e8c0*/  LDG.E.U8 R19, desc[UR8][R6.64] ;  /* 0x0000000806137981 */ /* 0x0008e8000c1e1100 */
[----:B------:R0:W-:Y:S04]  /*4e8d0*/  STL [R1+0x2a1c], R20 ;  /* 0x002a1c1401007387 */ /* 0x0001e80000100800 */
[----:B------:R-:W3:Y:S01]  /*4e8e0*/  LDL.64 R14, [R1+0x900] ;  /* 0x00090000010e7983 */ /* 0x000ee20000100a00 */
[----:B----4-:R-:W-:-:S03]  /*4e8f0*/  IADD3 R6, P3, PT, R0, R22, RZ ;  /* 0x0000001600067210 */ /* 0x010fc60007f7e0ff */
[----:B------:R-:W4:Y:S04]  /*4e900*/  LDL.64 R8, [R1+0x8f8] ;  /* 0x0008f80001087983 */ /* 0x000f280000100a00 */
[----:B------:R-:W-:Y:S01]  /*4e910*/  STL [R1+0xf8], R27 ;  /* 0x0000f81b01007387 */ /* 0x000fe20000100800 */
[----:B------:R-:W-:-:S03]  /*4e920*/  IMAD.X R7, R4, 0x1, R23, P3 ;  /* 0x0000000104077824 */ /* 0x000fc600018e0617 */
[----:B0-----:R-:W4:Y:S04]  /*4e930*/  LDL.64 R20, [R1+0x8f0] ;  /* 0x0008f00001147983 */ /* 0x001f280000100a00 */
[----:B------:R-:W-:Y:S04]  /*4e940*/  STL [R1+0xf4], R26 ;  /* 0x0000f41a01007387 */ /* 0x000fe80000100800 */
[----:B--2---:R-:W-:Y:S04]  /*4e950*/  STL [R1+0x2a20], R39 ;  /* 0x002a202701007387 */ /* 0x004fe80000100800 */
[----:B------:R-:W2:Y:S04]  /*4e960*/  LDL.64 R16, [R1+0x8e8] ;  /* 0x0008e80001107983 */ /* 0x000ea80000100a00 */
[----:B------:R-:W-:Y:S04]  /*4e970*/  STL [R1+0xf0], R5 ;  /* 0x0000f00501007387 */ /* 0x000fe80000100800 */
[----:B------:R-:W2:Y:S04]  /*4e980*/  LDL.64 R12, [R1+0x8e0] ;  /* 0x0008e000010c7983 */ /* 0x000ea80000100a00 */
[----:B---3--:R0:W-:Y:S04]  /*4e990*/  STL [R1+0x2a24], R19 ;  /* 0x002a241301007387 */ /* 0x0081e80000100800 */
[----:B0-----:R0:W3:Y:S02]  /*4e9a0*/  LDG.E.U8 R19, desc[UR8][R6.64] ;  /* 0x0000000806137981 */ /* 0x0010e4000c1e1100 */
        /* <DEDUP_REMOVED lines=8> */
[----:B0-----:R-:W-:-:S05]  /*4ea30*/  IADD3 R6, P3, PT, R0, R14, RZ ;  /* 0x0000000e00067210 */ /* 0x001fca0007f7e0ff */
[----:B------:R-:W-:-:S05]  /*4ea40*/  IMAD.X R7, R4, 0x1, R15, P3 ;  /* 0x0000000104077824 */ /* 0x000fca00018e060f */
[----:B------:R4:W3:Y:S04]  /*4ea50*/  LDG.E.U8 R38, desc[UR8][R6.64] ;  /* 0x0000000806267981 */ /* 0x0008e8000c1e1100 */
[----:B------:R-:W-:Y:S01]  /*4ea60*/  STL [R1+0xe4], R25 ;  /* 0x0000e41901007387 */ /* 0x000fe20000100800 */
[----:B----4-:R-:W-:-:S05]  /*4ea70*/  IADD3 R6, P3, PT, R0, R8, RZ ;  /* 0x0000000800067210 */ /* 0x010fca0007f7e0ff */
[----:B------:R-:W-:Y:S01]  /*4ea80*/  IMAD.X R7, R4, 0x1, R9, P3 ;  /* 0x0000000104077824 */ /* 0x000fe200018e0609 */
[----:B--2---:R-:W-:Y:S04]  /*4ea90*/  STL [R1+0x29cc], R81 ;  /* 0x0029cc5101007387 */ /* 0x004fe80000100800 */
[----:B------:R-:W2:Y:S04]  /*4eaa0*/  LDL.64 R22, [R1+0x8b0] ;  /* 0x0008b00001167983 */ /* 0x000ea80000100a00 */
[----:B------:R-:W-:Y:S04]  /*4eab0*/  STL [R1+0xe0], R24 ;  /* 0x0000e01801007387 */ /* 0x000fe80000100800 */
[----:B---3--:R-:W-:Y:S04]  /*4eac0*/  STL [R1+0x2a28], R38 ;  /* 0x002a282601007387 */ /* 0x008fe80000100800 */
[----:B------:R0:W-:Y:S04]  /*4ead0*/  STL [R1+0xdc], R18 ;  /* 0x0000dc1201007387 */ /* 0x0001e80000100800 */
[----:B------:R-:W3:Y:S04]  /*4eae0*/  LDL.64 R14, [R1+0x8a8] ;  /* 0x0008a800010e7983 */ /* 0x000ee80000100a00 */
[----:B------:R-:W4:Y:S04]  /*4eaf0*/  LDL.64 R8, [R1+0x8a0] ;  /* 0x0008a00001087983 */ /* 0x000f280000100a00 */
[----:B0-----:R0:W3:Y:S02]  /*4eb00*/  LDG.E.U8 R18, desc[UR8][R6.64] ;  /* 0x0000000806127981 */ /* 0x0010e4000c1e1100 */
        /* <DEDUP_REMOVED lines=16> */
[----:B------:R-:W-:Y:S01]  /*4ec10*/  IMAD.X R7, R4, 0x1, R23, P3 ;  /* 0x0000000104077824 */ /* 0x000fe200018e0617 */
[----:B---3--:R-:W-:Y:S04]  /*4ec20*/  STL [R1+0x2a2c], R18 ;  /* 0x002a2c1201007387 */ /* 0x008fe80000100800 */
[----:B------:R-:W2:Y:S04]  /*4ec30*/  LDL.64 R20, [R1+0x880] ;  /* 0x0008800001147983 */ /* 0x000ea80000100a00 */
[----:B------:R-:W3:Y:S04]  /*4ec40*/  LDL.64 R12, [R1+0x878] ;  /* 0x00087800010c7983 */ /* 0x000ee80000100a00 */
[----:B------:R0:W-:Y:S04]  /*4ec50*/  STL [R1+0xd0], R19 ;  /* 0x0000d01301007387 */ /* 0x0001e80000100800 */
[----:B----4-:R-:W-:Y:S04]  /*4ec60*/  STL [R1+0x29d0], R84 ;  /* 0x0029d05401007387 */ /* 0x010fe80000100800 */
[----:B------:R-:W-:Y:S04]  /*4ec70*/  STL [R1+0xcc], R5 ;  /* 0x0000cc0501007387 */ /* 0x000fe80000100800 */
[----:B0-----:R-:W4:Y:S04]  /*4ec80*/  LDL.64 R18, [R1+0x870] ;  /* 0x0008700001127983 */ /* 0x001f280000100a00 */
[----:B------:R-:W-:Y:S04]  /*4ec90*/  STL [R1+0x2a30], R37 ;  /* 0x002a302501007387 */ /* 0x000fe80000100800 */
[----:B------:R-:W4:Y:S04]  /*4eca0*/  LDL.64 R2, [R1+0x868] ;  /* 0x0008680001027983 */ /* 0x000f280000100a00 */
[----:B------:R-:W4:Y:S04]  /*4ecb0*/  LDL.64 R10, [R1+0x860] ;  /* 0x00086000010a7983 */ /* 0x000f280000100a00 */
[----:B------:R0:W-:Y:S04]  /*4ecc0*/  STL [R1+0x2a34], R17 ;  /* 0x002a341101007387 */ /* 0x0001e80000100800 */
[----:B0-----:R0:W4:Y:S02]  /*4ecd0*/  LDG.E.U8 R17, desc[UR8][R6.64] ;  /* 0x0000000806117981 */ /* 0x001124000c1e1100 */
[----:B0-----:R-:W-:-:S05]  /*4ece0*/  IADD3 R6, P3, PT, R0, R14, RZ ;  /* 0x0000000e00067210 */ /* 0x001fca0007f7e0ff */
[----:B------:R-:W-:Y:S02]  /*4ecf0*/  IMAD.X R7, R4, 0x1, R15, P3 ;  /* 0x0000000104077824 */ /* 0x000fe400018e060f */
[----:B------:R-:W4:Y:S04]  /*4ed00*/  LDL.64 R14, [R1+0x840] ;  /* 0x00084000010e7983 */ /* 0x000f280000100a00 */
[----:B------:R0:W4:Y:S02]  /*4ed10*/  LDG.E.U8 R5, desc[UR8][R6.64] ;  /* 0x0000000806057981 */ /* 0x000124000c1e1100 */
[----:B0-----:R-:W-:-:S05]  /*4ed20*/  IADD3 R6, P3, PT, R0, R8, RZ ;  /* 0x0000000800067210 */ /* 0x001fca0007f7e0ff */
[----:B------:R-:W-:Y:S02]  /*4ed30*/  IMAD.X R7, R4, 0x1, R9, P3 ;  /* 0x0000000104077824 */ /* 0x000fe400018e0609 */
[----:B------:R-:W4:Y:S04]  /*4ed40*/  LDL.64 R8, [R1+0x838] ;  /* 0x0008380001087983 */ /* 0x000f280000100a00 */
[----:B------:R2:W4:Y:S04]  /*4ed50*/  LDG.E.U8 R87, desc[UR8][R6.64] ;  /* 0x0000000806577981 */ /* 0x000528000c1e1100 */
[----:B------:R-:W-:Y:S01]  /*4ed60*/  STL [R1+0xbc], R24 ;  /* 0x0000bc1801007387 */ /* 0x000fe20000100800 */
[----:B--2---:R-:W-:-:S05]  /*4ed70*/  IADD3 R6, P3, PT, R0, R20, RZ ;  /* 0x0000001400067210 */ /* 0x004fca0007f7e0ff */
[----:B------:R-:W-:-:S05]  /*4ed80*/  IMAD.X R7, R4, 0x1, R21, P3 ;  /* 0x0000000104077824 */ /* 0x000fca00018e0615 */
[----:B------:R3:W2:Y:S02]  /*4ed90*/  LDG.E.U8 R36, desc[UR8][R6.64] ;  /* 0x0000000806247981 */ /* 0x0006a4000c1e1100 */
[----:B---3--:R-:W-:-:S05]  /*4eda0*/  IADD3 R6, P3, PT, R0, R12, RZ ;  /* 0x0000000c00067210 */ /* 0x008fca0007f7e0ff */
[----:B------:R-:W-:Y:S01]  /*4edb0*/  IMAD.X R7, R4, 0x1, R13, P3 ;  /* 0x0000000104077824 */ /* 0x000fe200018e060d */
[----:B----4-:R-:W-:Y:S04]  /*4edc0*/  STL [R1+0x29d4], R87 ;  /* 0x0029d45701007387 */ /* 0x010fe80000100800 */
[----:B------:R0:W-:Y:S04]  /*4edd0*/  STL [R1+0xb8], R16 ;  /* 0x0000b81001007387 */ /* 0x0001e80000100800 */
[----:B------:R-:W3:Y:S04]  /*4ede0*/  LDL.64 R20, [R1+0x830] ;  /* 0x0008300001147983 */ /* 0x000ee80000100a00 */
[----:B0-----:R0:W4:Y:S02]  /*4edf0*/  LDG.E.U8 R16, desc[UR8][R6.64] ;  /* 0x0000000806107981 */ /* 0x001124000c1e1100 */
[----:B0-----:R-:W-:-:S05]  /*4ee00*/  IADD3 R6, P3, PT, R0, R18, RZ ;  /* 0x0000001200067210 */ /* 0x001fca0007f7e0ff */
[----:B------:R-:W-:-:S05]  /*4ee10*/  IMAD.X R7, R4, 0x1, R19, P3 ;  /* 0x0000000104077824 */ /* 0x000fca00018e0613 */
[----:B------:R0:W3:Y:S02]  /*4ee20*/  LDG.E.U8 R25, desc[UR8][R6.64] ;  /* 0x0000000806197981 */ /* 0x0000e4000c1e1100 */
        /* <DEDUP_REMOVED lines=11> */
[----:B------:R3:W3:Y:S04]  /*4eee0*/  LDG.E.U8 R15, desc[UR8][R6.64] ;  /* 0x00000008060f7981 */ /* 0x0006e8000c1e1100 */
[----:B--2---:R-:W-:Y:S04]  /*4eef0*/  STL [R1+0x2a38], R36 ;  /* 0x002a382401007387 */ /* 0x004fe80000100800 */
[----:B------:R-:W2:Y:S04]  /*4ef00*/  LDL.64 R22, [R1+0x828] ;  /* 0x0008280001167983 */ /* 0x000ea80000100a00 */
[----:B------:R-:W2:Y:S04]  /*4ef10*/  LDL.64 R12, [R1+0x820] ;  /* 0x00082000010c7983 */ /* 0x000ea80000100a00 */
[----:B----4-:R-:W-:Y:S04]  /*4ef20*/  STL [R1+0x2a3c], R16 ;  /* 0x002a3c1001007387 */ /* 0x010fe80000100800 */
[----:B------:R-:W4:Y:S01]  /*4ef30*/  LDL.64 R2, [R1+0x800] ;  /* 0x0008000001027983 */ /* 0x000f220000100a00 */
[----:B---3--:R-:W-:-:S03]  /*4ef40*/  IADD3 R6, P3, PT, R0, R20, RZ ;  /* 0x0000001400067210 */ /* 0x008fc60007f7e0ff */
[----:B------:R-:W3:Y:S02]  /*4ef50*/  LDL.64 R10, [R1+0x7f8] ;  /* 0x0007f800010a7983 */ /* 0x000ee40000100a00 */
[----:B------:R-:W-:Y:S02]  /*4ef60*/  IMAD.X R7, R4, 0x1, R21, P3 ;  /* 0x0000000104077824 */ /* 0x000fe400018e0615 */
[----:B------:R0:W-:Y:S04]  /*4ef70*/  STL [R1+0xa8], R17 ;  /* 0x0000a81101007387 */ /* 0x0001e80000100800 */
[----:B------:R-:W-:Y:S04]  /*4ef80*/  STL [R1+0x29d8], R86 ;  /* 0x0029d85601007387 */ /* 0x000fe80000100800 */
[----:B------:R-:W-:Y:S04]  /*4ef90*/  STL [R1+0xa4], R5 ;  /* 0x0000a40501007387 */ /* 0x000fe80000100800 */
[----:B------:R-:W3:Y:S04]  /*4efa0*/  LDL.64 R18, [R1+0x7f0] ;  /* 0x0007f00001127983 */ /* 0x000ee80000100a00 */
[----:B------:R-:W-:Y:S04]  /*4efb0*/  STL [R1+0x2a40], R35 ;  /* 0x002a402301007387 */ /* 0x000fe80000100800 */
[----:B------:R-:W3:Y:S04]  /*4efc0*/  LDL.64 R8, [R1+0x7e8] ;  /* 0x0007e80001087983 */ /* 0x000ee80000100a00 */
[----:B------:R1:W-:Y:S04]  /*4efd0*/  STL [R1+0x2a44], R15 ;  /* 0x002a440f01007387 */ /* 0x0003e80000100800 */
[----:B------:R-:W3:Y:S04]  /*4efe0*/  LDL.64 R20, [R1+0x7e0] ;  /* 0x0007e00001147983 */ /* 0x000ee80000100a00 */
[----:B0-----:R-:W3:Y:S04]  /*4eff0*/  LDL.64 R16, [R1+0x7c0] ;  /* 0x0007c00001107983 */ /* 0x001ee80000100a00 */
[----:B-1----:R2:W3:Y:S02]  /*4f000*/  LDG.E.U8 R15, desc[UR8][R6.64] ;  /* 0x00000008060f7981 */ /* 0x0024e4000c1e1100 */
[----:B--2---:R-:W-:-:S05]  /*4f010*/  IADD3 R6, P3, PT, R0, R22, RZ ;  /* 0x0000001600067210 */ /* 0x004fca0007f7e0ff */
[----:B------:R-:W-:-:S05]  /*4f020*/  IMAD.X R7, R4, 0x1, R23, P3 ;  /* 0x0000000104077824 */ /* 0x000fca00018e0617 */
[----:B------:R0:W2:Y:S02]  /*4f030*/  LDG.E.U8 R5, desc[UR8][R6.64] ;  /* 0x0000000806057981 */ /* 0x0000a4000c1e1100 */
[----:B0-----:R-:W-:-:S05]  /*4f040*/  IADD3 R6, P3, PT, R0, R12, RZ ;  /* 0x0000000c00067210 */ /* 0x001fca0007f7e0ff */
[----:B------:R-:W-:Y:S02]  /*4f050*/  IMAD.X R7, R4, 0x1, R13, P3 ;  /* 0x0000000104077824 */ /* 0x000fe400018e060d */
[----:B------:R-:W2:Y:S04]  /*4f060*/  LDL.64 R12, [R1+0x7b8] ;  /* 0x0007b800010c7983 */ /* 0x000ea80000100a00 */
[----:B------:R4:W2:Y:S02]  /*4f070*/  LDG.E.U8 R82, desc[UR8][R6.64] ;  /* 0x0000000806527981 */ /* 0x0008a4000c1e1100 */
[----:B----4-:R-:W-:-:S05]  /*4f080*/  IADD3 R6, P3, PT, R0, R2, RZ ;  /* 0x0000000200067210 */ /* 0x010fca0007f7e0ff */
[----:B------:R-:W-:-:S05]  /*4f090*/  IMAD.X R7, R4, 0x1, R3, P3 ;  /* 0x0000000104077824 */ /* 0x000fca00018e0603 */
[----:B------:R3:W4:Y:S02]  /*4f0a0*/  LDG.E.U8 R34, desc[UR8][R6.64] ;  /* 0x0000000806227981 */ /* 0x000724000c1e1100 */
[----:B---3--:R-:W-:-:S05]  /*4f0b0*/  IADD3 R6, P3, PT, R0, R10, RZ ;  /* 0x0000000a00067210 */ /* 0x008fca0007f7e0ff */
[----:B------:R-:W-:-:S05]  /*4f0c0*/  IMAD.X R7, R4, 0x1, R11, P3 ;  /* 0x0000000104077824 */ /* 0x000fca00018e060b */
[----:B------:R0:W3:Y:S04]  /*4f0d0*/  LDG.E.U8 R14, desc[UR8][R6.64] ;  /* 0x00000008060e7981 */ /* 0x0000e8000c1e1100 */
[----:B------:R-:W-:Y:S01]  /*4f0e0*/  STL [R1+0x94], R25 ;  /* 0x0000941901007387 */ /* 0x000fe20000100800 */
[----:B0-----:R-:W-:-:S05]  /*4f0f0*/  IADD3 R6, P3, PT, R0, R18, RZ ;  /* 0x0000001200067210 */ /* 0x001fca0007f7e0ff */
[----:B------:R-:W-:Y:S01]  /*4f100*/  IMAD.X R7, R4, 0x1, R19, P3 ;  /* 0x0000000104077824 */ /* 0x000fe200018e0613 */
[----:B--2---:R-:W-:Y:S04]  /*4f110*/  STL [R1+0x29dc], R82 ;  /* 0x0029dc5201007387 */ /* 0x004fe80000100800 */
[----:B------:R0:W-:Y:S04]  /*4f120*/  STL [R1+0x90], R24 ;  /* 0x0000901801007387 */ /* 0x0001e80000100800 */
[----:B------:R-:W2:Y:S04]  /*4f130*/  LDL.64 R2, [R1+0x7b0] ;  /* 0x0007b00001027983 */ /* 0x000ea80000100a00 */
[----:B0-----:R0:W2:Y:S02]  /*4f140*/  LDG.E.U8 R24, desc[UR8][R6.64] ;  /* 0x0000000806187981 */ /* 0x0010a4000c1e1100 */
        /* <DEDUP_REMOVED lines=8> */
[----:B------:R0:W2:Y:S04]  /*4f1d0*/  LDG.E.U8 R33, desc[UR8][R6.64] ;  /* 0x0000000806217981 */ /* 0x0000a8000c1e1100 */
[----:B----4-:R-:W-:Y:S04]  /*4f1e0*/  STL [R1+0x2a48], R34 ;  /* 0x002a482201007387 */ /* 0x010fe80000100800 */
[----:B------:R-:W4:Y:S01]  /*4f1f0*/  LDL.64 R10, [R1+0x7a8] ;  /* 0x0007a800010a7983 */ /* 0x000f220000100a00 */
[----:B0-----:R-:W-:-:S05]  /*4f200*/  IADD3 R6, P3, PT, R0, R12, RZ ;  /* 0x0000000c00067210 */ /* 0x001fca0007f7e0ff */
[----:B------:R-:W-:-:S05]  /*4f210*/  IMAD.X R7, R4, 0x1, R13, P3 ;  /* 0x0000000104077824 */ /* 0x000fca00018e060d */
[----:B------:R2:W4:Y:S04]  /*4f220*/  LDG.E.U8 R13, desc[UR8][R6.64] ;  /* 0x00000008060d7981 */ /* 0x000528000c1e1100 */
[----:B---3--:R-:W-:Y:S04]  /*4f230*/  STL [R1+0x2a4c], R14 ;  /* 0x002a4c0e01007387 */ /* 0x008fe80000100800 */
[----:B------:R-:W3:Y:S04]  /*4f240*/  LDL.64 R18, [R1+0x7a0] ;  /* 0x0007a00001127983 */ /* 0x000ee80000100a00 */
[----:B------:R-:W3:Y:S01]  /*4f250*/  LDL.64 R8, [R1+0x780] ;  /* 0x0007800001087983 */ /* 0x000ee20000100a00 */
[----:B--2---:R-:W-:-:S05]  /*4f260*/  IADD3 R6, P3, PT, R0, R2, RZ ;  /* 0x0000000200067210 */ /* 0x004fca0007f7e0ff */
[----:B------:R-:W-:Y:S01]  /*4f270*/  IMAD.X R7, R4, 0x1, R3, P3 ;  /* 0x0000000104077824 */ /* 0x000fe200018e0603 */
[----:B------:R-:W-:Y:S04]  /*4f280*/  STL [R1+0x29e0], R86 ;  /* 0x0029e05601007387 */ /* 0x000fe80000100800 */
[----:B------:R-:W-:Y:S04]  /*4f290*/  STL [R1+0x80], R15 ;  /* 0x0000800f01007387 */ /* 0x000fe80000100800 */
[----:B------:R-:W2:Y:S04]  /*4f2a0*/  LDL.64 R22, [R1+0x778] ;  /* 0x0007780001167983 */ /* 0x000ea80000100a00 */
[----:B------:R-:W2:Y:S04]  /*4f2b0*/  LDL.64 R20, [R1+0x770] ;  /* 0x0007700001147983 */ /* 0x000ea80000100a00 */
[----:B------:R0:W-:Y:S04]  /*4f2c0*/  STL [R1+0x7c], R5 ;  /* 0x00007c0501007387 */ /* 0x0001e80000100800 */
[----:B0-----:R4:W2:Y:S04]  /*4f2d0*/  LDG.E.U8 R5, desc[UR8][R6.64] ;  /* 0x0000000806057981 */ /* 0x0018a8000c1e1100 */
[----:B------:R-:W-:Y:S04]  /*4f2e0*/  STL [R1+0x29e4], R91 ;  /* 0x0029e45b01007387 */ /* 0x000fe80000100800 */
[----:B------:R-:W2:Y:S04]  /*4f2f0*/  LDL.64 R16, [R1+0x768] ;  /* 0x0007680001107983 */ /* 0x000ea80000100a00 */
[----:B------:R-:W-:Y:S04]  /*4f300*/  STL [R1+0x2a50], R33 ;  /* 0x002a502101007387 */ /* 0x000fe80000100800 */
[----:B------:R-:W2:Y:S04]  /*4f310*/  LDL.64 R14, [R1+0x760] ;  /* 0x00076000010e7983 */ /* 0x000ea80000100a00 */
[----:B------:R-:W2:Y:S01]  /*4f320*/  LDL.64 R2, [R1+0x740] ;  /* 0x0007400001027983 */ /* 0x000ea20000100a00 */
[----:B----4-:R-:W-:-:S05]  /*4f330*/  IADD3 R6, P3, PT, R0, R10, RZ ;  /* 0x0000000a00067210 */ /* 0x010fca0007f7e0ff */
[----:B------:R-:W-:Y:S02]  /*4f340*/  IMAD.X R7, R4, 0x1, R11, P3 ;  /* 0x0000000104077824 */ /* 0x000fe400018e060b */
[----:B------:R-:W4:Y:S04]  /*4f350*/  LDL.64 R10, [R1+0x738] ;  /* 0x00073800010a7983 */ /* 0x000f280000100a00 */
[----:B------:R3:W4:Y:S02]  /*4f360*/  LDG.E.U8 R87, desc[UR8][R6.64] ;  /* 0x0000000806577981 */ /* 0x000724000c1e1100 */
[----:B---3--:R-:W-:-:S05]  /*4f370*/  IADD3 R6, P3, PT, R0, R18, RZ ;  /* 0x0000001200067210 */ /* 0x008fca0007f7e0ff */
[----:B------:R-:W-:-:S05]  /*4f380*/  IMAD.X R7, R4, 0x1, R19, P3 ;  /* 0x0000000104077824 */ /* 0x000fca00018e0613 */
[----:B------:R0:W3:Y:S02]  /*4f390*/  LDG.E.U8 R90, desc[UR8][R6.64] ;  /* 0x00000008065a7981 */ /* 0x0000e4000c1e1100 */
[----:B0-----:R-:W-:-:S05]  /*4f3a0*/  IADD3 R6, P3, PT, R0, R8, RZ ;  /* 0x0000000800067210 */ /* 0x001fca0007f7e0ff */
[----:B------:R-:W-:-:S05]  /*4f3b0*/  IMAD.X R7, R4, 0x1, R9, P3 ;  /* 0x0000000104077824 */ /* 0x000fca00018e0609 */
[----:B------:R2:W3:Y:S02]  /*4f3c0*/  LDG.E.U8 R32, desc[UR8][R6.64] ;  /* 0x0000000806207981 */ /* 0x0004e4000c1e1100 */
[----:B--2---:R-:W-:-:S05]  /*4f3d0*/  IADD3 R6, P3, PT, R0, R22, RZ ;  /* 0x0000001600067210 */ /* 0x004fca0007f7e0ff */
[----:B------:R-:W-:-:S05]  /*4f3e0*/  IMAD.X R7, R4, 0x1, R23, P3 ;  /* 0x0000000104077824 */ /* 0x000fca00018e0617 */
[----:B------:R0:W2:Y:S02]  /*4f3f0*/  LDG.E.U8 R12, desc[UR8][R6.64] ;  /* 0x00000008060c7981 */ /* 0x0000a4000c1e1100 */
[----:B0-----:R-:W-:-:S05]  /*4f400*/  IADD3 R6, P3, PT, R0, R20, RZ ;  /* 0x0000001400067210 */ /* 0x001fca0007f7e0ff */
[----:B------:R-:W-:Y:S01]  /*4f410*/  IMAD.X R7, R4, 0x1, R21, P3 ;  /* 0x0000000104077824 */ /* 0x000fe200018e0615 */
[----:B----4-:R0:W-:Y:S04]  /*4f420*/  STL [R1+0x29e8], R87 ;  /* 0x0029e85701007387 */ /* 0x0101e80000100800 */
[----:B------:R1:W-:Y:S04]  /*4f430*/  STL [R1+0x6c], R24 ;  /* 0x00006c1801007387 */ /* 0x0003e80000100800 */
[----:B------:R-:W4:Y:S04]  /*4f440*/  LDL.64 R18, [R1+0x730] ;  /* 0x0007300001127983 */ /* 0x000f280000100a00 */
[----:B------:R-:W2:Y:S04]  /*4f450*/  LDL.64 R8, [R1+0x728] ;  /* 0x0007280001087983 */ /* 0x000ea80000100a00 */
[----:B------:R-:W2:Y:S04]  /*4f460*/  LDL.64 R22, [R1+0x720] ;  /* 0x0007200001167983 */ /* 0x000ea80000100a00 */
[----:B------:R-:W2:Y:S04]  /*4f470*/  LDL.64 R20, [R1+0x700] ;  /* 0x0007000001147983 */ /* 0x000ea80000100a00 */
[----:B0-----:R0:W2:Y:S02]  /*4f480*/  LDG.E.U8 R87, desc[UR8][R6.64] ;  /* 0x0000000806577981 */ /* 0x0010a4000c1e1100 */
[----:B0-----:R-:W-:-:S05]  /*4f490*/  IADD3 R6, P3, PT, R0, R16, RZ ;  /* 0x0000001000067210 */ /* 0x001fca0007f7e0ff */
[----:B------:R-:W-:Y:S02]  /*4f4a0*/  IMAD.X R7, R4, 0x1, R17, P3 ;  /* 0x0000000104077824 */ /* 0x000fe400018e0611 */
[----:B------:R-:W3:Y:S04]  /*4f4b0*/  LDL.64 R16, [R1+0x6f8] ;  /* 0x0006f80001107983 */ /* 0x000ee80000100a00 */
[----:B------:R0:W3:Y:S02]  /*4f4c0*/  LDG.E.U8 R84, desc[UR8][R6.64] ;  /* 0x0000000806547981 */ /* 0x0000e4000c1e1100 */
[----:B0-----:R-:W-:-:S05]  /*4f4d0*/  IADD3 R6, P3, PT, R0, R14, RZ ;  /* 0x0000000e00067210 */ /* 0x001fca0007f7e0ff */
[----:B------:R-:W-:Y:S02]  /*4f4e0*/  IMAD.X R7, R4, 0x1, R15, P3 ;  /* 0x0000000104077824 */ /* 0x000fe400018e060f */
[----:B------:R-:W3:Y:S04]  /*4f4f0*/  LDL.64 R14, [R1+0x6f0] ;  /* 0x0006f000010e7983 */ /* 0x000ee80000100a00 */
[----:B------:R0:W3:Y:S04]  /*4f500*/  LDG.E.U8 R89, desc[UR8][R6.64] ;  /* 0x0000000806597981 */ /* 0x0000e8000c1e1100 */
[----:B------:R2:W-:Y:S04]  /*4f510*/  STL [R1+0x58], R5 ;  /* 0x0000580501007387 */ /* 0x0005e80000100800 */
[----:B-1----:R-:W3:Y:S01]  /*4f520*/  LDL.64 R24, [R1+0x6e0] ;  /* 0x0006e00001187983 */ /* 0x002ee20000100a00 */
[----:B0-----:R-:W-:-:S03]  /*4f530*/  IADD3 R6, P3, PT, R0, R2, RZ ;  /* 0x0000000200067210 */ /* 0x001fc60007f7e0ff */
[----:B------:R-:W3:Y:S02]  /*4f540*/  LDL.64 R34, [R1+0x678] ;  /* 0x0006780001227983 */ /* 0x000ee40000100a00 */
[----:B------:R-:W-:Y:S02]  /*4f550*/  IMAD.X R7, R4, 0x1, R3, P3 ;  /* 0x0000000104077824 */ /* 0x000fe400018e0603 */
[----:B------:R-:W3:Y:S04]  /*4f560*/  LDL.64 R26, [R1+0x670] ;  /* 0x00067000011a7983 */ /* 0x000ee80000100a00 */
[----:B------:R-:W3:Y:S04]  /*4f570*/  LDL.64 R2, [R1+0x6e8] ;  /* 0x0006e80001027983 */ /* 0x000ee80000100a00 */
[----:B------:R0:W3:Y:S04]  /*4f580*/  LDG.E.U8 R31, desc[UR8][R6.64] ;  /* 0x00000008061f7981 */ /* 0x0000e8000c1e1100 */
[----:B------:R-:W3:Y:S04]  /*4f590*/  LDL.64 R36, [R1+0x600] ;  /* 0x0006000001247983 */ /* 0x000ee80000100a00 */
[----:B------:R-:W3:Y:S01]  /*4f5a0*/  LDL.64 R40, [R1+0x540] ;  /* 0x0005400001287983 */ /* 0x000ee20000100a00 */
[----:B0-----:R-:W-:-:S03]  /*4f5b0*/  IADD3 R6, P3, PT, R0, R10, RZ ;  /* 0x0000000a00067210 */ /* 0x001fc60007f7e0ff */
[----:B------:R-:W3:Y:S02]  /*4f5c0*/  LDL.64 R38, [R1+0x578] ;  /* 0x0005780001267983 */ /* 0x000ee40000100a00 */
[----:B------:R-:W-:Y:S02]  /*4f5d0*/  IMAD.X R7, R4, 0x1, R11, P3 ;  /* 0x0000000104077824 */ /* 0x000fe400018e060b */
[----:B------:R-:W3:Y:S04]  /*4f5e0*/  LDL.64 R52, [R1+0x620] ;  /* 0x0006200001347983 */ /* 0x000ee80000100a00 */
[----:B------:R4:W3:Y:S04]  /*4f5f0*/  LDG.E.U8 R11, desc[UR8][R6.64] ;  /* 0x00000008060b7981 */ /* 0x0008e8000c1e1100 */
[----:B------:R-:W3:Y:S04]  /*4f600*/  LDL.64 R46, [R1+0x5f0] ;  /* 0x0005f000012e7983 */ /* 0x000ee80000100a00 */
[----:B------:R-:W3:Y:S01]  /*4f610*/  LDL.64 R42, [R1+0x5b0] ;  /* 0x0005b000012a7983 */ /* 0x000ee20000100a00 */
[----:B----4-:R-:W-:-:S05]  /*4f620*/  IADD3 R6, P3, PT, R0, R18, RZ ;  /* 0x0000001200067210 */ /* 0x010fca0007f7e0ff */
[----:B------:R-:W-:Y:S02]  /*4f630*/  IMAD.X R7, R4, 0x1, R19, P3 ;  /* 0x0000000104077824 */ /* 0x000fe400018e0613 */
[----:B------:R-:W4:Y:S04]  /*4f640*/  LDL.64 R18, [R1+0x6c0] ;  /* 0x0006c00001127983 */ /* 0x000f280000100a00 */
[----:B------:R2:W4:Y:S02]  /*4f650*/  LDG.E.U8 R91, desc[UR8][R6.64] ;  /* 0x00000008065b7981 */ /* 0x000524000c1e1100 */
[----:B--2---:R-:W-:-:S05]  /*4f660*/  IADD3 R6, P3, PT, R0, R8, RZ ;  /* 0x0000000800067210 */ /* 0x004fca0007f7e0ff */
        /* <DEDUP_REMOVED lines=26> */
[----:B----4-:R-:W-:-:S05]  /*4f810*/  IADD3 R6, P3, PT, R0, R18, RZ ;  /* 0x0000001200067210 */ /* 0x010fca0007f7e0ff */
[----:B------:R-:W-:Y:S02]  /*4f820*/  IMAD.X R7, R4, 0x1, R19, P3 ;  /* 0x0000000104077824 */ /* 0x000fe400018e0613 */
[----:B------:R-:W4:Y:S04]  /*4f830*/  LDL.64 R18, [R1+0x660] ;  /* 0x0006600001127983 */ /* 0x000f280000100a00 */
[----:B------:R2:W4:Y:S02]  /*4f840*/  LDG.E.U8 R29, desc[UR8][R6.64] ;  /* 0x00000008061d7981 */ /* 0x000524000c1e1100 */
        /* <DEDUP_REMOVED lines=20> */
[----:B------:R-:W-:Y:S01]  /*4f990*/  IMAD.X R7, R4, 0x1, R35, P3 ;  /* 0x0000000104077824 */ /* 0x000fe200018e0623 */
[----:B------:R-:W-:Y:S01]  /*4f9a0*/  IADD3 R78, P3, PT, R0, R26, RZ ;  /* 0x0000001a004e7210 */ /* 0x000fe20007f7e0ff */
[----:B------:R-:W3:Y:S04]  /*4f9b0*/  LDL.64 R34, [R1+0x5f8] ;  /* 0x0005f80001227983 */ /* 0x000ee80000100a00 */
[----:B------:R-:W-:Y:S01]  /*4f9c0*/  IMAD.X R79, R4, 0x1, R27, P3 ;  /* 0x00000001044f7824 */ /* 0x000fe200018e061b */
[----:B------:R4:W3:Y:S04]  /*4f9d0*/  LDG.E.U8 R8, desc[UR8][R6.64] ;  /* 0x0000000806087981 */ /* 0x0008e8000c1e1100 */
[----:B------:R-:W3:Y:S01]  /*4f9e0*/  LDG.E.U8 R78, desc[UR8][R78.64] ;  /* 0x000000084e4e7981 */ /* 0x000ee2000c1e1100 */
[----:B------:R-:W-:-:S05]  /*4f9f0*/  IADD3 R76, P3, PT, R0, R24, RZ ;  /* 0x00000018004c7210 */ /* 0x000fca0007f7e0ff */
[----:B------:R-:W-:Y:S02]  /*4fa00*/  IMAD.X R77, R4, 0x1, R25, P3 ;  /* 0x00000001044d7824 */ /* 0x000fe400018e0619 */
[----:B------:R-:W3:Y:S04]  /*4fa10*/  LDL.64 R24, [R1+0x5c0] ;  /* 0x0005c00001187983 */ /* 0x000ee80000100a00 */
[----:B------:R-:W3:Y:S01]  /*4fa20*/  LDG.E.U8 R76, desc[UR8][R76.64] ;  /* 0x000000084c4c7981 */ /* 0x000ee2000c1e1100 */
        /* <DEDUP_REMOVED lines=10> */
[----:B------:R-:W2:Y:S01]  /*4fad0*/  LDG.E.U8 R7, desc[UR8][R6.64] ;  /* 0x0000000806077981 */ /* 0x000ea2000c1e1100 */
[----:B---3--:R-:W-:-:S05]  /*4fae0*/  IADD3 R64, P3, PT, R0, R16, RZ ;  /* 0x0000001000407210 */ /* 0x008fca0007f7e0ff */
[----:B------:R-:W-:Y:S02]  /*4faf0*/  IMAD.X R65, R4, 0x1, R17, P3 ;  /* 0x0000000104417824 */ /* 0x000fe400018e0611 */
[----:B------:R-:W3:Y:S04]  /*4fb00*/  LDL.64 R16, [R1+0x4c0] ;  /* 0x0004c00001107983 */ /* 0x000ee80000100a00 */
[----:B------:R-:W3:Y:S01]  /*4fb10*/  LDG.E.U8 R64, desc[UR8][R64.64] ;  /* 0x0000000840407981 */ /* 0x000ee2000c1e1100 */
[----:B------:R-:W-:-:S05]  /*4fb20*/  IADD3 R62, P3, PT, R0, R14, RZ ;  /* 0x0000000e003e7210 */ /* 0x000fca0007f7e0ff */
[----:B------:R-:W-:Y:S02]  /*4fb30*/  IMAD.X R63, R4, 0x1, R15, P3 ;  /* 0x00000001043f7824 */ /* 0x000fe400018e060f */
[----:B------:R-:W3:Y:S01]  /*4fb40*/  LDL.64 R14, [R1+0x5b8] ;  /* 0x0005b800010e7983 */ /* 0x000ee20000100a00 */
[----:B------:R-:W-:-:S03]  /*4fb50*/  IADD3 R22, P3, PT, R0, R36, RZ ;  /* 0x0000002400167210 */ /* 0x000fc60007f7e0ff */
[----:B------:R-:W3:Y:S02]  /*4fb60*/  LDG.E.U8 R62, desc[UR8][R62.64] ;  /* 0x000000083e3e7981 */ /* 0x000ee4000c1e1100 */
        /* <DEDUP_REMOVED lines=10> */
[----:B----4-:R-:W-:-:S05]  /*4fc10*/  IADD3 R22, P3, PT, R0, R18, RZ ;  /* 0x0000001200167210 */ /* 0x010fca0007f7e0ff */
[----:B------:R-:W-:Y:S02]  /*4fc20*/  IMAD.X R23, R4, 0x1, R19, P3 ;  /* 0x0000000104177824 */ /* 0x000fe400018e0613 */
[----:B------:R-:W4:Y:S04]  /*4fc30*/  LDL.64 R18, [R1+0x4b8] ;  /* 0x0004b80001127983 */ /* 0x000f280000100a00 */
[----:B------:R0:W4:Y:S02]  /*4fc40*/  LDG.E.U8 R24, desc[UR8][R22.64] ;  /* 0x0000000816187981 */ /* 0x000124000c1e1100 */
[----:B0-----:R-:W-:-:S05]  /*4fc50*/  IADD3 R22, P3, PT, R0, R40, RZ ;  /* 0x0000002800167210 */ /* 0x001fca0007f7e0ff */
[----:B------:R-:W-:-:S06]  /*4fc60*/  IMAD.X R23, R4, 0x1, R41, P3 ;  /* 0x0000000104177824 */ /* 0x000fcc00018e0629 */
[----:B------:R-:W4:Y:S01]  /*4fc70*/  LDG.E.U8 R23, desc[UR8][R22.64] ;  /* 0x0000000816177981 */ /* 0x000f22000c1e1100 */
[----:B--2---:R-:W-:-:S05]  /*4fc80*/  IADD3 R40, P3, PT, R0, R20, RZ ;  /* 0x0000001400287210 */ /* 0x004fca0007f7e0ff */
[----:B------:R-:W-:-:S05]  /*4fc90*/  IMAD.X R41, R4, 0x1, R21, P3 ;  /* 0x0000000104297824 */ /* 0x000fca00018e0615 */
[----:B------:R3:W2:Y:S02]  /*4fca0*/  LDG.E.U8 R22, desc[UR8][R40.64] ;  /* 0x0000000828167981 */ /* 0x0006a4000c1e1100 */
[----:B---3--:R-:W-:-:S05]  /*4fcb0*/  IADD3 R40, P3, PT, R0, R16, RZ ;  /* 0x0000001000287210 */ /* 0x008fca0007f7e0ff */
[----:B------:R-:W-:Y:S02]  /*4fcc0*/  IMAD.X R41, R4, 0x1, R17, P3 ;  /* 0x0000000104297824 */ /* 0x000fe400018e0611 */
[----:B------:R-:W3:Y:S04]  /*4fcd0*/  LDL.64 R16, [R1+0x570] ;  /* 0x0005700001107983 */ /* 0x000ee80000100a00 */
[----:B------:R0:W2:Y:S02]  /*4fce0*/  LDG.E.U8 R21, desc[UR8][R40.64] ;  /* 0x0000000828157981 */ /* 0x0000a4000c1e1100 */
[----:B0-----:R-:W-:-:S05]  /*4fcf0*/  IADD3 R40, P3, PT, R0, R14, RZ ;  /* 0x0000000e00287210 */ /* 0x001fca0007f7e0ff */
[----:B------:R-:W-:Y:S02]  /*4fd00*/  IMAD.X R41, R4, 0x1, R15, P3 ;  /* 0x0000000104297824 */ /* 0x000fe400018e060f */
[----:B------:R-:W2:Y:S01]  /*4fd10*/  LDL.64 R14, [R1+0x530] ;  /* 0x00053000010e7983 */ /* 0x000ea20000100a00 */
[----:B------:R-:W-:-:S03]  /*4fd20*/  IADD3 R44, P3, PT, R0, R38, RZ ;  /* 0x00000026002c7210 */ /* 0x000fc60007f7e0ff */
[----:B------:R0:W2:Y:S02]  /*4fd30*/  LDG.E.U8 R5, desc[UR8][R40.64] ;  /* 0x0000000828057981 */ /* 0x0000a4000c1e1100 */
[----:B------:R-:W-:Y:S02]  /*4fd40*/  IMAD.X R45, R4, 0x1, R39, P3 ;  /* 0x00000001042d7824 */ /* 0x000fe400018e0627 */
[----:B------:R-:W2:Y:S04]  /*4fd50*/  LDL.64 R38, [R1+0x4f0] ;  /* 0x0004f00001267983 */ /* 0x000ea80000100a00 */
[----:B------:R-:W2:Y:S01]  /*4fd60*/  LDG.E.U8 R44, desc[UR8][R44.64] ;  /* 0x000000082c2c7981 */ /* 0x000ea2000c1e1100 */
        /* <DEDUP_REMOVED lines=66> */
[----:B------:R0:W-:Y:S04]  /*50190*/  STL [R1+0x2724], R0 ;  /* 0x0027240001007387 */ /* 0x0001e80000100800 */
[----:B------:R-:W2:Y:S01]  /*501a0*/  LDL.LU R33, [R1+0x298] ;  /* 0x0002980001217983 */ /* 0x000ea20000300800 */
[----:B------:R-:W1:Y:S01]  /*501b0*/  S2R R74, SR_TID.X ;  /* 0x00000000004a7919 */ /* 0x000e620000002100 */
[----:B----4-:R-:W-:-:S05]  /*501c0*/  IADD3 R40, P3, PT, R0, R18, RZ ;  /* 0x0000001200287210 */ /* 0x010fca0007f7e0ff */
[----:B------:R-:W-:-:S05]  /*501d0*/  IMAD.X R41, R4, 0x1, R19, P3 ;  /* 0x0000000104297824 */ /* 0x000fca00018e0613 */
[----:B------:R3:W4:Y:S01]  /*501e0*/  LDG.E.U8 R92, desc[UR8][R40.64] ;  /* 0x00000008285c7981 */ /* 0x000722000c1e1100 */
[----:B-1----:R-:W-:Y:S02]  /*501f0*/  LOP3.LUT R93, R74, 0x7f, RZ, 0xc0, !PT ;  /* 0x0000007f4a5d7812 */ /* 0x002fe400078ec0ff */
[----:B---3--:R-:W-:-:S05]  /*50200*/  IADD3 R40, P3, PT, R0, R16, RZ ;  /* 0x0000001000287210 */ /* 0x008fca0007f7e0ff */
[----:B------:R-:W-:-:S05]  /*50210*/  IMAD.X R41, R4, 0x1, R17, P3 ;  /* 0x0000000104297824 */ /* 0x000fca00018e0611 */
[----:B------:R-:W3:Y:S01]  /*50220*/  LDG.E.U8 R74, desc[UR8][R40.64] ;  /* 0x00000008284a7981 */ /* 0x000ee2000c1e1100 */
[----:B--2---:R-:W-:-:S03]  /*50230*/  IADD3 R42, P4, PT, R0, R14, RZ ;  /* 0x0000000e002a7210 */ /* 0x004fc60007f9e0ff */
[----:B------:R-:W2:Y:S02]  /*50240*/  LDL.LU R14, [R1+0x284] ;  /* 0x00028400010e7983 */ /* 0x000ea40000300800 */
[----:B------:R-:W-:Y:S02]  /*50250*/  IMAD.X R43, R4, 0x1, R15, P4 ;  /* 0x00000001042b7824 */ /* 0x000fe400020e060f */
        /* <DEDUP_REMOVED lines=23> */
[----:B------:R-:W4:Y:S04]  /*503d0*/  LDL.LU R43, [R1+0x84] ;  /* 0x00008400012b7983 */ /* 0x000f280000300800 */
[----:B------:R-:W4:Y:S01]  /*503e0*/  LDL.LU R40, [R1+0x70] ;  /* 0x0000700001287983 */ /* 0x000f220000300800 */
[----:B-1----:R-:W-:-:S03]  /*503f0*/  LOP3.LUT R42, R93, 0x30, RZ, 0x3c, !PT ;  /* 0x000000305d2a7812 */ /* 0x002fc600078e3cff */
[----:B------:R-:W4:Y:S04]  /*50400*/  LDL.LU R41, [R1+0x5c] ;  /* 0x00005c0001297983 */ /* 0x000f280000300800 */
[----:B------:R-:W4:Y:S04]  /*50410*/  LDL.LU R4, [R1+0x48] ;  /* 0x0000480001047983 */ /* 0x000f280000300800 */
[----:B0-----:R-:W4:Y:S04]  /*50420*/  LDL.LU R0, [R1+0x34] ;  /* 0x0000340001007983 */ /* 0x001f280000300800 */
[----:B------:R-:W4:Y:S04]  /*50430*/  LDL.LU R68, [R1+0x20] ;  /* 0x0000200001447983 */ /* 0x000f280000300800 */
[----:B------:R-:W4:Y:S04]  /*50440*/  LDL.LU R93, [R1+0xc] ;  /* 0x00000c00015d7983 */ /* 0x000f280000300800 */
[----:B------:R0:W-:Y:S04]  /*50450*/  STS.U8 [R42+UR4+0x22180], R33 ;  /* 0x022180212a007988 */ /* 0x0001e80008000004 */
[----:B0-----:R-:W4:Y:S04]  /*50460*/  LDL.LU R33, [R1+0x2a50] ;  /* 0x002a500001217983 */ /* 0x001f280000300800 */
        /* <DEDUP_REMOVED lines=45> */
[----:B-1----:R-:W2:Y:S04]  /*50740*/  LDL.LU R83, [R1+0x29f4] ;  /* 0x0029f40001537983 */ /* 0x002ea80000300800 */
        /* <DEDUP_REMOVED lines=13> */
[----:B-1----:R-:W3:Y:S04]  /*50820*/  LDL.LU R93, [R1+0x2b0] ;  /* 0x0002b000015d7983 */ /* 0x002ee80000300800 */
[----:B--2---:R0:W-:Y:S02]  /*50830*/  STS.U8 [R42+UR4+0x29d80], R83 ;  /* 0x029d80532a007988 */ /* 0x0041e40008000004 */
        /* <DEDUP_REMOVED lines=16> */
[----:B------:R0:W-:Y:S04]  /*50940*/  STS.U8 [R42+UR4+0x2dd80], R29 ;  /* 0x02dd801d2a007988 */ /* 0x0001e80008000004 */
[----:B------:R-:W-:Y:S04]  /*50950*/  STS.U8 [R42+UR4+0x2e180], R28 ;  /* 0x02e1801c2a007988 */ /* 0x000fe80008000004 */
[----:B------:R-:W-:Y:S01]  /*50960*/  STS.U8 [R42+UR4+0x2e580], R27 ;  /* 0x02e5801b2a007988 */ /* 0x000fe20008000004 */
[----:B0-----:R-:W-:-:S03]  /*50970*/  LOP3.LUT R29, R83, 0x7f, RZ, 0xc0, !PT ;  /* 0x0000007f531d7812 */ /* 0x001fc600078ec0ff */
[----:B------:R-:W-:Y:S01]  /*50980*/  STS.U8 [R42+UR4+0x2e980], R26 ;  /* 0x02e9801a2a007988 */ /* 0x000fe20008000004 */
[----:B------:R-:W-:-:S03]  /*50990*/  LOP3.LUT R30, R29, 0x40, RZ, 0x3c, !PT ;  /* 0x000000401d1e7812 */ /* 0x000fc600078e3cff */
        /* <DEDUP_REMOVED lines=9> */
[----:B------:R-:W-:Y:S04]  /*50a30*/  STS.U8 [R30+UR4+0x21200], R0 ;  /* 0x021200001e007988 */ /* 0x000fe80008000004 */
[----:B------:R0:W-:Y:S04]  /*50a40*/  STS.U8 [R30+UR4+0x21600], R68 ;  /* 0x021600441e007988 */ /* 0x0001e80008000004 */
[----:B------:R1:W-:Y:S04]  /*50a50*/  STS.U8 [R30+UR4+0x21a00], R93 ;  /* 0x021a005d1e007988 */ /* 0x0003e80008000004 */
        /* <DEDUP_REMOVED lines=33> */
[----:B0-----:R-:W2:Y:S04]  /*50c70*/  LDL.LU R68, [R1+0x29f0] ;  /* 0x0029f00001447983 */ /* 0x001ea80000300800 */
[----:B-1----:R-:W3:Y:S04]  /*50c80*/  LDL.LU R93, [R1+0x29ec] ;  /* 0x0029ec00015d7983 */ /* 0x002ee80000300800 */
        /* <DEDUP_REMOVED lines=13> */
[----:B------:R-:W-:Y:S04]  /*50d60*/  STS.U8 [R30+UR4+0x25600], R35 ;  /* 0x025600231e007988 */ /* 0x000fe80008000004 */
[----:B------:R0:W-:Y:S04]  /*50d70*/  STS.U8 [R30+UR4+0x25a00], R36 ;  /* 0x025a00241e007988 */ /* 0x0001e80008000004 */
[----:B------:R-:W4:Y:S04]  /*50d80*/  LDL.LU R31, [R1+0x324] ;  /* 0x00032400011f7983 */ /* 0x000f280000300800 */
[----:B0-----:R-:W4:Y:S04]  /*50d90*/  LDL.LU R36, [R1+0x2fc] ;  /* 0x0002fc0001247983 */ /* 0x001f280000300800 */
[----:B------:R-:W4:Y:S04]  /*50da0*/  LDL.LU R32, [R1+0x2e8] ;  /* 0x0002e80001207983 */ /* 0x000f280000300800 */
        /* <DEDUP_REMOVED lines=10> */
[----:B------:R-:W4:Y:S04]  /*50e50*/  LDL.LU R35, [R1+0x2c0] ;  /* 0x0002c00001237983 */ /* 0x000f280000300800 */
        /* <DEDUP_REMOVED lines=20> */
[----:B-1----:R-:W4:Y:S01]  /*50fa0*/  LDL.LU R0, [R1+0x2a8] ;  /* 0x0002a80001007983 */ /* 0x002f220000300800 */
[----:B------:R-:W-:Y:S01]  /*50fb0*/  LOP3.LUT R21, R29, 0x50, RZ, 0x3c, !PT ;  /* 0x000000501d157812 */ /* 0x000fe200078e3cff */
[----:B------:R-:W0:Y:S02]  /*50fc0*/  S2R R22, SR_TID.X ;  /* 0x0000000000167919 */ /* 0x000e240000002100 */
[----:B---3--:R-:W-:Y:S04]  /*50fd0*/  STS.U8 [R30+UR4+0x29a00], R93 ;  /* 0x029a005d1e007988 */ /* 0x008fe80008000004 */
        /* <DEDUP_REMOVED lines=25> */
[----:B----4-:R1:W-:Y:S02]  /*51170*/  STS.U8 [R21+UR4+0x20280], R34 ;  /* 0x0202802215007988 */ /* 0x0103e40008000004 */
[----:B-1----:R-:W1:Y:S02]  /*51180*/  S2R R34, SR_TID.X ;  /* 0x0000000000227919 */ /* 0x002e640000002100 */
[----:B------:R-:W-:Y:S04]  /*51190*/  STS.U8 [R21+UR4+0x20680], R31 ;  /* 0x0206801f15007988 */ /* 0x000fe80008000004 */
[----:B------:R1:W-:Y:S04]  /*511a0*/  STS.U8 [R21+UR4+0x20a80], R36 ;  /* 0x020a802415007988 */ /* 0x0003e80008000004 */
[----:B------:R-:W-:Y:S04]  /*511b0*/  STS.U8 [R21+UR4+0x20e80], R32 ;  /* 0x020e802015007988 */ /* 0x000fe80008000004 */
[----:B------:R2:W-:Y:S01]  /*511c0*/  STS.U8 [R21+UR4+0x21280], R33 ;  /* 0x0212802115007988 */ /* 0x0005e20008000004 */
[----:B-1----:R-:W-:-:S02]  /*511d0*/  LOP3.LUT R36, R34, 0x10, RZ, 0xc0, !PT ;  /* 0x0000001022247812 */ /* 0x002fc400078ec0ff */
[----:B--2---:R-:W-:-:S03]  /*511e0*/  LOP3.LUT R33, R34, 0x60, RZ, 0xc0, !PT ;  /* 0x0000006022217812 */ /* 0x004fc600078ec0ff */
[----:B------:R-:W-:Y:S02]  /*511f0*/  IMAD.SHL.U32 R34, R36, 0x4, RZ ;  /* 0x0000000424227824 */ /* 0x000fe400078e00ff */
[----:B0-----:R-:W-:-:S05]  /*51200*/  IMAD.SHL.U32 R36, R22, 0x10, RZ ;  /* 0x0000001016247824 */ /* 0x001fca00078e00ff */
[----:B------:R-:W-:Y:S01]  /*51210*/  LOP3.LUT R36, R36, 0x70, RZ, 0xc0, !PT ;  /* 0x0000007024247812 */ /* 0x000fe200078ec0ff */
[----:B------:R-:W-:Y:S04]  /*51220*/  STS.U8 [R21+UR4+0x21680], R35 ;  /* 0x0216802315007988 */ /* 0x000fe80008000004 */
[----:B------:R-:W-:Y:S01]  /*51230*/  IMAD R36, R33, 0x40, R36 ;  /* 0x0000004021247824 */ /* 0x000fe200078e0224 */
[----:B------:R0:W-:Y:S04]  /*51240*/  STS.U8 [R21+UR4+0x21a80], R83 ;  /* 0x021a805315007988 */ /* 0x0001e80008000004 */
[----:B------:R-:W-:-:S02]  /*51250*/  LOP3.LUT R36, R36, R34, RZ, 0x3c, !PT ;  /* 0x0000002224247212 */ /* 0x000fc400078e3cff */
[----:B0-----:R-:W-:-:S05]  /*51260*/  LOP3.LUT R83, R22, 0xf, RZ, 0xc0, !PT ;  /* 0x0000000f16537812 */ /* 0x001fca00078ec0ff */
[----:B------:R-:W-:-:S05]  /*51270*/  IMAD R83, R83, 0x80, R36 ;  /* 0x0000008053537824 */ /* 0x000fca00078e0224 */
[----:B------:R-:W-:Y:S04]  /*51280*/  STL [R1+0x29b0], R83 ;  /* 0x0029b05301007387 */ /* 0x000fe80000100800 */
[----:B------:R-:W2:Y:S04]  /*51290*/  LDL.LU R68, [R1+0x294] ;  /* 0x0002940001447983 */ /* 0x000ea80000300800 */
        /* <DEDUP_REMOVED lines=44> */
[----:B--2---:R-:W-:Y:S04]  /*51560*/  STS.U8 [R21+UR4+0x25680], R68 ;  /* 0x0256804415007988 */ /* 0x004fe80008000004 */
        /* <DEDUP_REMOVED lines=44> */
[----:B------:R-:W4:Y:S04]  /*51830*/  LDL.LU R58, [R1+0x358] ;  /* 0x00035800013a7983 */ /* 0x000f280000300800 */
[----:B------:R-:W4:Y:S04]  /*51840*/  LDL.LU R66, [R1+0x344] ;  /* 0x0003440001427983 */ /* 0x000f280000300800 */
[----:B------:R-:W4:Y:S01]  /*51850*/  LDL.LU R0, [R1+0x330] ;  /* 0x0003300001007983 */ /* 0x000f220000300800 */
[----:B------:R-:W0:Y:S03]  /*51860*/  S2R R4, SR_TID.X ;  /* 0x0000000000047919 */ /* 0x000e260000002100 */
[----:B------:R1:W-:Y:S04]  /*51870*/  STS.U8 [R21+UR4+0x2d680], R91 ;  /* 0x02d6805b15007988 */ /* 0x0003e80008000004 */
[----:B------:R1:W-:Y:S04]  /*51880*/  STS.U8 [R21+UR4+0x2da80], R86 ;  /* 0x02da805615007988 */ /* 0x0003e80008000004 */
[----:B------:R1:W-:Y:S04]  /*51890*/  STS.U8 [R21+UR4+0x2de80], R82 ;  /* 0x02de805215007988 */ /* 0x0003e80008000004 */
[----:B-1----:R-:W4:Y:S04]  /*518a0*/  LDL.LU R91, [R1+0x29e4] ;  /* 0x0029e400015b7983 */ /* 0x002f280000300800 */
[----:B------:R-:W4:Y:S04]  /*518b0*/  LDL.LU R86, [R1+0x29e0] ;  /* 0x0029e00001567983 */ /* 0x000f280000300800 */
[----:B------:R-:W4:Y:S04]  /*518c0*/  LDL.LU R82, [R1+0x29dc] ;  /* 0x0029dc0001527983 */ /* 0x000f280000300800 */
[----:B------:R-:W4:Y:S04]  /*518d0*/  LDL.LU R42, [R1+0x31c] ;  /* 0x00031c00012a7983 */ /* 0x000f280000300800 */
[----:B------:R-:W4:Y:S01]  /*518e0*/  LDL.LU R43, [R1+0x2f4] ;  /* 0x0002f400012b7983 */ /* 0x000f220000300800 */
[----:B0-----:R-:W-:-:S03]  /*518f0*/  LOP3.LUT R4, R4, 0x7f, RZ, 0xc0, !PT ;  /* 0x0000007f04047812 */ /* 0x001fc600078ec0ff */
[----:B------:R-:W4:Y:S04]  /*51900*/  LDL.LU R40, [R1+0x2e0] ;  /* 0x0002e00001287983 */ /* 0x000f280000300800 */
[----:B------:R-:W4:Y:S01]  /*51910*/  LDL.LU R41, [R1+0x2cc] ;  /* 0x0002cc0001297983 */ /* 0x000f220000300800 */
        /* <DEDUP_REMOVED lines=9> */
[----:B------:R-:W4:Y:S04]  /*519b0*/  LDL.LU R23, [R1+0x2b8] ;  /* 0x0002b80001177983 */ /* 0x000f280000300800 */
        /* <DEDUP_REMOVED lines=46> */
[----:B----4-:R1:W-:Y:S04]  /*51ca0*/  STS.U8 [R4+UR4+0x25700], R54 ;  /* 0x0257003604007988 */ /* 0x0103e80008000004 */
[----:B0-----:R-:W3:Y:S04]  /*51cb0*/  LDL.LU R49, [R1+0xb8] ;  /* 0x0000b80001317983 */ /* 0x001ee80000300800 */
[----:B--2---:R0:W-:Y:S04]  /*51cc0*/  STS.U8 [R4+UR4+0x25b00], R58 ;  /* 0x025b003a04007988 */ /* 0x0041e80008000004 */
[----:B-1----:R-:W2:Y:S04]  /*51cd0*/  LDL.LU R54, [R1+0xa4] ;  /* 0x0000a40001367983 */ /* 0x002ea80000300800 */
[----:B------:R1:W-:Y:S04]  /*51ce0*/  STS.U8 [R4+UR4+0x25f00], R0 ;  /* 0x025f000004007988 */ /* 0x0003e80008000004 */
[----:B0-----:R-:W4:Y:S04]  /*51cf0*/  LDL.LU R58, [R1+0x90] ;  /* 0x00009000013a7983 */ /* 0x001f280000300800 */
        /* <DEDUP_REMOVED lines=37> */
[----:B------:R0:W-:Y:S02]  /*51f50*/  STS.U8 [R4+UR4+0x2df00], R3 ;  /* 0x02df000304007988 */ /* 0x0001e40008000004 */
[----:B0-----:R-:W0:Y:S02]  /*51f60*/  S2R R3, SR_TID.X ;  /* 0x0000000000037919 */ /* 0x001e240000002100 */
[----:B------:R1:W-:Y:S04]  /*51f70*/  STS.U8 [R4+UR4+0x26f00], R27 ;  /* 0x026f001b04007988 */ /* 0x0003e80008000004 */
[----:B------:R1:W-:Y:S04]  /*51f80*/  STS.U8 [R4+UR4+0x27300], R28 ;  /* 0x0273001c04007988 */ /* 0x0003e80008000004 */
[----:B---3--:R3:W-:Y:S04]  /*51f90*/  STS.U8 [R4+UR4+0x2bb00], R49 ;  /* 0x02bb003104007988 */ /* 0x0087e80008000004 */
[----:B-1----:R-:W2:Y:S04]  /*51fa0*/  LDL.LU R27, [R1+0x340] ;  /* 0x00034000011b7983 */ /* 0x002ea80000300800 */
[----:B------:R-:W2:Y:S04]  /*51fb0*/  LDL.LU R28, [R1+0x32c] ;  /* 0x00032c00011c7983 */ /* 0x000ea80000300800 */
[----:B------:R1:W-:Y:S04]  /*51fc0*/  STS.U8 [R4+UR4+0x2bf00], R54 ;  /* 0x02bf003604007988 */ /* 0x0003e80008000004 */
[----:B---3--:R-:W3:Y:S01]  /*51fd0*/  LDL.LU R49, [R1+0x318] ;  /* 0x0003180001317983 */ /* 0x008ee20000300800 */
        /* <DEDUP_REMOVED lines=11> */
[----:B----4-:R0:W-:Y:S04]  /*52090*/  STS.U8 [R4+UR4+0x2c300], R58 ;  /* 0x02c3003a04007988 */ /* 0x0101e80008000004 */
        /* <DEDUP_REMOVED lines=41> */
[----:B------:R-:W-:Y:S04]  /*52330*/  STS.U8 [R3+UR4+0x29380], R2 ;  /* 0x0293800203007988 */ /* 0x000fe80008000004 */
[----:B------:R-:W-:Y:S04]  /*52340*/  STS.U8 [R3+UR4+0x2b780], R81 ;  /* 0x02b7805103007988 */ /* 0x000fe80008000004 */
[----:B------:R-:W-:Y:S04]  /*52350*/  STS.U8 [R3+UR4+0x2bb80], R84 ;  /* 0x02bb805403007988 */ /* 0x000fe80008000004 */
[----:B---3--:R0:W-:Y:S04]  /*52360*/  STS.U8 [R3+UR4+0x23f80], R49 ;  /* 0x023f803103007988 */ /* 0x0081e80008000004 */
[----:B0-----:R-:W3:Y:S04]  /*52370*/  LDL.LU R49, [R1+0x154] ;  /* 0x0001540001317983 */ /* 0x001ee80000300800 */
[----:B------:R-:W-:Y:S04]  /*52380*/  STS.U8 [R3+UR4+0x2bf80], R87 ;  /* 0x02bf805703007988 */ /* 0x000fe80008000004 */
[----:B------:R-:W-:Y:S04]  /*52390*/  STS.U8 [R3+UR4+0x2c380], R86 ;  /* 0x02c3805603007988 */ /* 0x000fe80008000004 */
[----:B------:R-:W-:Y:S04]  /*523a0*/  STS.U8 [R3+UR4+0x2c780], R82 ;  /* 0x02c7805203007988 */ /* 0x000fe80008000004 */
[----:B----4-:R0:W-:Y:S04]  /*523b0*/  STS.U8 [R3+UR4+0x24380], R54 ;  /* 0x0243803603007988 */ /* 0x0101e80008000004 */
[----:B------:R1:W-:Y:S04]  /*523c0*/  STS.U8 [R3+UR4+0x24780], R58 ;  /* 0x0247803a03007988 */ /* 0x0003e80008000004 */
[----:B0-----:R-:W4:Y:S04]  /*523d0*/  LDL.LU R54, [R1+0x148] ;  /* 0x0001480001367983 */ /* 0x001f280000300800 */
        /* <DEDUP_REMOVED lines=20> */
[----:B0-----:R-:W2:Y:S04]  /*52520*/  LDL.LU R0, [R1+0x49c] ;  /* 0x00049c0001007983 */ /* 0x001ea80000300800 */
[----:B------:R-:W2:Y:S04]  /*52530*/  LDL.LU R81, [R1+0x29c4] ;  /* 0x0029c40001517983 */ /* 0x000ea80000300800 */
[----:B------:R-:W2:Y:S04]  /*52540*/  LDL.LU R84, [R1+0x29c0] ;  /* 0x0029c00001547983 */ /* 0x000ea80000300800 */
[----:B------:R-:W3:Y:S04]  /*52550*/  LDL.LU R87, [R1+0x29bc] ;  /* 0x0029bc0001577983 */ /* 0x000ee80000300800 */
[----:B------:R-:W2:Y:S04]  /*52560*/  LDL.LU R86, [R1+0x29b8] ;  /* 0x0029b80001567983 */ /* 0x000ea80000300800 */
[----:B------:R-:W2:Y:S04]  /*52570*/  LDL.LU R82, [R1+0x29b4] ;  /* 0x0029b40001527983 */ /* 0x000ea80000300800 */
[----:B------:R-:W2:Y:S04]  /*52580*/  LDL.LU R93, [R1+0x474] ;  /* 0x00047400015d7983 */ /* 0x000ea80000300800 */
[----:B--2---:R0:W-:Y:S04]  /*52590*/  STL [R1+0x29a0], R93 ;  /* 0x0029a05d01007387 */ /* 0x0041e80000100800 */
[----:B------:R-:W2:Y:S04]  /*525a0*/  LDL.LU R83, [R1+0x3cc] ;  /* 0x0003cc0001537983 */ /* 0x000ea80000300800 */
[----:B0-----:R-:W2:Y:S04]  /*525b0*/  LDL.LU R93, [R1+0x48c] ;  /* 0x00048c00015d7983 */ /* 0x001ea80000300800 */
[----:B--2---:R0:W-:Y:S04]  /*525c0*/  STL [R1+0x29a4], R93 ;  /* 0x0029a45d01007387 */ /* 0x0041e80000100800 */
[----:B0-----:R-:W2:Y:S04]  /*525d0*/  LDL.LU R93, [R1+0x44c] ;  /* 0x00044c00015d7983 */ /* 0x001ea80000300800 */
[----:B------:R-:W-:Y:S04]  /*525e0*/  STS.U8 [R3+UR4+0x2df80], R80 ;  /* 0x02df805003007988 */ /* 0x000fe80008000004 */
[----:B--2---:R0:W-:Y:S04]  /*525f0*/  STL [R1+0x29ac], R93 ;  /* 0x0029ac5d01007387 */ /* 0x0041e80000100800 */
[----:B0-----:R-:W2:Y:S04]  /*52600*/  LDL.LU R93, [R1+0x488] ;  /* 0x00048800015d7983 */ /* 0x001ea80000300800 */
[----:B------:R-:W2:Y:S04]  /*52610*/  LDL.LU R80, [R1+0x43c] ;  /* 0x00043c0001507983 */ /* 0x000ea80000300800 */
[----:B------:R-:W-:Y:S04]  /*52620*/  STS.U8 [R3+UR4+0x2db80], R85 ;  /* 0x02db805503007988 */ /* 0x000fe80008000004 */
[----:B------:R-:W-:Y:S04]  /*52630*/  STS.U8 [R3+UR4+0x2cb80], R91 ;  /* 0x02cb805b03007988 */ /* 0x000fe80008000004 */
[----:B------:R-:W-:Y:S04]  /*52640*/  STS.U8 [R3+UR4+0x2d780], R88 ;  /* 0x02d7805803007988 */ /* 0x000fe80008000004 */
[----:B------:R-:W-:Y:S04]  /*52650*/  STS.U8 [R3+UR4+0x2eb80], R77 ;  /* 0x02eb804d03007988 */ /* 0x000fe80008000004 */
[----:B------:R-:W-:Y:S01]  /*52660*/  STS.U8 [R3+UR4+0x2f380], R92 ;  /* 0x02f3805c03007988 */ /* 0x000fe20008000004 */
[----:B---3--:R-:W-:-:S03]  /*52670*/  F2FP.SATFINITE.E4M3.F32.PACK_AB_MERGE_C R69, R9, R10, R87 ;  /* 0x0000000a0945723e */ /* 0x008fc60004807057 */
[----:B------:R-:W-:Y:S01]  /*52680*/  STS.U8 [R3+UR4+0x2ef80], R79 ;  /* 0x02ef804f03007988 */ /* 0x000fe20008000004 */
[----:B------:R-:W-:-:S03]  /*52690*/  F2FP.SATFINITE.E4M3.F32.PACK_AB_MERGE_C R68, R7, R8, R86 ;  /* 0x000000080744723e */ /* 0x000fc60004807056 */
[----:B------:R-:W-:Y:S01]  /*526a0*/  STS.U8 [R3+UR4+0x2cf80], R90 ;  /* 0x02cf805a03007988 */ /* 0x000fe20008000004 */
[----:B------:R-:W-:-:S03]  /*526b0*/  F2FP.SATFINITE.E4M3.F32.PACK_AB_MERGE_C R70, R5, R6, R84 ;  /* 0x000000060546723e */ /* 0x000fc60004807054 */
[----:B------:R-:W-:Y:S01]  /*526c0*/  STS.U8 [R3+UR4+0x2d380], R89 ;  /* 0x02d3805903007988 */ /* 0x000fe20008000004 */
[----:B------:R-:W-:-:S03]  /*526d0*/  FADD R73, -R82, R0 ;  /* 0x0000000052497221 */ /* 0x000fc60000000100 */
[----:B------:R0:W-:Y:S04]  /*526e0*/  STS.U8 [R3+UR4+0x2e380], R71 ;  /* 0x02e3804703007988 */ /* 0x0001e80008000004 */
[----:B------:R-:W-:Y:S01]  /*526f0*/  STS.U8 [R3+UR4+0x2f780], R74 ;  /* 0x02f7804a03007988 */ /* 0x000fe20008000004 */
[----:B0-----:R-:W-:-:S03]  /*52700*/  F2FP.SATFINITE.E4M3.F32.PACK_AB_MERGE_C R71, R2, R4, R81 ;  /* 0x000000040247723e */ /* 0x001fc60004807051 */
[----:B------:R0:W-:Y:S04]  /*52710*/  STS.U8 [R3+UR4+0x2fb80], R72 ;  /* 0x02fb804803007988 */ /* 0x0001e80008000004 */
[----:B------:R-:W-:Y:S01]  /*52720*/  STS.U8 [R3+UR4+0x2ff80], R83 ;  /* 0x02ff805303007988 */ /* 0x000fe20008000004 */
[----:B0-----:R-:W-:-:S03]  /*52730*/  FMUL R72, R73, 1.4426950216293334961 ;  /* 0x3fb8aa3b49487820 */ /* 0x001fc60000400000 */
        /* <DEDUP_REMOVED lines=22> */
[----:B------:R0:W-:Y:S02]  /*528a0*/  STS.U8 [R3+UR4+0x2e780], R51 ;  /* 0x02e7803303007988 */ /* 0x0001e40008000004 */
[----:B0-----:R-:W0:Y:S02]  /*528b0*/  LDTM.x64 R4, tmem[UR6] ;  /* 0x00000006000479ee */ /* 0x001e240008340000 */
[----:B--2---:R1:W-:Y:S04]  /*528c0*/  STL [R1+0x29a8], R80 ;  /* 0x0029a85001007387 */ /* 0x0043e80000100800 */
[----:B-1----:R-:W2:Y:S04]  /*528d0*/  LDL.LU R80, [R1+0x490] ;  /* 0x0004900001507983 */ /* 0x002ea80000300800 */
[----:B------:R-:W3:Y:S04]  /*528e0*/  LDL.LU R85, [R1+0x484] ;  /* 0x0004840001557983 */ /* 0x000ee80000300800 */
[----:B------:R-:W3:Y:S04]  /*528f0*/  LDL.LU R91, [R1+0x434] ;  /* 0x00043400015b7983 */ /* 0x000ee80000300800 */
[----:B------:R-:W3:Y:S04]  /*52900*/  LDL.LU R75, [R1+0x430] ;  /* 0x00043000014b7983 */ /* 0x000ee80000300800 */
[----:B------:R-:W4:Y:S04]  /*52910*/  LDL.LU R88, [R1+0x47c] ;  /* 0x00047c0001587983 */ /* 0x000f280000300800 */
        /* <DEDUP_REMOVED lines=13> */
[----:B------:R1:W-:Y:S04]  /*529f0*/  STL [R1+0x2728], R82 ;  /* 0x0027285201007387 */ /* 0x0003e80000100800 */
[----:B-1----:R-:W2:Y:S04]  /*52a00*/  LDL.LU R82, [R1+0x41c] ;  /* 0x00041c0001527983 */ /* 0x002ea80000300800 */
[----:B------:R-:W2:Y:S04]  /*52a10*/  LDL.LU R74, [R1+0x438] ;  /* 0x00043800014a7983 */ /* 0x000ea80000300800 */
[----:B------:R-:W2:Y:S04]  /*52a20*/  LDL.LU R73, [R1+0x440] ;  /* 0x0004400001497983 */ /* 0x000ea80000300800 */
[----:B------:R-:W2:Y:S04]  /*52a30*/  LDL.LU R83, [R1+0x29b0] ;  /* 0x0029b00001537983 */ /* 0x000ea80000300800 */
[----:B------:R-:W3:Y:S04]  /*52a40*/  LDL.LU R3, [R1+0x444] ;  /* 0x0004440001037983 */ /* 0x000ee80000300800 */
[----:B--2---:R1:W-:Y:S01]  /*52a50*/  STS.128 [R83+UR4+0x38000], R68 ;  /* 0x0380004453007988 */ /* 0x0043e20008000c04 */
[----:B---3--:R-:W-:-:S02]  /*52a60*/  F2FP.SATFINITE.E4M3.F32.PACK_AB_MERGE_C R73, R73, R3, R93 ;  /* 0x000000034949723e */ /* 0x008fc4000480705d */
[----:B------:R2:W0:Y:S01]  /*52a70*/  MUFU.EX2 R3, R72 ;  /* 0x0000004800037308 */ /* 0x0004220000000800 */
[----:B-1----:R-:W4:Y:S04]  /*52a80*/  LDL.LU R68, [R1+0x424] ;  /* 0x0004240001447983 */ /* 0x002f280000300800 */
[----:B------:R-:W3:Y:S04]  /*52a90*/  LDL.LU R69, [R1+0x480] ;  /* 0x0004800001457983 */ /* 0x000ee80000300800 */
[----:B------:R-:W3:Y:S04]  /*52aa0*/  LDL.LU R70, [R1+0x42c] ;  /* 0x00042c0001467983 */ /* 0x000ee80000300800 */
[----:B------:R-:W3:Y:S04]  /*52ab0*/  LDL.LU R71, [R1+0x478] ;  /* 0x0004780001477983 */ /* 0x000ee80000300800 */
[----:B------:R-:W3:Y:S04]  /*52ac0*/  LDL.LU R93, [R1+0x29ac] ;  /* 0x0029ac00015d7983 */ /* 0x000ee80000300800 */
[----:B--2---:R-:W3:Y:S02]  /*52ad0*/  LDL.LU R72, [R1+0x448] ;  /* 0x0004480001487983 */ /* 0x004ee40000300800 */
[----:B---3--:R-:W-:-:S02]  /*52ae0*/  F2FP.SATFINITE.E4M3.F32.PACK_AB_MERGE_C R72, R72, R93, R80 ;  /* 0x0000005d4848723e */ /* 0x008fc40004807050 */
[----:B------:R-:W2:Y:S04]  /*52af0*/  LDL.LU R80, [R1+0x29a8] ;  /* 0x0029a80001507983 */ /* 0x000ea80000300800 */
[----:B------:R-:W2:Y:S01]  /*52b00*/  LDL.LU R93, [R1+0x29a4] ;  /* 0x0029a400015d7983 */ /* 0x000ea20000300800 */
[----:B------:R-:W-:Y:S02]  /*52b10*/  F2FP.SATFINITE.E4M3.F32.PACK_AB_MERGE_C R75, R75, R91, R85 ;  /* 0x0000005b4b4b723e */ /* 0x000fe40004807055 */
[----:B----4-:R-:W-:Y:S01]  /*52b20*/  F2FP.SATFINITE.E4M3.F32.PACK_AB_MERGE_C R77, R77, R68, R88 ;  /* 0x000000444d4d723e */ /* 0x010fe20004807058 */
[C---:B0-----:R-:W-:Y:S01]  /*52b30*/  FMUL R48, R3.reuse, R48 ;  /* 0x0000003003307220 */ /* 0x041fe20000400000 */
[C---:B------:R-:W-:Y:S01]  /*52b40*/  FMUL R46, R3.reuse, R46 ;  /* 0x0000002e032e7220 */ /* 0x040fe20000400000 */
[C---:B------:R-:W-:Y:S01]  /*52b50*/  FMUL R47, R3.reuse, R47 ;  /* 0x0000002f032f7220 */ /* 0x040fe20000400000 */
[C---:B------:R-:W-:Y:S01]  /*52b60*/  FMUL R44, R3.reuse, R44 ;  /* 0x0000002c032c7220 */ /* 0x040fe20000400000 */
[C---:B------:R-:W-:Y:S01]  /*52b70*/  FMUL R45, R3.reuse, R45 ;  /* 0x0000002d032d7220 */ /* 0x040fe20000400000 */
[C---:B------:R-:W-:Y:S01]  /*52b80*/  FMUL R42, R3.reuse, R42 ;  /* 0x0000002a032a7220 */ /* 0x040fe20000400000 */
[C---:B------:R-:W-:Y:S01]  /*52b90*/  FMUL R43, R3.reuse, R43 ;  /* 0x0000002b032b7220 */ /* 0x040fe20000400000 */
[----:B------:R-:W-:Y:S01]  /*52ba0*/  FMUL R40, R3, R40 ;  /* 0x0000002803287220 */ /* 0x000fe20000400000 */
[----:B--2---:R-:W-:-:S02]  /*52bb0*/  F2FP.SATFINITE.E4M3.F32.PACK_AB_MERGE_C R74, R74, R80, R93 ;  /* 0x000000504a4a723e */ /* 0x004fc4000480705d */
[----:B------:R-:W2:Y:S04]  /*52bc0*/  LDL.LU R93, [R1+0x29a0] ;  /* 0x0029a000015d7983 */ /* 0x000ea80000300800 */
[----:B------:R-:W3:Y:S04]  /*52bd0*/  LDL.LU R80, [R1+0x299c] ;  /* 0x00299c0001507983 */ /* 0x000ee80000300800 */
[----:B------:R-:W4:Y:S04]  /*52be0*/  LDL.LU R85, [R1+0x2998] ;  /* 0x0029980001557983 */ /* 0x000f280000300800 */
[----:B------:R-:W4:Y:S04]  /*52bf0*/  LDL.LU R91, [R1+0x2994] ;  /* 0x00299400015b7983 */ /* 0x000f280000300800 */
[----:B------:R-:W4:Y:S04]  /*52c00*/  LDL.LU R88, [R1+0x2990] ;  /* 0x0029900001587983 */ /* 0x000f280000300800 */
[----:B------:R-:W-:Y:S04]  /*52c10*/  STL.64 [R1+0x2988], R66 ;  /* 0x0029884201007387 */ /* 0x000fe80000100a00 */
[----:B------:R-:W-:Y:S04]  /*52c20*/  STL.64 [R1+0x2980], R64 ;  /* 0x0029804001007387 */ /* 0x000fe80000100a00 */
[----:B------:R-:W-:Y:S04]  /*52c30*/  STL.64 [R1+0x2978], R62 ;  /* 0x0029783e01007387 */ /* 0x000fe80000100a00 */
[----:B------:R-:W-:Y:S04]  /*52c40*/  STL.64 [R1+0x2970], R60 ;  /* 0x0029703c01007387 */ /* 0x000fe80000100a00 */
[----:B------:R-:W-:Y:S01]  /*52c50*/  STL.64 [R1+0x2968], R58 ;  /* 0x0029683a01007387 */ /* 0x000fe20000100a00 */
[----:B------:R-:W-:-:S03]  /*52c60*/  FMUL R41, R3, R41 ;  /* 0x0000002903297220 */ /* 0x000fc60000400000 */
[----:B------:R-:W-:Y:S01]  /*52c70*/  STL.64 [R1+0x2960], R56 ;  /* 0x0029603801007387 */ /* 0x000fe20000100a00 */
[----:B------:R-:W-:-:S03]  /*52c80*/  FMUL R38, R3, R38 ;  /* 0x0000002603267220 */ /* 0x000fc60000400000 */
[----:B------:R-:W-:Y:S01]  /*52c90*/  STL.64 [R1+0x2958], R54 ;  /* 0x0029583601007387 */ /* 0x000fe20000100a00 */
[----:B------:R-:W-:-:S03]  /*52ca0*/  FMUL R39, R3, R39 ;  /* 0x0000002703277220 */ /* 0x000fc60000400000 */
[----:B------:R-:W-:Y:S01]  /*52cb0*/  STL.64 [R1+0x2950], R52 ;  /* 0x0029503401007387 */ /* 0x000fe20000100a00 */
[C---:B------:R-:W-:Y:S01]  /*52cc0*/  FMUL R36, R3.reuse, R36 ;  /* 0x0000002403247220 */ /* 0x040fe20000400000 */
[C---:B------:R-:W-:Y:S02]  /*52cd0*/  FMUL R37, R3.reuse, R37 ;  /* 0x0000002503257220 */ /* 0x040fe40000400000 */
[----:B------:R-:W-:Y:S01]  /*52ce0*/  STL.64 [R1+0x2948], R50 ;  /* 0x0029483201007387 */ /* 0x000fe20000100a00 */
[C---:B------:R-:W-:Y:S01]  /*52cf0*/  FMUL R34, R3.reuse, R34 ;  /* 0x0000002203227220 */ /* 0x040fe20000400000 */
[C---:B------:R-:W-:Y:S02]  /*52d00*/  FMUL R35, R3.reuse, R35 ;  /* 0x0000002303237220 */ /* 0x040fe40000400000 */
[----:B------:R-:W-:Y:S01]  /*52d10*/  STL.64 [R1+0x2940], R48 ;  /* 0x0029403001007387 */ /* 0x000fe20000100a00 */
[C---:B------:R-:W-:Y:S01]  /*52d20*/  FMUL R32, R3.reuse, R32 ;  /* 0x0000002003207220 */ /* 0x040fe20000400000 */
[----:B------:R-:W-:-:S02]  /*52d30*/  FMUL R33, R3, R33 ;  /* 0x0000002103217220 */ /* 0x000fc40000400000 */
        /* <DEDUP_REMOVED lines=31> */
[----:B------:R-:W-:Y:S01]  /*52f30*/  F2FP.SATFINITE.E4M3.F32.PACK_AB_MERGE_C R76, R76, R70, R69 ;  /* 0x000000464c4c723e */ /* 0x000fe20004807045 */
[C---:B------:R-:W-:Y:S02]  /*52f40*/  FMUL R10, R3.reuse, R10 ;  /* 0x0000000a030a7220 */ /* 0x040fe40000400000 */
[----:B------:R-:W-:Y:S01]  /*52f50*/  STL.64 [R1+0x28e0], R24 ;  /* 0x0028e01801007387 */ /* 0x000fe20000100a00 */
[----:B------:R-:W-:Y:S01]  /*52f60*/  F2FP.SATFINITE.E4M3.F32.PACK_AB_MERGE_C R78, R78, R82, R71 ;  /* 0x000000524e4e723e */ /* 0x000fe20004807047 */
[----:B------:R-:W-:-:S02]  /*52f70*/  FMUL R11, R3, R11 ;  /* 0x0000000b030b7220 */ /* 0x000fc40000400000 */
[----:B------:R-:W-:Y:S01]  /*52f80*/  STL.64 [R1+0x28d8], R22 ;  /* 0x0028d81601007387 */ /* 0x000fe20000100a00 */
[C---:B------:R-:W-:Y:S01]  /*52f90*/  FMUL R8, R3.reuse, R8 ;  /* 0x0000000803087220 */ /* 0x040fe20000400000 */
[C---:B------:R-:W-:Y:S02]  /*52fa0*/  FMUL R9, R3.reuse, R9 ;  /* 0x0000000903097220 */ /* 0x040fe40000400000 */
[----:B------:R-:W-:Y:S04]  /*52fb0*/  STL.64 [R1+0x28d0], R20 ;  /* 0x0028d01401007387 */ /* 0x000fe80000100a00 */
[----:B------:R-:W-:Y:S04]  /*52fc0*/  STL.64 [R1+0x28c8], R18 ;  /* 0x0028c81201007387 */ /* 0x000fe80000100a00 */
[----:B------:R-:W-:Y:S04]  /*52fd0*/  STL.64 [R1+0x28c0], R16 ;  /* 0x0028c01001007387 */ /* 0x000fe80000100a00 */
[----:B------:R-:W-:Y:S04]  /*52fe0*/  STL.64 [R1+0x28b8], R14 ;  /* 0x0028b80e01007387 */ /* 0x000fe80000100a00 */
[----:B------:R-:W-:Y:S04]  /*52ff0*/  STL.64 [R1+0x28b0], R12 ;  /* 0x0028b00c01007387 */ /* 0x000fe80000100a00 */
[----:B------:R-:W-:Y:S04]  /*53000*/  STL.64 [R1+0x28a8], R10 ;  /* 0x0028a80a01007387 */ /* 0x000fe80000100a00 */
[----:B------:R-:W-:Y:S01]  /*53010*/  STL.64 [R1+0x28a0], R8 ;  /* 0x0028a00801007387 */ /* 0x000fe20000100a00 */
[C---:B------:R-:W-:Y:S01]  /*53020*/  FMUL R6, R3.reuse, R6 ;  /* 0x0000000603067220 */ /* 0x040fe20000400000 */
[C---:B------:R-:W-:Y:S01]  /*53030*/  FMUL R7, R3.reuse, R7 ;  /* 0x0000000703077220 */ /* 0x040fe20000400000 */
[C---:B------:R-:W-:Y:S01]  /*53040*/  FMUL R4, R3.reuse, R4 ;  /* 0x0000000403047220 */ /* 0x040fe20000400000 */
[----:B------:R-:W-:-:S03]  /*53050*/  FMUL R5, R3, R5 ;  /* 0x0000000503057220 */ /* 0x000fc60000400000 */
[----:B------:R-:W-:Y:S04]  /*53060*/  STL.64 [R1+0x2898], R6 ;  /* 0x0028980601007387 */ /* 0x000fe80000100a00 */
[----:B------:R-:W-:Y:S01]  /*53070*/  STL.64 [R1+0x2890], R4 ;  /* 0x0028900401007387 */ /* 0x000fe20000100a00 */
[----:B--2---:R-:W-:Y:S02]  /*53080*/  F2FP.SATFINITE.E4M3.F32.PACK_AB_MERGE_C R79, R79, R92, R93 ;  /* 0x0000005c4f4f723e */ /* 0x004fe4000480705d */
[C---:B------:R-:W-:Y:S02]  /*53090*/  LOP3.LUT R93, R83.reuse, 0x10, RZ, 0x3c, !PT ;  /* 0x00000010535d7812 */ /* 0x040fe400078e3cff */
[----:B------:R-:W-:Y:S02]  /*530a0*/  LOP3.LUT R92, R83, 0x20, RZ, 0x3c, !PT ;  /* 0x00000020535c7812 */ /* 0x000fe400078e3cff */
[----:B---3--:R-:W-:-:S02]  /*530b0*/  F2FP.SATFINITE.E4M3.F32.PACK_AB_MERGE_C R71, R0, R2, R80 ;  /* 0x000000020047723e */ /* 0x008fc40004807050 */
[----:B----4-:R-:W-:Y:S02]  /*530c0*/  F2FP.SATFINITE.E4M3.F32.PACK_AB_MERGE_C R70, R81, R84, R85 ;  /* 0x000000545146723e */ /* 0x010fe40004807055 */
[----:B------:R-:W-:Y:S02]  /*530d0*/  LOP3.LUT R83, R83, 0x30, RZ, 0x3c, !PT ;  /* 0x0000003053537812 */ /* 0x000fe400078e3cff */
[----:B------:R-:W-:Y:S01]  /*530e0*/  F2FP.SATFINITE.E4M3.F32.PACK_AB_MERGE_C R69, R89, R90, R91 ;  /* 0x0000005a5945723e */ /* 0x000fe2000480705b */
[----:B------:R-:W-:Y:S01]  /*530f0*/  STS.128 [R93+UR4+0x38000], R72 ;  /* 0x038000485d007988 */ /* 0x000fe20008000c04 */
[----:B------:R-:W-:-:S03]  /*53100*/  F2FP.SATFINITE.E4M3.F32.PACK_AB_MERGE_C R68, R86, R87, R88 ;  /* 0x000000575644723e */ /* 0x000fc60004807058 */
[----:B------:R-:W-:Y:S04]  /*53110*/  STS.128 [R92+UR4+0x38000], R76 ;  /* 0x0380004c5c007988 */ /* 0x000fe80008000c04 */
[----:B------:R0:W-:Y:S02]  /*53120*/  STS.128 [R83+UR4+0x38000], R68 ;  /* 0x0380004453007988 */ /* 0x0001e40008000c04 */
        /* <DEDUP_REMOVED lines=16> */
[----:B------:R-:W-:Y:S01]  /*53230*/  STL.64 [R1+0x178], R38 ;  /* 0x0001782601007387 */ /* 0x000fe20000100a00 */
[----:B------:R-:W-:-:S03]  /*53240*/  IMAD.MOV.U32 R72, RZ, RZ, R66 ;  /* 0x000000ffff487224 */ /* 0x000fc600078e0042 */
[----:B------:R-:W-:Y:S01]  /*53250*/  STL.64 [R1+0x180], R40 ;  /* 0x0001802801007387 */ /* 0x000fe20000100a00 */
[----:B------:R-:W-:-:S03]  /*53260*/  IMAD.MOV.U32 R73, RZ, RZ, R67 ;  /* 0x000000ffff497224 */ /* 0x000fc600078e0043 */
[----:B------:R-:W-:Y:S01]  /*53270*/  STL.64 [R1+0x188], R42 ;  /* 0x0001882a01007387 */ /* 0x000fe20000100a00 */
[----:B------:R-:W-:-:S03]  /*53280*/  IMAD.MOV.U32 R79, RZ, RZ, R64 ;  /* 0x000000ffff4f7224 */ /* 0x000fc600078e0040 */
[----:B------:R-:W-:Y:S01]  /*53290*/  STL.64 [R1+0x190], R44 ;  /* 0x0001902c01007387 */ /* 0x000fe20000100a00 */
[----:B------:R-:W-:-:S03]  /*532a0*/  IMAD.MOV.U32 R92, RZ, RZ, R65 ;  /* 0x000000ffff5c7224 */ /* 0x000fc600078e0041 */
[----:B------:R0:W-:Y:S01]  /*532b0*/  STL [R1+0x198], R46 ;  /* 0x0001982e01007387 */ /* 0x0001e20000100800 */
[----:B------:R-:W-:Y:S02]  /*532c0*/  IMAD.MOV.U32 R77, RZ, RZ, R62 ;  /* 0x000000ffff4d7224 */ /* 0x000fe400078e003e */
[----:B------:R-:W-:Y:S01]  /*532d0*/  IMAD.MOV.U32 R78, RZ, RZ, R63 ;  /* 0x000000ffff4e7224 */ /* 0x000fe200078e003f */
[----:B------:R-:W2:Y:S01]  /*532e0*/  LDL.LU.64 R66, [R1+0x2988] ;  /* 0x0029880001427983 */ /* 0x000ea20000300a00 */
[----:B------:R-:W-:Y:S02]  /*532f0*/  IMAD.MOV.U32 R83, RZ, RZ, R60 ;  /* 0x000000ffff537224 */ /* 0x000fe400078e003c */
[----:B------:R-:W-:Y:S01]  /*53300*/  IMAD.MOV.U32 R76, RZ, RZ, R61 ;  /* 0x000000ffff4c7224 */ /* 0x000fe200078e003d */
[----:B------:R-:W3:Y:S01]  /*53310*/  LDL.LU.64 R64, [R1+0x2980] ;  /* 0x0029800001407983 */ /* 0x000ee20000300a00 */
[----:B------:R-:W-:Y:S02]  /*53320*/  IMAD.MOV.U32 R84, RZ, RZ, R58 ;  /* 0x000000ffff547224 */ /* 0x000fe400078e003a */
[----:B------:R-:W-:Y:S01]  /*53330*/  IMAD.MOV.U32 R2, RZ, RZ, R59 ;  /* 0x000000ffff027224 */ /* 0x000fe200078e003b */
[----:B------:R-:W4:Y:S01]  /*53340*/  LDL.LU.64 R62, [R1+0x2978] ;  /* 0x00297800013e7983 */ /* 0x000f220000300a00 */
[----:B------:R-:W-:-:S02]  /*53350*/  IMAD.MOV.U32 R86, RZ, RZ, R56 ;  /* 0x000000ffff567224 */ /* 0x000fc400078e0038 */
[----:B------:R-:W-:Y:S01]  /*53360*/  IMAD.MOV.U32 R85, RZ, RZ, R57 ;  /* 0x000000ffff557224 */ /* 0x000fe200078e0039 */
[----:B------:R-:W4:Y:S01]  /*53370*/  LDL.LU.64 R60, [R1+0x2970] ;  /* 0x00297000013c7983 */ /* 0x000f220000300a00 */
[----:B------:R-:W-:Y:S02]  /*53380*/  IMAD.MOV.U32 R88, RZ, RZ, R54 ;  /* 0x000000ffff587224 */ /* 0x000fe400078e0036 */
[----:B------:R-:W-:Y:S01]  /*53390*/  IMAD.MOV.U32 R87, RZ, RZ, R55 ;  /* 0x000000ffff577224 */ /* 0x000fe200078e0037 */
[----:B------:R-:W4:Y:S01]  /*533a0*/  LDL.LU.64 R58, [R1+0x2968] ;  /* 0x00296800013a7983 */ /* 0x000f220000300a00 */
        /* <DEDUP_REMOVED lines=8> */
[----:B------:R-:W4:Y:S04]  /*53430*/  LDL.LU.64 R52, [R1+0x2950] ;  /* 0x0029500001347983 */ /* 0x000f280000300a00 */
[----:B------:R-:W4:Y:S04]  /*53440*/  LDL.LU.64 R50, [R1+0x2948] ;  /* 0x0029480001327983 */ /* 0x000f280000300a00 */
[----:B------:R-:W4:Y:S01]  /*53450*/  LDL.LU.64 R48, [R1+0x2940] ;  /* 0x0029400001307983 */ /* 0x000f220000300a00 */
[----:B------:R-:W-:-:S03]  /*53460*/  IMAD.MOV.U32 R82, RZ, RZ, R47 ;  /* 0x000000ffff527224 */ /* 0x000fc600078e002f */
[----:B0-----:R-:W4:Y:S04]  /*53470*/  LDL.LU.64 R46, [R1+0x2938] ;  /* 0x00293800012e7983 */ /* 0x001f280000300a00 */
        /* <DEDUP_REMOVED lines=20> */
[----:B------:R-:W4:Y:S01]  /*535c0*/  LDL.LU.64 R4, [R1+0x2890] ;  /* 0x0028900001047983 */ /* 0x000f220000300a00 */
[----:B------:R-:W-:-:S02]  /*535d0*/  IMAD.MOV.U32 R74, RZ, RZ, R68 ;  /* 0x000000ffff4a7224 */ /* 0x000fc400078e0044 */
[----:B------:R-:W-:Y:S02]  /*535e0*/  IMAD.MOV.U32 R75, RZ, RZ, R69 ;  /* 0x000000ffff4b7224 */ /* 0x000fe400078e0045 */
[----:B------:R-:W-:Y:S02]  /*535f0*/  IMAD.MOV.U32 R93, RZ, RZ, R70 ;  /* 0x000000ffff5d7224 */ /* 0x000fe400078e0046 */
[C---:B--2---:R-:W-:Y:S01]  /*53600*/  FMUL R66, R3.reuse, R66 ;  /* 0x0000004203427220 */ /* 0x044fe20000400000 */
[C---:B------:R-:W-:Y:S01]  /*53610*/  FMUL R67, R3.reuse, R67 ;  /* 0x0000004303437220 */ /* 0x040fe20000400000 */
[C---:B---3--:R-:W-:Y:S01]  /*53620*/  FMUL R64, R3.reuse, R64 ;  /* 0x0000004003407220 */ /* 0x048fe20000400000 */
[C---:B------:R-:W-:Y:S01]  /*53630*/  FMUL R65, R3.reuse, R65 ;  /* 0x0000004103417220 */ /* 0x040fe20000400000 */
[C---:B----4-:R-:W-:Y:S01]  /*53640*/  FMUL R62, R3.reuse, R62 ;  /* 0x0000003e033e7220 */ /* 0x050fe20000400000 */
[C---:B------:R-:W-:Y:S01]  /*53650*/  FMUL R63, R3.reuse, R63 ;  /* 0x0000003f033f7220 */ /* 0x040fe20000400000 */
        /* <DEDUP_REMOVED lines=19> */
[----:B------:R-:W-:-:S03]  /*53790*/  FMUL R49, R3, R49 ;  /* 0x0000003103317220 */ /* 0x000fc60000400000 */
        /* <DEDUP_REMOVED lines=26> */
[----:B0-----:R-:W-:Y:S04]  /*53940*/  STL.64 [R1], R4 ;  /* 0x0000000401007387 */ /* 0x001fe80000100a00 */
        /* <DEDUP_REMOVED lines=31> */
[----:B------:R-:W-:Y:S04]  /*53b40*/  STL.64 [R1+0xe8], R62 ;  /* 0x0000e83e01007387 */ /* 0x000fe80000100a00 */
[----:B------:R0:W-:Y:S02]  /*53b50*/  STL [R1+0xf0], R64 ;  /* 0x0000f04001007387 */ /* 0x0001e40000100800 */
[----:B0-----:R-:W0:Y:S01]  /*53b60*/  LDTM.x64 R4, tmem[UR6+0xc0] ;  /* 0x0000c006000479ee */ /* 0x001e220008340000 */
[----:B------:R-:W-:Y:S01]  /*53b70*/  NOP ;  /* 0x0000000000007918 */ /* 0x000fe20000000000 */
        /* <DEDUP_REMOVED lines=32> */
[----:B0-----:R-:W2:Y:S04]  /*53d80*/  LDL.LU.64 R66, [R1+0x2888] ;  /* 0x0028880001427983 */ /* 0x001ea80000300a00 */
        /* <DEDUP_REMOVED lines=31> */
[----:B--2---:R0:W-:Y:S02]  /*53f80*/  STTM.x64 tmem[UR6], R4 ;  /* 0x00000004000079ed */ /* 0x0041e40008340006 */
        /* <DEDUP_REMOVED lines=63> */
[C---:B--2---:R-:W-:Y:S01]  /*54380*/  FMUL R6, R3.reuse, R29 ;  /* 0x0000001d03067220 */ /* 0x044fe20000400000 */
[----:B---3--:R-:W-:-:S04]  /*54390*/  FMUL R5, R3, R30 ;  /* 0x0000001e03057220 */ /* 0x008fc80000400000 */
[----:B------:R0:W-:Y:S01]  /*543a0*/  STL [R1+0x100], R6 ;  /* 0x0001000601007387 */ /* 0x0001e20000100800 */
[----:B----4-:R-:W-:-:S03]  /*543b0*/  FMUL R4, R3, R31 ;  /* 0x0000001f03047220 */ /* 0x010fc60000400000 */
[----:B------:R1:W-:Y:S04]  /*543c0*/  STL [R1+0x104], R5 ;  /* 0x0001040501007387 */ /* 0x0003e80000100800 */
[----:B------:R2:W-:Y:S01]  /*543d0*/  STL [R1+0x108], R4 ;  /* 0x0001080401007387 */ /* 0x0005e20000100800 */
[C---:B0-----:R-:W-:Y:S01]  /*543e0*/  FMUL R6, R3.reuse, R32 ;  /* 0x0000002003067220 */ /* 0x041fe20000400000 */
[----:B-1----:R-:W-:-:S04]  /*543f0*/  FMUL R5, R3, R33 ;  /* 0x0000002103057220 */ /* 0x002fc80000400000 */
[----:B------:R0:W-:Y:S01]  /*54400*/  STL [R1+0x10c], R6 ;  /* 0x00010c0601007387 */ /* 0x0001e20000100800 */
[----:B--2---:R-:W-:-:S03]  /*54410*/  FMUL R4, R3, R34 ;  /* 0x0000002203047220 */ /* 0x004fc60000400000 */
        /* <DEDUP_REMOVED lines=64> */
[----:B------:R-:W-:Y:S01]  /*54820*/  STL [R1+0x190], R6 ;  /* 0x0001900601007387 */ /* 0x000fe20000100800 */
[----:B--2---:R-:W-:-:S03]  /*54830*/  FMUL R4, R3, R67 ;  /* 0x0000004303047220 */ /* 0x004fc60000400000 */
[----:B------:R-:W-:Y:S04]  /*54840*/  STL [R1+0x194], R5 ;  /* 0x0001940501007387 */ /* 0x000fe80000100800 */
[----:B------:R-:W-:Y:S04]  /*54850*/  STL [R1+0x272c], R82 ;  /* 0x00272c5201007387 */ /* 0x000fe80000100800 */
[----:B------:R0:W-:Y:S04]  /*54860*/  STL [R1+0x198], R4 ;  /* 0x0001980401007387 */ /* 0x0001e80000100800 */
        /* <DEDUP_REMOVED lines=23> */
[----:B------:R-:W0:Y:S04]  /*549e0*/  LDL.LU R7, [R1] ;  /* 0x0000000001077983 */ /* 0x000e280000300800 */
[----:B------:R-:W1:Y:S04]  /*549f0*/  LDL.LU R8, [R1+0x4] ;  /* 0x0000040001087983 */ /* 0x000e680000300800 */
        /* <DEDUP_REMOVED lines=59> */
[----:B------:R-:W-:-:S05]  /*54db0*/  FMUL R71, R3, R71 ;  /* 0x0000004703477220 */ /* 0x000fca0000400000 */
[----:B------:R-:W-:Y:S01]  /*54dc0*/  STL [R1+0x278c], R71 ;  /* 0x00278c4701007387 */ /* 0x000fe20000100800 */
[C---:B0-----:R-:W-:Y:S01]  /*54dd0*/  FMUL R4, R3.reuse, R7 ;  /* 0x0000000703047220 */ /* 0x041fe20000400000 */
[----:B-1----:R-:W-:-:S04]  /*54de0*/  FMUL R2, R3, R8 ;  /* 0x0000000803027220 */ /* 0x002fc80000400000 */
[----:B------:R3:W-:Y:S01]  /*54df0*/  STL [R1], R4 ;  /* 0x0000000401007387 */ /* 0x0007e20000100800 */
[----:B--2---:R-:W-:-:S03]  /*54e00*/  FMUL R0, R3, R9 ;  /* 0x0000000903007220 */ /* 0x004fc60000400000 */
[----:B------:R4:W-:Y:S04]  /*54e10*/  STL [R1+0x4], R2 ;  /* 0x0000040201007387 */ /* 0x0009e80000100800 */
[----:B------:R0:W-:Y:S01]  /*54e20*/  STL [R1+0x8], R0 ;  /* 0x0000080001007387 */ /* 0x0001e20000100800 */
[C---:B---3--:R-:W-:Y:S01]  /*54e30*/  FMUL R4, R3.reuse, R10 ;  /* 0x0000000a03047220 */ /* 0x048fe20000400000 */
[----:B----4-:R-:W-:-:S04]  /*54e40*/  FMUL R2, R3, R11 ;  /* 0x0000000b03027220 */ /* 0x010fc80000400000 */
[----:B------:R1:W-:Y:S01]  /*54e50*/  STL [R1+0xc], R4 ;  /* 0x00000c0401007387 */ /* 0x0003e20000100800 */
[----:B0-----:R-:W-:-:S03]  /*54e60*/  FMUL R0, R3, R12 ;  /* 0x0000000c03007220 */ /* 0x001fc60000400000 */
[----:B------:R0:W-:Y:S04]  /*54e70*/  STL [R1+0x10], R2 ;  /* 0x0000100201007387 */ /* 0x0001e80000100800 */
[----:B------:R2:W-:Y:S01]  /*54e80*/  STL [R1+0x14], R0 ;  /* 0x0000140001007387 */ /* 0x0005e20000100800 */
[C---:B-1----:R-:W-:Y:S01]  /*54e90*/  FMUL R4, R3.reuse, R13 ;  /* 0x0000000d03047220 */ /* 0x042fe20000400000 */
[----:B0-----:R-:W-:-:S04]  /*54ea0*/  FMUL R2, R3, R14 ;  /* 0x0000000e03027220 */ /* 0x001fc80000400000 */
        /* <DEDUP_REMOVED lines=63> */
[----:B------:R2:W-:Y:S04]  /*552a0*/  STL [R1+0x98], R0 ;  /* 0x0000980001007387 */ /* 0x0005e80000100800 */
        /* <DEDUP_REMOVED lines=38> */
[----:B------:R-:W-:-:S03]  /*55510*/  FMUL R71, R3, R46 ;  /* 0x0000002e03477220 */ /* 0x000fc60000400000 */
        /* <DEDUP_REMOVED lines=23> */
[----:B-1----:R-:W-:-:S03]  /*55690*/  FMUL R2, R3, R58 ;  /* 0x0000003a03027220 */ /* 0x002fc60000400000 */
        /* <DEDUP_REMOVED lines=18> */
[----:B------:R-:W4:Y:S04]  /*557c0*/  LDL.LU R63, [R1+0x2ec] ;  /* 0x0002ec00013f7983 */ /* 0x000f280000300800 */
[----:B------:R-:W4:Y:S04]  /*557d0*/  LDL.LU R64, [R1+0x2f0] ;  /* 0x0002f00001407983 */ /* 0x000f280000300800 */
[----:B------:R-:W4:Y:S04]  /*557e0*/  LDL.LU R65, [R1+0x2f4] ;  /* 0x0002f40001417983 */ /* 0x000f280000300800 */
[----:B------:R-:W4:Y:S04]  /*557f0*/  LDL.LU R66, [R1+0x2f8] ;  /* 0x0002f80001427983 */ /* 0x000f280000300800 */
[----:B------:R-:W4:Y:S01]  /*55800*/  LDL.LU R67, [R1+0x2fc] ;  /* 0x0002fc0001437983 */ /* 0x000f220000300800 */
[C---:B------:R-:W-:Y:S01]  /*55810*/  FMUL R80, R3.reuse, R70 ;  /* 0x0000004603507220 */ /* 0x040fe20000400000 */
[C---:B--2---:R-:W-:Y:S01]  /*55820*/  FMUL R0, R3.reuse, R69 ;  /* 0x0000004503007220 */ /* 0x044fe20000400000 */
[C---:B------:R-:W-:Y:S01]  /*55830*/  FMUL R82, R3.reuse, R68 ;  /* 0x0000004403527220 */ /* 0x040fe20000400000 */
[----:B------:R-:W2:Y:S04]  /*55840*/  LDL.LU R70, [R1+0x21c0] ;  /* 0x0021c00001467983 */ /* 0x000ea80000300800 */
[----:B------:R-:W2:Y:S04]  /*55850*/  LDL.LU R69, [R1+0x494] ;  /* 0x0004940001457983 */ /* 0x000ea80000300800 */
[----:B------:R-:W2:Y:S01]  /*55860*/  LDL R68, [R1+0x21b8] ;  /* 0x0021b80001447983 */ /* 0x000ea20000100800 */
        /* <DEDUP_REMOVED lines=96> */
[----:B0-----:R-:W3:Y:S04]  /*55e70*/  LDL.LU R4, [R1] ;  /* 0x0000000001047983 */ /* 0x001ee80000300800 */
        /* <DEDUP_REMOVED lines=39> */
[----:B------:R-:W-:Y:S01]  /*560f0*/  IMAD.MOV.U32 R44, RZ, RZ, R93 ;  /* 0x000000ffff2c7224 */ /* 0x000fe200078e005d */
[----:B------:R-:W3:Y:S01]  /*56100*/  LDL.LU R71, [R1+0x278c] ;  /* 0x00278c0001477983 */ /* 0x000ee20000300800 */
[----:B------:R-:W-:Y:S02]  /*56110*/  IMAD.MOV.U32 R45, RZ, RZ, R75 ;  /* 0x000000ffff2d7224 */ /* 0x000fe400078e004b */
[----:B------:R-:W-:Y:S01]  /*56120*/  IMAD.MOV.U32 R46, RZ, RZ, R74 ;  /* 0x000000ffff2e7224 */ /* 0x000fe200078e004a */
[----:B------:R-:W3:Y:S01]  /*56130*/  LDL.LU R93, [R1+0x2788] ;  /* 0x00278800015d7983 */ /* 0x000ee20000300800 */
[----:B------:R-:W-:-:S03]  /*56140*/  IMAD.MOV.U32 R47, RZ, RZ, R73 ;  /* 0x000000ffff2f7224 */ /* 0x000fc600078e0049 */
        /* <DEDUP_REMOVED lines=33> */
[----:B------:R-:W-:Y:S02]  /*56360*/  IMAD.MOV.U32 R64, RZ, RZ, R81 ;  /* 0x000000ffff407224 */ /* 0x000fe400078e0051 */
[----:B------:R-:W-:Y:S01]  /*56370*/  IMAD.MOV.U32 R66, RZ, RZ, R0 ;  /* 0x000000ffff427224 */ /* 0x000fe200078e0000 */
[----:B------:R-:W3:Y:S01]  /*56380*/  LDL.LU R90, [R1+0x2740] ;  /* 0x00274000015a7983 */ /* 0x000ee20000300800 */
[----:B------:R-:W-:Y:S02]  /*56390*/  IMAD.MOV.U32 R67, RZ, RZ, R82 ;  /* 0x000000ffff437224 */ /* 0x000fe400078e0052 */
[----:B------:R-:W-:Y:S01]  /*563a0*/  IMAD.MOV.U32 R65, RZ, RZ, R80 ;  /* 0x000000ffff417224 */ /* 0x000fe200078e0050 */
[----:B------:R-:W3:Y:S04]  /*563b0*/  LDL.LU R91, [R1+0x273c] ;  /* 0x00273c00015b7983 */ /* 0x000ee80000300800 */
[----:B------:R-:W3:Y:S04]  /*563c0*/  LDL.LU R81, [R1+0x2738] ;  /* 0x0027380001517983 */ /* 0x000ee80000300800 */
[----:B------:R-:W3:Y:S04]  /*563d0*/  LDL.LU R80, [R1+0x2734] ;  /* 0x0027340001507983 */ /* 0x000ee80000300800 */
[----:B------:R-:W3:Y:S04]  /*563e0*/  LDL.LU R0, [R1+0x2730] ;  /* 0x0027300001007983 */ /* 0x000ee80000300800 */
[----:B------:R-:W3:Y:S04]  /*563f0*/  LDL.LU R82, [R1+0x272c] ;  /* 0x00272c0001527983 */ /* 0x000ee80000300800 */
        /* <DEDUP_REMOVED lines=12> */
[----:B--2---:R-:W-:Y:S04]  /*564c0*/  STL.64 [R1+0x2690], R42 ;  /* 0x0026902a01007387 */ /* 0x004fe80000100a00 */
        /* <DEDUP_REMOVED lines=17> */
[----:B----4-:R-:W-:Y:S04]  /*565e0*/  STL.64 [R1+0x2600], R6 ;  /* 0x0026000601007387 */ /* 0x010fe80000100a00 */
[----:B---3--:R0:W-:Y:S04]  /*565f0*/  STL.64 [R1+0x25f8], R4 ;  /* 0x0025f80401007387 */ /* 0x0081e80000100a00 */
        /* <DEDUP_REMOVED lines=41> */
[----:B------:R0:W5:Y:S01]  /*56890*/  LDL.LU R82, [R1+0x2728] ;  /* 0x0027280001527983 */ /* 0x0001620000300800 */
[----:B------:R-:W-:Y:S02]  /*568a0*/  IMAD.MOV.U32 R45, RZ, RZ, R80 ;  /* 0x000000ffff2d7224 */ /* 0x000fe400078e0050 */
[----:B------:R-:W-:Y:S01]  /*568b0*/  IMAD.MOV.U32 R46, RZ, RZ, R81 ;  /* 0x000000ffff2e7224 */ /* 0x000fe200078e0051 */
[----:B------:R0:W5:Y:S01]  /*568c0*/  LDL.LU R0, [R1+0x2724] ;  /* 0x0027240001007983 */ /* 0x0001620000300800 */
[----:B------:R-:W-:-:S03]  /*568d0*/  IMAD.MOV.U32 R47, RZ, RZ, R91 ;  /* 0x000000ffff2f7224 */ /* 0x000fc600078e005b */
[----:B------:R0:W5:Y:S01]  /*568e0*/  LDL.LU R80, [R1+0x2720] ;  /* 0x0027200001507983 */ /* 0x0001620000300800 */
[----:B------:R-:W-:-:S03]  /*568f0*/  IMAD.MOV.U32 R48, RZ, RZ, R90 ;  /* 0x000000ffff307224 */ /* 0x000fc600078e005a */
[----:B------:R0:W5:Y:S01]  /*56900*/  LDL.LU R81, [R1+0x271c] ;  /* 0x00271c0001517983 */ /* 0x0001620000300800 */
[----:B------:R-:W-:-:S03]  /*56910*/  IMAD.MOV.U32 R49, RZ, RZ, R89 ;  /* 0x000000ffff317224 */ /* 0x000fc600078e0059 */
[----:B------:R0:W5:Y:S01]  /*56920*/  LDL.LU R91, [R1+0x2718] ;  /* 0x00271800015b7983 */ /* 0x0001620000300800 */
[----:B------:R-:W-:-:S03]  /*56930*/  IMAD.MOV.U32 R50, RZ, RZ, R88 ;  /* 0x000000ffff327224 */ /* 0x000fc600078e0058 */
[----:B------:R0:W5:Y:S01]  /*56940*/  LDL.LU R90, [R1+0x2714] ;  /* 0x00271400015a7983 */ /* 0x0001620000300800 */
[----:B------:R-:W-:Y:S02]  /*56950*/  IMAD.MOV.U32 R51, RZ, RZ, R87 ;  /* 0x000000ffff337224 */ /* 0x000fe400078e0057 */
[----:B------:R-:W-:Y:S01]  /*56960*/  IMAD.MOV.U32 R66, RZ, RZ, R93 ;  /* 0x000000ffff427224 */ /* 0x000fe200078e005d */
[----:B------:R0:W5:Y:S01]  /*56970*/  LDL.LU R89, [R1+0x2710] ;  /* 0x0027100001597983 */ /* 0x0001620000300800 */
[----:B------:R-:W-:Y:S02]  /*56980*/  IMAD.MOV.U32 R67, RZ, RZ, R71 ;  /* 0x000000ffff437224 */ /* 0x000fe400078e0047 */
[----:B------:R-:W-:Y:S01]  /*56990*/  IMAD.MOV.U32 R52, RZ, RZ, R86 ;  /* 0x000000ffff347224 */ /* 0x000fe200078e0056 */
[----:B------:R0:W5:Y:S01]  /*569a0*/  LDL.LU R88, [R1+0x270c] ;  /* 0x00270c0001587983 */ /* 0x0001620000300800 */
[----:B------:R-:W-:Y:S02]  /*569b0*/  IMAD.MOV.U32 R53, RZ, RZ, R85 ;  /* 0x000000ffff357224 */ /* 0x000fe400078e0055 */
[----:B------:R-:W-:Y:S01]  /*569c0*/  IMAD.MOV.U32 R54, RZ, RZ, R84 ;  /* 0x000000ffff367224 */ /* 0x000fe200078e0054 */
[----:B------:R0:W5:Y:S01]  /*569d0*/  LDL.LU R87, [R1+0x2708] ;  /* 0x0027080001577983 */ /* 0x0001620000300800 */
[----:B------:R-:W-:-:S02]  /*569e0*/  IMAD.MOV.U32 R55, RZ, RZ, R2 ;  /* 0x000000ffff377224 */ /* 0x000fc400078e0002 */
        /* <DEDUP_REMOVED lines=12> */
[----:B------:R-:W-:Y:S02]  /*56ab0*/  IMAD.MOV.U32 R64, RZ, RZ, R74 ;  /* 0x000000ffff407224 */ /* 0x000fe400078e004a */
[----:B------:R-:W-:-:S04]  /*56ac0*/  IMAD.MOV.U32 R65, RZ, RZ, R75 ;  /* 0x000000ffff417224 */ /* 0x000fc800078e004b */
[----:B--2---:R1:W-:Y:S02]  /*56ad0*/  STTM.x64 tmem[UR6+0x40], R4 ;  /* 0x00004004000079ed */ /* 0x0043e40008340006 */
[----:B-1----:R-:W2:Y:S04]  /*56ae0*/  LDL.LU.64 R66, [R1+0x26f0] ;  /* 0x0026f00001427983 */ /* 0x002ea80000300a00 */
        /* <DEDUP_REMOVED lines=64> */
[----:B--2---:R1:W-:Y:S01]  /*56ef0*/  STTM.x64 tmem[UR6+0xc0], R4 ;  /* 0x0000c004000079ed */ /* 0x0043e20008340006 */
[----:B------:R-:W2:Y:S02]  /*56f00*/  FENCE.VIEW.ASYNC.T ;  /* 0x00000000000073c6 */ /* 0x000ea40000000200 */
[----:B--2---:R-:W-:Y:S06]  /*56f10*/  BAR.SYNC.DEFER_BLOCKING 0x0 ;  /* 0x0000000000007b1d */ /* 0x004fec0000010000 */
[----:B------:R2:W-:Y:S06]  /*56f20*/  MEMBAR.ALL.CTA ;  /* 0x0000000000007992 */ /* 0x0005ec0000008000 */
[----:B--2---:R-:W2:Y:S04]  /*56f30*/  FENCE.VIEW.ASYNC.S ;  /* 0x00000000000073c6 */ /* 0x004ea80000000000 */
[----:B-1----:R0:W5:Y:S01]  /*56f40*/  LDL.LU R6, [R1+0x21c8] ;  /* 0x0021c80001067983 */ /* 0x0021620000300800 */
[----:B------:R-:W-:-:S05]  /*56f50*/  LEA R4, R68, UR4, 0x3 ;  /* 0x0000000444047c11 */ /* 0x000fca000f8e18ff */
[----:B------:R-:W-:Y:S02]  /*56f60*/  VIADD R4, R4, 0x3a000 ;  /* 0x0003a00004047836 */ /* 0x000fe40000000000 */
[----:B------:R-:W-:-:S03]  /*56f70*/  FADD R7, R69, R70 ;  /* 0x0000004645077221 */ /* 0x000fc60000000000 */
[----:B------:R-:W-:Y:S01]  /*56f80*/  R2UR UR7, R4 ;  /* 0x00000000040772ca */ /* 0x000fe200000e0000 */
[----:B--2---:R-:W-:Y:S06]  /*56f90*/  BAR.SYNC.DEFER_BLOCKING 0x0 ;  /* 0x0000000000007b1d */ /* 0x004fec0000010000 */
[----:B0-----:R-:W-:Y:S08]  /*56fa0*/  @P2 BRA `(.L_x_16) ;  /* 0x0000000400102947 */ /* 0x001ff00003800000 */
[----:B------:R-:W2:Y:S04]  /*56fb0*/  LDL R69, [R1+0x24e0] ;  /* 0x0024e00001457983 */ /* 0x000ea80000100800 */
[----:B------:R-:W3:Y:S04]  /*56fc0*/  LDL.64 R72, [R1+0x23a0] ;  /* 0x0023a00001487983 */ /* 0x000ee80000100a00 */
[----:B------:R-:W4:Y:S04]  /*56fd0*/  LDL.64 R70, [R1+0x2398] ;  /* 0x0023980001467983 */ /* 0x000f280000100a00 */
[----:B------:R-:W3:Y:S04]  /*56fe0*/  LDL.64 R92, [R1+0x2390] ;  /* 0x00239000015c7983 */ /* 0x000ee80000100a00 */
[----:B------:R-:W3:Y:S04]  /*56ff0*/  LDL.64 R78, [R1+0x2388] ;  /* 0x00238800014e7983 */ /* 0x000ee80000100a00 */
[----:B------:R-:W3:Y:S04]  /*57000*/  LDL.64 R76, [R1+0x2380] ;  /* 0x00238000014c7983 */ /* 0x000ee80000100a00 */
[----:B------:R-:W3:Y:S01]  /*57010*/  LDL.64 R74, [R1+0x2378] ;  /* 0x00237800014a7983 */ /* 0x000ee20000100a00 */
[----:B------:R-:W-:-:S13]  /*57020*/  ELECT P3, URZ, PT ;  /* 0x0000000000ff782f */ /* 0x000fda0003860000 */
[----:B------:R-:W-:-:S05]  /*57030*/  @P3 IMAD.MOV.U32 R5, RZ, RZ, 0x40004040 ;  /* 0x40004040ff053424 */ /* 0x000fca00078e00ff */
[----:B------:R-:W-:Y:S01]  /*57040*/  @P3 R2UR UR71, R5 ;  /* 0x00000000054732ca */ /* 0x000fe200000e0000 */
[----:B------:R-:W-:Y:S01]  /*57050*/  UMOV UR72, 0x0 ;  /* 0x0000000000487882 */ /* 0x000fe20000000000 */
[----:B------:R-:W-:Y:S01]  /*57060*/  UMOV UR73, 0x4400010 ;  /* 0x0440001000497882 */ /* 0x000fe20000000000 */
[----:B------:R-:W-:Y:S02]  /*57070*/  MOV.SPILL R8, UR15 ;  /* 0x0000000f00087c02 */ /* 0x000fe40009000f00 */
[----:B------:R-:W-:Y:S02]  /*57080*/  MOV.SPILL R9, UR14 ;  /* 0x0000000e00097c02 */ /* 0x000fe40009000f00 */
[----:B------:R-:W-:Y:S02]  /*57090*/  MOV.SPILL R10, UR13 ;  /* 0x0000000d000a7c02 */ /* 0x000fe40009000f00 */
[----:B------:R-:W-:Y:S02]  /*570a0*/  MOV.SPILL R11, UR12 ;  /* 0x0000000c000b7c02 */ /* 0x000fe40009000f00 */
[----:B------:R-:W-:-:S02]  /*570b0*/  MOV.SPILL R12, UR11 ;  /* 0x0000000b000c7c02 */ /* 0x000fc40009000f00 */
[----:B------:R-:W-:Y:S02]  /*570c0*/  MOV.SPILL R13, UR10 ;  /* 0x0000000a000d7c02 */ /* 0x000fe40009000f00 */
[----:B------:R-:W-:Y:S02]  /*570d0*/  MOV.SPILL R14, UR9 ;  /* 0x00000009000e7c02 */ /* 0x000fe40009000f00 */
[----:B------:R-:W-:Y:S01]  /*570e0*/  MOV.SPILL R15, UR8 ;  /* 0x00000008000f7c02 */ /* 0x000fe20009000f00 */
[----:B------:R-:W-:Y:S01]  /*570f0*/  IMAD.MOV.U32 R5, RZ, RZ, RZ ;  /* 0x000000ffff057224 */ /* 0x000fe200078e00ff */
[----:B--2---:R-:W-:-:S13]  /*57100*/  R2UR UR70, R69 ;  /* 0x00000000454672ca */ /* 0x004fda00000e0000 */
[----:B------:R-:W-:-:S05]  /*57110*/  IMAD.U32 R4, RZ, RZ, UR70 ;  /* 0x00000046ff047e24 */ /* 0x000fca000f8e00ff */
[----:B------:R-:W-:-:S13]  /*57120*/  @P3 R2UR UR70, R4 ;  /* 0x00000000044632ca */ /* 0x000fda00000e0000 */
[----:B------:R3:W-:Y:S02]  /*57130*/  UTCQMMA gdesc[UR44], gdesc[UR70], tmem[UR5], tmem[UR72], idesc[UR73], UPT ;  /* 0x00ff48462c0075ea */ /* 0x0007e4000b800305 */
[----:B---3--:R-:W-:Y:S02]  /*57140*/  R2UR UR72, R72 ;  /* 0x00000000484872ca */ /* 0x008fe400000e0000 */
[----:B------:R-:W-:Y:S01]  /*57150*/  R2UR UR73, R73 ;  /* 0x00000000494972ca */ /* 0x000fe200000e0000 */
[----:B------:R-:W-:Y:S01]  /*57160*/  UMOV UR70, 0x0 ;  /* 0x0000000000467882 */ /* 0x000fe20000000000 */
[----:B------:R-:W-:Y:S02]  /*57170*/  UMOV UR71, 0x4400010 ;  /* 0x0440001000477882 */ /* 0x000fe40000000000 */
[----:B------:R-:W-:Y:S09]  /*57180*/  UTCQMMA gdesc[UR46], gdesc[UR40], tmem[UR5], tmem[UR70], idesc[UR71], UPT ;  /* 0x00ff46282e0075ea */ /* 0x000ff2000b800305 */
[----:B------:R4:W-:Y:S02]  /*57190*/  UTCQMMA gdesc[UR48], gdesc[UR72], tmem[UR5], tmem[UR70], idesc[UR71], UPT ;  /* 0x00ff4648300075ea */ /* 0x0009e4000b800305 */
[----:B----4-:R-:W-:-:S02]  /*571a0*/  R2UR UR70, R70 ;  /* 0x00000000464672ca */ /* 0x010fc400000e0000 */
[----:B------:R-:W-:Y:S01]  /*571b0*/  R2UR UR71, R71 ;  /* 0x00000000474772ca */ /* 0x000fe200000e0000 */
[----:B------:R-:W-:Y:S01]  /*571c0*/  UMOV UR72, 0x0 ;  /* 0x0000000000487882 */ /* 0x000fe20000000000 */
[----:B------:R-:W-:Y:S01]  /*571d0*/  R2UR UR14, R92 ;  /* 0x000000005c0e72ca */ /* 0x000fe200000e0000 */
[----:B------:R-:W-:Y:S01]  /*571e0*/  UMOV UR73, 0x4400010 ;  /* 0x0440001000497882 */ /* 0x000fe20000000000 */
[----:B------:R-:W-:Y:S02]  /*571f0*/  R2UR UR15, R93 ;  /* 0x000000005d0f72ca */ /* 0x000fe400000e0000 */
[----:B------:R-:W-:Y:S02]  /*57200*/  R2UR UR12, R78 ;  /* 0x000000004e0c72ca */ /* 0x000fe400000e0000 */
[----:B------:R-:W-:-:S05]  /*57210*/  R2UR UR13, R79 ;  /* 0x000000004f0d72ca */ /* 0x000fca00000e0000 */
[----:B------:R0:W-:Y:S01]  /*57220*/  UTCQMMA gdesc[UR50], gdesc[UR70], tmem[UR5], tmem[UR72], idesc[UR73], UPT ;  /* 0x00ff4846320075ea */ /* 0x0001e2000b800305 */
[----:B------:R-:W-:Y:S02]  /*57230*/  R2UR UR10, R76 ;  /* 0x000000004c0a72ca */ /* 0x000fe400000e0000 */
[----:B------:R-:W-:Y:S01]  /*57240*/  R2UR UR11, R77 ;  /* 0x000000004d0b72ca */ /* 0x000fe200000e0000 */
[----:B0-----:R-:W-:Y:S02]  /*57250*/  UIADD3 UR72, UPT, UPT, UR5, 0x100000, URZ ;  /* 0x0010000005487890 */ /* 0x001fe4000fffe0ff */
[----:B------:R-:W-:Y:S01]  /*57260*/  UIADD3 UR73, UPT, UPT, UR5, 0x100000, URZ ;  /* 0x0010000005497890 */ /* 0x000fe2000fffe0ff */
[----:B------:R-:W-:Y:S01]  /*57270*/  R2UR UR8, R74 ;  /* 0x000000004a0872ca */ /* 0x000fe200000e0000 */
[----:B------:R-:W-:Y:S01]  /*57280*/  UMOV UR70, 0x0 ;  /* 0x0000000000467882 */ /* 0x000fe20000000000 */
[----:B------:R-:W-:Y:S01]  /*57290*/  UMOV UR71, 0x4400010 ;  /* 0x0440001000477882 */ /* 0x000fe20000000000 */
[----:B------:R-:W-:-:S03]  /*572a0*/  R2UR UR9, R75 ;  /* 0x000000004b0972ca */ /* 0x000fc600000e0000 */
[----:B------:R-:W-:Y:S02]  /*572b0*/  UTCQMMA gdesc[UR44], gdesc[UR14], tmem[UR72], tmem[UR70], idesc[UR71], UPT ;  /* 0x00ff460e2c0075ea */ /* 0x000fe4000b800348 */
[----:B------:R0:W-:Y:S01]  /*572c0*/  UTCQMMA gdesc[UR46], gdesc[UR12], tmem[UR73], tmem[UR70], idesc[UR71], UPT ;  /* 0x00ff460c2e0075ea */ /* 0x0001e2000b800349 */
[----:B------:R-:W-:Y:S01]  /*572d0*/  IMAD.U32 R4, RZ, RZ, UR7 ;  /* 0x00000007ff047e24 */ /* 0x000fe2000f8e00ff */
[----:B0-----:R-:W-:Y:S02]  /*572e0*/  UIADD3 UR70, UPT, UPT, UR5, 0x100000, URZ ;  /* 0x0010000005467890 */ /* 0x001fe4000fffe0ff */
[----:B------:R-:W-:Y:S02]  /*572f0*/  UIADD3 UR71, UPT, UPT, UR5, 0x100000, URZ ;  /* 0x0010000005477890 */ /* 0x000fe4000fffe0ff */
[----:B------:R-:W-:Y:S01]  /*57300*/  @P3 MOV R4, R4 ;  /* 0x0000000400043202 */ /* 0x000fe20000000f00 */
[----:B------:R-:W-:Y:S01]  /*57310*/  UMOV UR72, 0x0 ;  /* 0x0000000000487882 */ /* 0x000fe20000000000 */
[----:B------:R-:W-:-:S03]  /*57320*/  UMOV UR73, 0x4400010 ;  /* 0x0440001000497882 */ /* 0x000fc60000000000 */
[----:B------:R-:W-:Y:S02]  /*57330*/  UTCQMMA gdesc[UR48], gdesc[UR10], tmem[UR70], tmem[UR72], idesc[UR73], UPT ;  /* 0x00ff480a300075ea */ /* 0x000fe4000b800346 */
[----:B------:R0:W-:Y:S02]  /*57340*/  UTCQMMA gdesc[UR50], gdesc[UR8], tmem[UR71], tmem[UR72], idesc[UR73], UPT ;  /* 0x00ff4808320075ea */ /* 0x0001e4000b800347 */
[----:B0-----:R-:W-:Y:S02]  /*57350*/  @P3 R2UR UR72, R4 ;  /* 0x00000000044832ca */ /* 0x001fe400000e0000 */
[----:B------:R-:W-:-:S11]  /*57360*/  R2UR.FILL UR15, R8 ;  /* 0x00000000080f72ca */ /* 0x000fd600004e0000 */
[----:B------:R0:W-:Y:S01]  /*57370*/  UTCBAR [UR72], URZ ;  /* 0x000000ff480073e9 */ /* 0x0001e200080000ff */
[----:B------:R-:W-:Y:S02]  /*57380*/  R2UR.FILL UR14, R9 ;  /* 0x00000000090e72ca */ /* 0x000fe400004e0000 */
[----:B------:R-:W-:Y:S02]  /*57390*/  R2UR.FILL UR13, R10 ;  /* 0x000000000a0d72ca */ /* 0x000fe400004e0000 */
[----:B------:R-:W-:Y:S02]  /*573a0*/  R2UR.FILL UR12, R11 ;  /* 0x000000000b0c72ca */ /* 0x000fe400004e0000 */
[----:B------:R-:W-:Y:S02]  /*573b0*/  R2UR.FILL UR11, R12 ;  /* 0x000000000c0b72ca */ /* 0x000fe400004e0000 */
[----:B------:R-:W-:Y:S02]  /*573c0*/  R2UR.FILL UR10, R13 ;  /* 0x000000000d0a72ca */ /* 0x000fe400004e0000 */
[----:B------:R-:W-:-:S02]  /*573d0*/  R2UR.FILL UR9, R14 ;  /* 0x000000000e0972ca */ /* 0x000fc400004e0000 */
[----:B0-----:R-:W-:-:S15]  /*573e0*/  R2UR.FILL UR8, R15 ;  /* 0x000000000f0872ca */ /* 0x001fde00004e0000 */
.L_x_16:
[----:B------:R-:W2:Y:S01]  /*573f0*/  LDL.LU R10, [R1+0x21c4] ;  /* 0x0021c400010a7983 */ /* 0x000ea20000300800 */
[----:B------:R-:W0:Y:S03]  /*57400*/  LDC R5, c[0x0][0x3c4] ;  /* 0x0000f100ff057b82 */ /* 0x000e260000000800 */
[----:B------:R-:W3:Y:S05]  /*57410*/  LDL.LU R9, [R1+0x21bc] ;  /* 0x0021bc0001097983 */ /* 0x000eea0000300800 */
[----:B------:R-:W1:Y:S08]  /*57420*/  LDC R4, c[0x0][0x3d4] ;  /* 0x0000f500ff047b82 */ /* 0x000e700000000800 */
[----:B------:R-:W4:Y:S01]  /*57430*/  LDC R8, c[0x0][0x3f0] ;  /* 0x0000fc00ff087b82 */ /* 0x000f220000000800 */
[----:B-1----:R-:W-:-:S04]  /*57440*/  IMAD.SHL.U32 R4, R4, 0x80, RZ ;  /* 0x0000008004047824 */ /* 0x002fc800078e00ff */
[----:B-----5:R-:W-:Y:S02]  /*57450*/  IMAD.IADD R0, R4, 0x1, R0 ;  /* 0x0000000104007824 */ /* 0x020fe400078e0200 */
[----:B----4-:R-:W-:Y:S02]  /*57460*/  VIADD R4, R8, 0xffffff80 ;  /* 0xffffff8008047836 */ /* 0x010fe40000000000 */
[----:B--2---:R-:W-:Y:S01]  /*57470*/  FFMA R10, R3, R10, R7 ;  /* 0x0000000a030a7223 */ /* 0x004fe20000000007 */
[----:B0-----:R-:W-:Y:S02]  /*57480*/  IMAD.SHL.U32 R3, R5, 0x80, RZ ;  /* 0x0000008005037824 */ /* 0x001fe400078e00ff */
[----:B---3--:R-:W-:Y:S02]  /*57490*/  VIADD R9, R9, 0x80 ;  /* 0x0000008009097836 */ /* 0x008fe40000000000 */
[----:B------:R3:W-:Y:S01]  /*574a0*/  STL [R1+0x21c4], R10 ;  /* 0x0021c40a01007387 */ /* 0x0007e20000100800 */
[----:B------:R-:W-:-:S02]  /*574b0*/  IMAD.IADD R2, R3, 0x1, R2 ;  /* 0x0000000103027824 */ /* 0x000fc400078e0202 */
[----:B------:R-:W-:Y:S01]  /*574c0*/  VIADD R3, R68, 0x1 ;  /* 0x0000000144037836 */ /* 0x000fe20000000000 */
[----:B------:R-:W-:Y:S01]  /*574d0*/  ISETP.GE.AND P4, PT, R9, R4, PT ;  /* 0x000000040900720c */ /* 0x000fe20003f86270 */
[----:B------:R3:W-:Y:S03]  /*574e0*/  STL [R1+0x21bc], R9 ;  /* 0x0021bc0901007387 */ /* 0x0007e60000100800 */
[----:B------:R-:W-:-:S04]  /*574f0*/  ISETP.GT.AND P3, PT, R3, 0x1, PT ;  /* 0x000000010300780c */ /* 0x000fc80003f64270 */
[----:B------:R-:W-:Y:S02]  /*57500*/  SEL R4, RZ, 0x1, !P3 ;  /* 0x00000001ff047807 */ /* 0x000fe40005800000 */
[----:B------:R-:W-:Y:S02]  /*57510*/  SEL R5, R3, RZ, !P3 ;  /* 0x000000ff03057207 */ /* 0x000fe40005800000 */
[----:B------:R-:W-:-:S03]  /*57520*/  LOP3.LUT R3, R6, R4, RZ, 0x3c, !PT ;  /* 0x0000000406037212 */ /* 0x000fc600078e3cff */
[----:B------:R3:W-:Y:S04]  /*57530*/  STL [R1+0x21b8], R5 ;  /* 0x0021b80501007387 */ /* 0x0007e80000100800 */
[----:B------:R3:W-:Y:S04]  /*57540*/  STL [R1+0x3bc], R6 ;  /* 0x0003bc0601007387 */ /* 0x0007e80000100800 */
[----:B------:R3:W-:Y:S04]  /*57550*/  STL [R1+0x21c8], R3 ;  /* 0x0021c80301007387 */ /* 0x0007e80000100800 */
[----:B------:R3:W-:Y:S01]  /*57560*/  STL [R1+0x49c], R82 ;  /* 0x00049c5201007387 */ /* 0x0007e20000100800 */
[----:B------:R-:W-:Y:S05]  /*57570*/  @!P4 BRA `(.L_x_17) ;  /* 0xfffffddc00e4c947 */ /* 0x000fea000383ffff */
.L_x_12:
[----:B--2---:R-:W2:Y:S01]  /*57580*/  LDL.LU R0, [R1+0x21c4] ;  /* 0x0021c40001007983 */ /* 0x004ea20000300800 */
[----:B---3--:R-:W-:Y:S01]  /*57590*/  IMAD.MOV.U32 R5, RZ, RZ, 0x3dc6b27f ;  /* 0x3dc6b27fff057424 */ /* 0x008fe200078e00ff */
[----:B------:R-:W3:Y:S02]  /*575a0*/  S2R R4, SR_TID.X ;  /* 0x0000000000047919 */ /* 0x000ee40000002100 */
[----:B---3--:R-:W-:Y:S01]  /*575b0*/  SHF.R.U32.HI R69, RZ, 0x2, R4 ;  /* 0x00000002ff457819 */ /* 0x008fe20000011604 */
[C---:B--2---:R-:W-:Y:S01]  /*575c0*/  FMUL R3, R0.reuse, 8388608 ;  /* 0x4b00000000037820 */ /* 0x044fe20000400000 */
[----:B------:R-:W-:-:S04]  /*575d0*/  FSETP.GEU.AND P3, PT, R0, 1.175494350822287508e-38, PT ;  /* 0x008000000000780b */ /* 0x000fc80003f6e000 */
[----:B------:R-:W-:-:S05]  /*575e0*/  FSEL R70, R3, R0, !P3 ;  /* 0x0000000003467208 */ /* 0x000fca0005800000 */
[----:B------:R-:W-:-:S05]  /*575f0*/  VIADD R2, R70, 0xc0cafb0d ;  /* 0xc0cafb0d46027836 */ /* 0x000fca0000000000 */
[----:B------:R-:W-:-:S05]  /*57600*/  LOP3.LUT R3, R2, 0xff800000, RZ, 0xc0, !PT ;  /* 0xff80000002037812 */ /* 0x000fca00078ec0ff */
[----:B------:R-:W-:-:S04]  /*57610*/  IMAD.IADD R2, R70, 0x1, -R3 ;  /* 0x0000000146027824 */ /* 0x000fc800078e0a03 */
[----:B------:R-:W-:Y:S02]  /*57620*/  FADD R72, R2, -1 ;  /* 0xbf80000002487421 */ /* 0x000fe40000000000 */
[----:B------:R-:W2:Y:S02]  /*57630*/  LDC R2, c[0x0][0x3f0] ;  /* 0x0000fc00ff027b82 */ /* 0x000ea40000000800 */
[----:B------:R-:W-:-:S04]  /*57640*/  FFMA.FTZ R5, R72, R5, -0.16845393180847167969 ;  /* 0xbe2c7f3048057423 */ /* 0x000fc80000010005 */
[----:B------:R-:W-:-:S04]  /*57650*/  FFMA.FTZ R5, R72, R5, 0.1716887056827545166 ;  /* 0x3e2fcf2a48057423 */ /* 0x000fc80000010005 */
[----:B------:R-:W-:-:S04]  /*57660*/  FFMA.FTZ R5, R72, R5, -0.17900948226451873779 ;  /* 0xbe374e4348057423 */ /* 0x000fc80000010005 */
[----:B------:R-:W-:-:S04]  /*57670*/  FFMA.FTZ R5, R72, R5, 0.20512372255325317383 ;  /* 0x3e520bf448057423 */ /* 0x000fc80000010005 */
[----:B------:R-:W-:-:S04]  /*57680*/  FFMA.FTZ R5, R72, R5, -0.24046532809734344482 ;  /* 0xbe763c8b48057423 */ /* 0x000fc80000010005 */
[----:B------:R-:W-:Y:S01]  /*57690*/  FFMA.FTZ R5, R72, R5, 0.28857114911079406738 ;  /* 0x3e93bf9948057423 */ /* 0x000fe20000010005 */
[----:B--2---:R-:W-:-:S03]  /*576a0*/  ISETP.GE.AND P2, PT, R2, 0x1, PT ;  /* 0x000000010200780c */ /* 0x004fc60003f46270 */
[----:B------:R-:W-:-:S04]  /*576b0*/  FFMA.FTZ R5, R72, R5, -0.36067417263984680176 ;  /* 0xbeb8aa4948057423 */ /* 0x000fc80000010005 */
[----:B------:R-:W-:-:S06]  /*576c0*/  FFMA.FTZ R5, R72, R5, 0.48089820146560668945 ;  /* 0x3ef6384a48057423 */ /* 0x000fcc0000010005 */
[----:B------:R-:W-:Y:S05]  /*576d0*/  @!P2 BRA `(.L_x_18) ;  /* 0x00000000000ca947 */ /* 0x000fea0003800000 */
[----:B------:R-:W-:-:S04]  /*576e0*/  IMAD.U32 R6, R6, -0x80000000, RZ ;  /* 0x8000000006067824 */ /* 0x000fc800078e00ff */
[----:B------:R-:W2:Y:S02]  /*576f0*/  SYNCS.PHASECHK.TRANS64.TRYWAIT P2, [UR7], R6 ;  /* 0x00000006ff0075a7 */ /* 0x000ea40008041107 */
[----:B--2---:R-:W-:Y:S05]  /*57700*/  @!P2 BRA `(.L_x_19) ;  /* 0x000000f00080a947 */ /* 0x004fea0003800000 */
.L_x_18:
[----:B------:R-:W-:Y:S01]  /*57710*/  BAR.SYNC.DEFER_BLOCKING 0x0 ;  /* 0x0000000000007b1d */ /* 0x000fe20000010000 */
[----:B------:R-:W-:Y:S01]  /*57720*/  FSETP.GT.AND P2, PT, |R0|, 8.50705917302346158658e+37, PT ;  /* 0x7e8000000000780b */ /* 0x000fe20003f44200 */
[----:B------:R-:W-:Y:S01]  /*57730*/  FFMA.FTZ R5, R72, R5, -0.72134751081466674805 ;  /* 0xbf38aa3b48057423 */ /* 0x000fe20000010005 */
[----:B------:R-:W-:Y:S02]  /*57740*/  FSETP.GEU.AND P4, PT, |R0|, 1.175494350822287508e-38, PT ;  /* 0x008000000000780b */ /* 0x000fe40003f8e200 */
[----:B------:R-:W-:Y:S01]  /*57750*/  I2FP.F32.S32 R68, R3 ;  /* 0x0000000300447245 */ /* 0x000fe20000201400 */
[----:B------:R-:W-:Y:S01]  /*57760*/  FMUL R3, R72, R5 ;  /* 0x0000000548037220 */ /* 0x000fe20000400000 */
[----:B------:R-:W-:Y:S01]  /*57770*/  FSEL R2, RZ, -23, P3 ;  /* 0xc1b80000ff027808 */ /* 0x000fe20001800000 */
[----:B------:R-:W2:Y:S01]  /*57780*/  S2R R73, SR_TID.X ;  /* 0x0000000000497919 */ /* 0x000ea20000002100 */
[----:B------:R-:W-:Y:S01]  /*57790*/  ISETP.GE.U32.AND P3, PT, R70, 0x7f800000, PT ;  /* 0x7f8000004600780c */ /* 0x000fe20003f66070 */
[----:B------:R-:W-:Y:S01]  /*577a0*/  FMUL R3, R72, R3 ;  /* 0x0000000348037220 */ /* 0x000fe20000400000 */
[----:B------:R-:W-:Y:S01]  /*577b0*/  LOP3.LUT R69, R69, 0x18, RZ, 0xc0, !PT ;  /* 0x0000001845457812 */ /* 0x000fe200078ec0ff */
[----:B------:R-:W-:-:S02]  /*577c0*/  FFMA.FTZ R2, R68, 1.1920928955078125e-07, R2 ;  /* 0x3400000044027823 */ /* 0x000fc40000010002 */
[----:B------:R-:W-:Y:S01]  /*577d0*/  @P2 FMUL R0, R0, 0.25 ;  /* 0x3e80000000002820 */ /* 0x000fe20000400000 */
[----:B------:R-:W-:-:S03]  /*577e0*/  FFMA.FTZ R68, R72, 1.4426950216293334961, R3 ;  /* 0x3fb8aa3b48447823 */ /* 0x000fc60000010003 */
[----:B------:R-:W-:Y:S01]  /*577f0*/  @!P4 FMUL R0, R0, 16777216 ;  /* 0x4b8000000000c820 */ /* 0x000fe20000400000 */
[----:B------:R-:W-:-:S03]  /*57800*/  FADD R2, R2, R68 ;  /* 0x0000004402027221 */ /* 0x000fc60000000000 */
[----:B------:R-:W-:Y:S01]  /*57810*/  @P3 IMAD.MOV.U32 R3, RZ, RZ, 0x7f800000 ;  /* 0x7f800000ff033424 */ /* 0x000fe200078e00ff */
[----:B------:R-:W3:Y:S02]  /*57820*/  @!P1 SYNCS.CCTL.IV [UR4+0x3a000] ;  /* 0x03a00000ff0099b1 */ /* 0x000ee40008000004 */
[----:B---3--:R-:W-:Y:S01]  /*57830*/  BAR.SYNC.DEFER_BLOCKING 0x0 ;  /* 0x0000000000007b1d */ /* 0x008fe20000010000 */
[C---:B------:R-:W-:Y:S01]  /*57840*/  @P3 FFMA.FTZ R2, R70.reuse, R3, +INF ;  /* 0x7f80000046023423 */ /* 0x040fe20000010003 */
[----:B------:R-:W-:-:S04]  /*57850*/  FSETP.NEU.AND P3, PT, R70, RZ, PT ;  /* 0x000000ff4600720b */ /* 0x000fc80003f6d000 */
[----:B------:R-:W3:Y:S01]  /*57860*/  MUFU.RCP R0, R0 ;  /* 0x0000000000007308 */ /* 0x000ee20000001000 */
[----:B------:R-:W-:Y:S01]  /*57870*/  FSEL R2, R2, -INF , P3 ;  /* 0xff80000002027808 */ /* 0x000fe20001800000 */
[----:B-1---5:R-:W1:Y:S04]  /*57880*/  LDTM.x64 R4, tmem[UR6] ;  /* 0x00000006000479ee */ /* 0x022e680008340000 */
[----:B------:R-:W-:Y:S01]  /*57890*/  FFMA R2, R2, 0.69314718246459960938, R82 ;  /* 0x3f31721802027823 */ /* 0x000fe20000000052 */
[----:B--2---:R-:W-:Y:S01]  /*578a0*/  LOP3.LUT R71, R69, 0x1f, R73, 0xf8, !PT ;  /* 0x0000001f45477812 */ /* 0x004fe200078ef849 */
[----:B------:R-:W-:-:S04]  /*578b0*/  IMAD.SHL.U32 R68, R73, 0x10, RZ ;  /* 0x0000001049447824 */ /* 0x000fc800078e00ff */
[----:B------:R-:W-:Y:S01]  /*578c0*/  IMAD.SHL.U32 R3, R71, 0x8, RZ ;  /* 0x0000000847037824 */ /* 0x000fe200078e00ff */
[----:B------:R-:W-:Y:S01]  /*578d0*/  LOP3.LUT R68, R68, 0x30, RZ, 0xc0, !PT ;  /* 0x0000003044447812 */ /* 0x000fe200078ec0ff */
[----:B------:R-:W2:Y:S03]  /*578e0*/  @!P1 SYNCS.CCTL.IV [UR4+0x3a008] ;  /* 0x03a00800ff0099b1 */ /* 0x000ea60008000004 */
[----:B------:R-:W-:-:S04]  /*578f0*/  LOP3.LUT R3, R3, 0xc0, RZ, 0xc0, !PT ;  /* 0x000000c003037812 */ /* 0x000fc800078ec0ff */
[----:B------:R-:W-:Y:S01]  /*57900*/  IADD3 R3, PT, PT, R3, UR4, R68 ;  /* 0x0000000403037c10 */ /* 0x000fe2000fffe044 */
[----:B-1----:R-:W-:Y:S01]  /*57910*/  @P2 FMUL R22, R22, 0.25 ;  /* 0x3e80000016162820 */ /* 0x002fe20000400000 */
[----:B------:R-:W-:Y:S01]  /*57920*/  @P2 FMUL R24, R24, 0.25 ;  /* 0x3e80000018182820 */ /* 0x000fe20000400000 */
[----:B------:R-:W-:Y:S01]  /*57930*/  @P2 FMUL R25, R25, 0.25 ;  /* 0x3e80000019192820 */ /* 0x000fe20000400000 */
[----:B------:R-:W-:Y:S01]  /*57940*/  @P2 FMUL R23, R23, 0.25 ;  /* 0x3e80000017172820 */ /* 0x000fe20000400000 */
[----:B------:R-:W-:Y:S01]  /*57950*/  @!P4 FMUL R22, R22, 16777216 ;  /* 0x4b8000001616c820 */ /* 0x000fe20000400000 */
[----:B------:R-:W-:Y:S01]  /*57960*/  @!P4 FMUL R24, R24, 16777216 ;  /* 0x4b8000001818c820 */ /* 0x000fe20000400000 */
[----:B------:R-:W-:Y:S01]  /*57970*/  @P2 FMUL R26, R26, 0.25 ;  /* 0x3e8000001a1a2820 */ /* 0x000fe20000400000 */
[----:B------:R-:W-:Y:S01]  /*57980*/  @!P4 FMUL R25, R25, 16777216 ;  /* 0x4b8000001919c820 */ /* 0x000fe20000400000 */
[----:B------:R-:W-:Y:S01]  /*57990*/  @P2 FMUL R27, R27, 0.25 ;  /* 0x3e8000001b1b2820 */ /* 0x000fe20000400000 */
[----:B------:R1:W-:Y:S01]  /*579a0*/  STL [R1+0x264], R3 ;  /* 0x0002640301007387 */ /* 0x0003e20000100800 */
[----:B------:R-:W-:Y:S01]  /*579b0*/  @P2 FMUL R28, R28, 0.25 ;  /* 0x3e8000001c1c2820 */ /* 0x000fe20000400000 */
[C---:B---3--:R-:W-:Y:S01]  /*579c0*/  FMUL R68, R0.reuse, R22 ;  /* 0x0000001600447220 */ /* 0x048fe20000400000 */
[----:B------:R-:W-:Y:S01]  /*579d0*/  @!P4 FMUL R23, R23, 16777216 ;  /* 0x4b8000001717c820 */ /* 0x000fe20000400000 */
[----:B------:R3:W-:Y:S01]  /*579e0*/  STL [R1+0x260], R2 ;  /* 0x0002600201007387 */ /* 0x0007e20000100800 */
[----:B------:R-:W-:Y:S01]  /*579f0*/  FMUL R22, R0, R24 ;  /* 0x0000001800167220 */ /* 0x000fe20000400000 */
[----:B------:R-:W-:Y:S01]  /*57a00*/  @!P4 FMUL R26, R26, 16777216 ;  /* 0x4b8000001a1ac820 */ /* 0x000fe20000400000 */
[----:B------:R-:W-:Y:S01]  /*57a10*/  @!P4 FMUL R27, R27, 16777216 ;  /* 0x4b8000001b1bc820 */ /* 0x000fe20000400000 */
[----:B------:R-:W-:Y:S01]  /*57a20*/  @P2 FMUL R29, R29, 0.25 ;  /* 0x3e8000001d1d2820 */ /* 0x000fe20000400000 */
[----:B------:R-:W-:Y:S01]  /*57a30*/  @!P4 FMUL R28, R28, 16777216 ;  /* 0x4b8000001c1cc820 */ /* 0x000fe20000400000 */
[----:B------:R-:W-:Y:S01]  /*57a40*/  @P2 FMUL R30, R30, 0.25 ;  /* 0x3e8000001e1e2820 */ /* 0x000fe20000400000 */
[C---:B-1----:R-:W-:Y:S01]  /*57a50*/  FMUL R3, R0.reuse, R23 ;  /* 0x0000001700037220 */ /* 0x042fe20000400000 */
[----:B------:R-:W-:Y:S01]  /*57a60*/  @P2 FMUL R31, R31, 0.25 ;  /* 0x3e8000001f1f2820 */ /* 0x000fe20000400000 */
[C---:B------:R-:W-:Y:S01]  /*57a70*/  FMUL R23, R0.reuse, R26 ;  /* 0x0000001a00177220 */ /* 0x040fe20000400000 */
[----:B---3--:R-:W-:Y:S01]  /*57a80*/  FMUL R2, R0, R25 ;  /* 0x0000001900027220 */ /* 0x008fe20000400000 */
[----:B------:R1:W-:Y:S01]  /*57a90*/  STL [R1+0x3c], R22 ;  /* 0x00003c1601007387 */ /* 0x0003e20000100800 */
[----:B------:R-:W-:Y:S01]  /*57aa0*/  @!P4 FMUL R29, R29, 16777216 ;  /* 0x4b8000001d1dc820 */ /* 0x000fe20000400000 */
[----:B------:R-:W-:Y:S01]  /*57ab0*/  @!P4 FMUL R30, R30, 16777216 ;  /* 0x4b8000001e1ec820 */ /* 0x000fe20000400000 */
[----:B------:R-:W-:Y:S01]  /*57ac0*/  @P2 FMUL R32, R32, 0.25 ;  /* 0x3e80000020202820 */ /* 0x000fe20000400000 */
[----:B------:R3:W-:Y:S01]  /*57ad0*/  STL [R1+0x38], R2 ;  /* 0x0000380201007387 */ /* 0x0007e20000100800 */
[----:B------:R-:W-:Y:S01]  /*57ae0*/  @!P4 FMUL R31, R31, 16777216 ;  /* 0x4b8000001f1fc820 */ /* 0x000fe20000400000 */
[----:B------:R-:W-:Y:S01]  /*57af0*/  @P2 FMUL R33, R33, 0.25 ;  /* 0x3e80000021212820 */ /* 0x000fe20000400000 */
[----:B------:R-:W-:Y:S01]  /*57b00*/  @P2 FMUL R34, R34, 0.25 ;  /* 0x3e80000022222820 */ /* 0x000fe20000400000 */
[----:B------:R4:W-:Y:S01]  /*57b10*/  STL [R1+0x34], R23 ;  /* 0x0000341701007387 */ /* 0x0009e20000100800 */
[----:B------:R-:W-:Y:S01]  /*57b20*/  @!P4 FMUL R32, R32, 16777216 ;  /* 0x4b8000002020c820 */ /* 0x000fe20000400000 */
[----:B-1----:R-:W-:Y:S01]  /*57b30*/  FMUL R22, R0, R27 ;  /* 0x0000001b00167220 */ /* 0x002fe20000400000 */
[----:B------:R-:W-:Y:S01]  /*57b40*/  @!P4 FMUL R33, R33, 16777216 ;  /* 0x4b8000002121c820 */ /* 0x000fe20000400000 */
[----:B------:R-:W-:Y:S01]  /*57b50*/  @P2 FMUL R35, R35, 0.25 ;  /* 0x3e80000023232820 */ /* 0x000fe20000400000 */
[----:B------:R-:W-:Y:S01]  /*57b60*/  @!P4 FMUL R34, R34, 16777216 ;  /* 0x4b8000002222c820 */ /* 0x000fe20000400000 */
[----:B---3--:R-:W-:Y:S01]  /*57b70*/  FMUL R2, R0, R28 ;  /* 0x0000001c00027220 */ /* 0x008fe20000400000 */
[----:B------:R1:W-:Y:S01]  /*57b80*/  STL [R1+0x30], R22 ;  /* 0x0000301601007387 */ /* 0x0003e20000100800 */
[----:B------:R-:W-:Y:S01]  /*57b90*/  @P2 FMUL R36, R36, 0.25 ;  /* 0x3e80000024242820 */ /* 0x000fe20000400000 */
[----:B------:R-:W-:Y:S01]  /*57ba0*/  @P2 FMUL R37, R37, 0.25 ;  /* 0x3e80000025252820 */ /* 0x000fe20000400000 */
[----:B----4-:R-:W-:Y:S01]  /*57bb0*/  FMUL R23, R0, R29 ;  /* 0x0000001d00177220 */ /* 0x010fe20000400000 */
[----:B------:R3:W-:Y:S01]  /*57bc0*/  STL [R1+0x2c], R2 ;  /* 0x00002c0201007387 */ /* 0x0007e20000100800 */
[----:B------:R-:W-:Y:S01]  /*57bd0*/  @!P4 FMUL R35, R35, 16777216 ;  /* 0x4b8000002323c820 */ /* 0x000fe20000400000 */
[----:B------:R-:W-:Y:S01]  /*57be0*/  @!P4 FMUL R36, R36, 16777216 ;  /* 0x4b8000002424c820 */ /* 0x000fe20000400000 */
[----:B------:R-:W-:Y:S01]  /*57bf0*/  @!P4 FMUL R37, R37, 16777216 ;  /* 0x4b8000002525c820 */ /* 0x000fe20000400000 */
[----:B------:R4:W-:Y:S01]  /*57c00*/  STL [R1+0x28], R23 ;  /* 0x0000281701007387 */ /* 0x0009e20000100800 */
[----:B------:R-:W-:Y:S01]  /*57c10*/  @P2 FMUL R38, R38, 0.25 ;  /* 0x3e80000026262820 */ /* 0x000fe20000400000 */
[----:B-1----:R-:W-:Y:S01]  /*57c20*/  FMUL R22, R0, R30 ;  /* 0x0000001e00167220 */ /* 0x002fe20000400000 */
[----:B------:R-:W-:Y:S01]  /*57c30*/  @P2 FMUL R40, R40, 0.25 ;  /* 0x3e80000028282820 */ /* 0x000fe20000400000 */
[----:B------:R-:W-:Y:S01]  /*57c40*/  @P2 FMUL R39, R39, 0.25 ;  /* 0x3e80000027272820 */ /* 0x000fe20000400000 */
[----:B------:R-:W-:Y:S01]  /*57c50*/  @!P4 FMUL R38, R38, 16777216 ;  /* 0x4b8000002626c820 */ /* 0x000fe20000400000 */
[----:B---3--:R-:W-:Y:S01]  /*57c60*/  FMUL R2, R0, R31 ;  /* 0x0000001f00027220 */ /* 0x008fe20000400000 */
[----:B------:R1:W-:Y:S01]  /*57c70*/  STL [R1+0x24], R22 ;  /* 0x0000241601007387 */ /* 0x0003e20000100800 */
[----:B------:R-:W-:Y:S01]  /*57c80*/  @!P4 FMUL R40, R40, 16777216 ;  /* 0x4b8000002828c820 */ /* 0x000fe20000400000 */
[----:B------:R-:W-:Y:S01]  /*57c90*/  @!P4 FMUL R39, R39, 16777216 ;  /* 0x4b8000002727c820 */ /* 0x000fe20000400000 */
[----:B----4-:R-:W-:Y:S01]  /*57ca0*/  FMUL R23, R0, R32 ;  /* 0x0000002000177220 */ /* 0x010fe20000400000 */
[----:B------:R3:W-:Y:S01]  /*57cb0*/  STL [R1+0x20], R2 ;  /* 0x0000200201007387 */ /* 0x0007e20000100800 */
[----:B------:R-:W-:Y:S01]  /*57cc0*/  @P2 FMUL R41, R41, 0.25 ;  /* 0x3e80000029292820 */ /* 0x000fe20000400000 */
[----:B------:R-:W-:Y:S01]  /*57cd0*/  @P2 FMUL R4, R4, 0.25 ;  /* 0x3e80000004042820 */ /* 0x000fe20000400000 */
[----:B------:R-:W-:Y:S01]  /*57ce0*/  @P2 FMUL R5, R5, 0.25 ;  /* 0x3e80000005052820 */ /* 0x000fe20000400000 */
[----:B------:R4:W-:Y:S01]  /*57cf0*/  STL [R1+0x1c], R23 ;  /* 0x00001c1701007387 */ /* 0x0009e20000100800 */
[----:B------:R-:W-:Y:S01]  /*57d00*/  @!P4 FMUL R41, R41, 16777216 ;  /* 0x4b8000002929c820 */ /* 0x000fe20000400000 */
[----:B-1----:R-:W-:Y:S01]  /*57d10*/  FMUL R22, R0, R33 ;  /* 0x0000002100167220 */ /* 0x002fe20000400000 */
[----:B------:R-:W-:Y:S01]  /*57d20*/  @P2 FMUL R6, R6, 0.25 ;  /* 0x3e80000006062820 */ /* 0x000fe20000400000 */
[----:B------:R-:W-:Y:S01]  /*57d30*/  @P2 FMUL R7, R7, 0.25 ;  /* 0x3e80000007072820 */ /* 0x000fe20000400000 */
[----:B------:R-:W-:Y:S01]  /*57d40*/  @!P4 FMUL R4, R4, 16777216 ;  /* 0x4b8000000404c820 */ /* 0x000fe20000400000 */
[----:B---3--:R-:W-:Y:S01]  /*57d50*/  FMUL R2, R0, R34 ;  /* 0x0000002200027220 */ /* 0x008fe20000400000 */
[----:B------:R1:W-:Y:S01]  /*57d60*/  STL [R1+0x18], R22 ;  /* 0x0000181601007387 */ /* 0x0003e20000100800 */
[----:B------:R-:W-:Y:S01]  /*57d70*/  @!P4 FMUL R5, R5, 16777216 ;  /* 0x4b8000000505c820 */ /* 0x000fe20000400000 */
[----:B------:R-:W-:Y:S01]  /*57d80*/  @P2 FMUL R8, R8, 0.25 ;  /* 0x3e80000008082820 */ /* 0x000fe20000400000 */
        /* <DEDUP_REMOVED lines=8> */
[----:B------:R-:W-:Y:S01]  /*57e10*/  @!P4 FMUL R7, R7, 16777216 ;  /* 0x4b8000000707c820 */ /* 0x000fe20000400000 */
[----:B------:R-:W-:Y:S01]  /*57e20*/  @P2 FMUL R12, R12, 0.25 ;  /* 0x3e8000000c0c2820 */ /* 0x000fe20000400000 */
[----:B------:R-:W-:Y:S01]  /*57e30*/  @P2 FMUL R13, R13, 0.25 ;  /* 0x3e8000000d0d2820 */ /* 0x000fe20000400000 */
[C---:B---3--:R-:W-:Y:S01]  /*57e40*/  FMUL R2, R0.reuse, R37 ;  /* 0x0000002500027220 */ /* 0x048fe20000400000 */
[----:B------:R1:W-:Y:S01]  /*57e50*/  STL [R1+0xc], R22 ;  /* 0x00000c1601007387 */ /* 0x0003e20000100800 */
[C---:B------:R-:W-:Y:S01]  /*57e60*/  FMUL R4, R0.reuse, R4 ;  /* 0x0000000400047220 */ /* 0x040fe20000400000 */
[C---:B------:R-:W-:Y:S01]  /*57e70*/  FMUL R5, R0.reuse, R5 ;  /* 0x0000000500057220 */ /* 0x040fe20000400000 */
[----:B----4-:R-:W-:Y:S01]  /*57e80*/  FMUL R23, R0, R38 ;  /* 0x0000002600177220 */ /* 0x010fe20000400000 */
[----:B------:R3:W-:Y:S01]  /*57e90*/  STL [R1+0x8], R2 ;  /* 0x0000080201007387 */ /* 0x0007e20000100800 */
[----:B------:R-:W-:Y:S01]  /*57ea0*/  @!P4 FMUL R8, R8, 16777216 ;  /* 0x4b8000000808c820 */ /* 0x000fe20000400000 */
[----:B------:R-:W-:Y:S01]  /*57eb0*/  @!P4 FMUL R9, R9, 16777216 ;  /* 0x4b8000000909c820 */ /* 0x000fe20000400000 */
[----:B------:R-:W-:Y:S01]  /*57ec0*/  @!P4 FMUL R10, R10, 16777216 ;  /* 0x4b8000000a0ac820 */ /* 0x000fe20000400000 */
[----:B------:R-:W-:Y:S01]  /*57ed0*/  STL [R1+0x4], R23 ;  /* 0x0000041701007387 */ /* 0x000fe20000100800 */
[----:B------:R-:W-:Y:S01]  /*57ee0*/  @!P4 FMUL R11, R11, 16777216 ;  /* 0x4b8000000b0bc820 */ /* 0x000fe20000400000 */
[C---:B-1----:R-:W-:Y:S01]  /*57ef0*/  FMUL R22, R0.reuse, R39 ;  /* 0x0000002700167220 */ /* 0x042fe20000400000 */
[C---:B------:R-:W-:Y:S01]  /*57f00*/  FMUL R6, R0.reuse, R6 ;  /* 0x0000000600067220 */ /* 0x040fe20000400000 */
[----:B------:R-:W-:Y:S01]  /*57f10*/  FMUL R7, R0, R7 ;  /* 0x0000000700077220 */ /* 0x000fe20000400000 */
[----:B------:R-:W-:Y:S01]  /*57f20*/  @P2 FMUL R14, R14, 0.25 ;  /* 0x3e8000000e0e2820 */ /* 0x000fe20000400000 */
[----:B---3--:R-:W-:Y:S01]  /*57f30*/  FMUL R2, R0, R40 ;  /* 0x0000002800027220 */ /* 0x008fe20000400000 */
[----:B------:R-:W-:Y:S01]  /*57f40*/  @P2 FMUL R15, R15, 0.25 ;  /* 0x3e8000000f0f2820 */ /* 0x000fe20000400000 */
[----:B------:R-:W-:Y:S01]  /*57f50*/  @P2 FMUL R16, R16, 0.25 ;  /* 0x3e80000010102820 */ /* 0x000fe20000400000 */
[----:B------:R-:W-:Y:S01]  /*57f60*/  @P2 FMUL R17, R17, 0.25 ;  /* 0x3e80000011112820 */ /* 0x000fe20000400000 */
[----:B------:R-:W-:Y:S01]  /*57f70*/  @!P4 FMUL R12, R12, 16777216 ;  /* 0x4b8000000c0cc820 */ /* 0x000fe20000400000 */
[----:B------:R1:W-:Y:S01]  /*57f80*/  STL [R1+0x26c0], R2 ;  /* 0x0026c00201007387 */ /* 0x0003e20000100800 */
[----:B------:R-:W-:Y:S01]  /*57f90*/  @!P4 FMUL R13, R13, 16777216 ;  /* 0x4b8000000d0dc820 */ /* 0x000fe20000400000 */
[----:B------:R-:W-:Y:S01]  /*57fa0*/  @P2 FMUL R20, R20, 0.25 ;  /* 0x3e80000014142820 */ /* 0x000fe20000400000 */
[----:B------:R-:W-:Y:S01]  /*57fb0*/  @P2 FMUL R21, R21, 0.25 ;  /* 0x3e80000015152820 */ /* 0x000fe20000400000 */
[----:B------:R-:W-:Y:S01]  /*57fc0*/  STL [R1], R22 ;  /* 0x0000001601007387 */ /* 0x000fe20000100800 */
[C---:B------:R-:W-:Y:S01]  /*57fd0*/  FMUL R8, R0.reuse, R8 ;  /* 0x0000000800087220 */ /* 0x040fe20000400000 */
[----:B------:R-:W-:Y:S01]  /*57fe0*/  FMUL R9, R0, R9 ;  /* 0x0000000900097220 */ /* 0x000fe20000400000 */
[----:B------:R-:W-:Y:S01]  /*57ff0*/  F2FP.SATFINITE.E4M3.F32.PACK_AB_MERGE_C R5, R5, R4, RZ ;  /* 0x000000040505723e */ /* 0x000fe200048070ff */
[----:B------:R-:W-:Y:S01]  /*58000*/  @P2 FMUL R18, R18, 0.25 ;  /* 0x3e80000012122820 */ /* 0x000fe20000400000 */
[----:B------:R-:W-:Y:S01]  /*58010*/  @P2 FMUL R19, R19, 0.25 ;  /* 0x3e80000013132820 */ /* 0x000fe20000400000 */
[----:B-1----:R-:W3:Y:S01]  /*58020*/  LDL.LU R2, [R1] ;  /* 0x0000000001027983 */ /* 0x002ee20000300800 */
[C---:B------:R-:W-:Y:S01]  /*58030*/  FMUL R10, R0.reuse, R10 ;  /* 0x0000000a000a7220 */ /* 0x040fe20000400000 */
[----:B------:R-:W-:Y:S01]  /*58040*/  FMUL R11, R0, R11 ;  /* 0x0000000b000b7220 */ /* 0x000fe20000400000 */
[----:B------:R-:W-:Y:S01]  /*58050*/  @!P4 FMUL R14, R14, 16777216 ;  /* 0x4b8000000e0ec820 */ /* 0x000fe20000400000 */
[----:B------:R-:W-:Y:S01]  /*58060*/  @!P4 FMUL R15, R15, 16777216 ;  /* 0x4b8000000f0fc820 */ /* 0x000fe20000400000 */
[----:B------:R-:W-:Y:S01]  /*58070*/  F2FP.SATFINITE.E4M3.F32.PACK_AB_MERGE_C R4, R7, R6, RZ ;  /* 0x000000060704723e */ /* 0x000fe200048070ff */
[----:B------:R-:W-:Y:S01]  /*58080*/  @!P4 FMUL R16, R16, 16777216 ;  /* 0x4b8000001010c820 */ /* 0x000fe20000400000 */
[----:B------:R-:W-:Y:S01]  /*58090*/  @!P4 FMUL R17, R17, 16777216 ;  /* 0x4b8000001111c820 */ /* 0x000fe20000400000 */
[C---:B------:R-:W-:Y:S01]  /*580a0*/  FMUL R12, R0.reuse, R12 ;  /* 0x0000000c000c7220 */ /* 0x040fe20000400000 */
[----:B------:R-:W-:Y:S01]  /*580b0*/  FMUL R13, R0, R13 ;  /* 0x0000000d000d7220 */ /* 0x000fe20000400000 */
[----:B------:R-:W-:Y:S01]  /*580c0*/  @P2 FMUL R67, R67, 0.25 ;  /* 0x3e80000043432820 */ /* 0x000fe20000400000 */
[----:B------:R-:W-:Y:S01]  /*580d0*/  @!P4 FMUL R20, R20, 16777216 ;  /* 0x4b8000001414c820 */ /* 0x000fe20000400000 */
[----:B------:R-:W-:Y:S01]  /*580e0*/  @!P4 FMUL R21, R21, 16777216 ;  /* 0x4b8000001515c820 */ /* 0x000fe20000400000 */
[----:B------:R-:W-:Y:S01]  /*580f0*/  @!P4 FMUL R18, R18, 16777216 ;  /* 0x4b8000001212c820 */ /* 0x000fe20000400000 */
[----:B------:R-:W-:Y:S01]  /*58100*/  @!P4 FMUL R19, R19, 16777216 ;  /* 0x4b8000001313c820 */ /* 0x000fe20000400000 */
[----:B------:R-:W-:Y:S01]  /*58110*/  @P2 FMUL R42, R42, 0.25 ;  /* 0x3e8000002a2a2820 */ /* 0x000fe20000400000 */
        /* <DEDUP_REMOVED lines=24> */
[----:B---3--:R1:W-:Y:S01]  /*582a0*/  STL [R1+0x26c8], R2 ;  /* 0x0026c80201007387 */ /* 0x0083e20000100800 */
[----:B------:R-:W-:Y:S01]  /*582b0*/  F2FP.SATFINITE.E4M3.F32.PACK_AB_MERGE_C R6, R9, R8, RZ ;  /* 0x000000080906723e */ /* 0x000fe200048070ff */
[C---:B------:R-:W-:Y:S01]  /*582c0*/  FMUL R14, R0.reuse, R14 ;  /* 0x0000000e000e7220 */ /* 0x040fe20000400000 */
[C---:B------:R-:W-:Y:S01]  /*582d0*/  FMUL R15, R0.reuse, R15 ;  /* 0x0000000f000f7220 */ /* 0x040fe20000400000 */
[C---:B------:R-:W-:Y:S01]  /*582e0*/  FMUL R16, R0.reuse, R16 ;  /* 0x0000001000107220 */ /* 0x040fe20000400000 */
[C---:B------:R-:W-:Y:S01]  /*582f0*/  FMUL R17, R0.reuse, R17 ;  /* 0x0000001100117220 */ /* 0x040fe20000400000 */
[----:B------:R-:W-:Y:S01]  /*58300*/  @!P4 FMUL R67, R67, 16777216 ;  /* 0x4b8000004343c820 */ /* 0x000fe20000400000 */
[C---:B------:R-:W-:Y:S01]  /*58310*/  FMUL R20, R0.reuse, R20 ;  /* 0x0000001400147220 */ /* 0x040fe20000400000 */
[C---:B------:R-:W-:Y:S01]  /*58320*/  FMUL R21, R0.reuse, R21 ;  /* 0x0000001500157220 */ /* 0x040fe20000400000 */
[C---:B------:R-:W-:Y:S01]  /*58330*/  FMUL R18, R0.reuse, R18 ;  /* 0x0000001200127220 */ /* 0x040fe20000400000 */
[----:B-1----:R-:W3:Y:S01]  /*58340*/  LDL.LU R2, [R1+0x8] ;  /* 0x0000080001027983 */ /* 0x002ee20000300800 */
[----:B------:R-:W-:Y:S01]  /*58350*/  FMUL R19, R0, R19 ;  /* 0x0000001300137220 */ /* 0x000fe20000400000 */
[----:B------:R-:W-:Y:S01]  /*58360*/  @!P4 FMUL R42, R42, 16777216 ;  /* 0x4b8000002a2ac820 */ /* 0x000fe20000400000 */
        /* <DEDUP_REMOVED lines=24> */
[----:B---3--:R1:W-:Y:S04]  /*584f0*/  STL [R1+0x26d0], R2 ;  /* 0x0026d00201007387 */ /* 0x0083e80000100800 */
[----:B-1----:R-:W3:Y:S04]  /*58500*/  LDL.LU R2, [R1+0x10] ;  /* 0x0000100001027983 */ /* 0x002ee80000300800 */
        /* <DEDUP_REMOVED lines=10> */
[----:B---3--:R1:W-:Y:S02]  /*585b0*/  STL [R1+0x2700], R2 ;  /* 0x0027000201007387 */ /* 0x0083e40000100800 */
[----:B-1----:R-:W-:-:S02]  /*585c0*/  IMAD.MOV.U32 R2, RZ, RZ, R3 ;  /* 0x000000ffff027224 */ /* 0x002fc400078e0003 */
[----:B------:R-:W-:-:S05]  /*585d0*/  FMUL R3, R0, R41 ;  /* 0x0000002900037220 */ /* 0x000fca0000400000 */
[----:B------:R1:W-:Y:S04]  /*585e0*/  STL [R1+0x26c4], R3 ;  /* 0x0026c40301007387 */ /* 0x0003e80000100800 */
        /* <DEDUP_REMOVED lines=14> */
[----:B-1----:R-:W3:Y:S01]  /*586d0*/  LDL.LU R3, [R1+0x3c] ;  /* 0x00003c0001037983 */ /* 0x002ee20000300800 */
[----:B------:R-:W-:Y:S01]  /*586e0*/  FMUL R93, R0, R67 ;  /* 0x00000043005d7220 */ /* 0x000fe20000400000 */
[----:B------:R-:W-:-:S02]  /*586f0*/  F2FP.SATFINITE.E4M3.F32.PACK_AB_MERGE_C R67, R21, R20, RZ ;  /* 0x000000141543723e */ /* 0x000fc400048070ff */
[----:B---3--:R-:W-:Y:S04]  /*58700*/  STL [R1+0x2704], R3 ;  /* 0x0027040301007387 */ /* 0x008fe80000100800 */
[----:B------:R1:W-:Y:S04]  /*58710*/  STL [R1+0x110], R5 ;  /* 0x0001100501007387 */ /* 0x0003e80000100800 */
[----:B------:R3:W-:Y:S01]  /*58720*/  STL [R1+0x10c], R4 ;  /* 0x00010c0401007387 */ /* 0x0007e20000100800 */
[----:B-1----:R-:W-:-:S03]  /*58730*/  F2FP.SATFINITE.E4M3.F32.PACK_AB_MERGE_C R5, R11, R10, RZ ;  /* 0x0000000a0b05723e */ /* 0x002fc600048070ff */
[----:B------:R1:W-:Y:S01]  /*58740*/  STL [R1+0x108], R6 ;  /* 0x0001080601007387 */ /* 0x0003e20000100800 */
[----:B---3--:R-:W-:Y:S01]  /*58750*/  F2FP.SATFINITE.E4M3.F32.PACK_AB_MERGE_C R4, R13, R12, RZ ;  /* 0x0000000c0d04723e */ /* 0x008fe200048070ff */
[----:B------:R-:W-:Y:S02]  /*58760*/  IMAD.MOV.U32 R3, RZ, RZ, R68 ;  /* 0x000000ffff037224 */ /* 0x000fe400078e0044 */
[----:B------:R3:W-:Y:S01]  /*58770*/  STL [R1+0x14c], R5 ;  /* 0x00014c0501007387 */ /* 0x0007e20000100800 */
[----:B-1----:R-:W-:-:S03]  /*58780*/  F2FP.SATFINITE.E4M3.F32.PACK_AB_MERGE_C R6, R15, R14, RZ ;  /* 0x0000000e0f06723e */ /* 0x002fc600048070ff */
[----:B------:R1:W-:Y:S01]  /*58790*/  STL [R1+0x100], R4 ;  /* 0x0001000401007387 */ /* 0x0003e20000100800 */
[----:B---3--:R-:W-:-:S03]  /*587a0*/  F2FP.SATFINITE.E4M3.F32.PACK_AB_MERGE_C R5, R17, R16, RZ ;  /* 0x000000101105723e */ /* 0x008fc600048070ff */
[----:B------:R-:W-:Y:S01]  /*587b0*/  STL [R1+0xf8], R6 ;  /* 0x0000f80601007387 */ /* 0x000fe20000100800 */
[----:B------:R-:W-:Y:S02]  /*587c0*/  F2FP.SATFINITE.E4M3.F32.PACK_AB_MERGE_C R2, R2, R3, RZ ;  /* 0x000000030202723e */ /* 0x000fe400048070ff */
[----:B-1----:R-:W-:Y:S01]  /*587d0*/  F2FP.SATFINITE.E4M3.F32.PACK_AB_MERGE_C R4, R19, R18, RZ ;  /* 0x000000121304723e */ /* 0x002fe200048070ff */
[----:B------:R-:W-:Y:S04]  /*587e0*/  STL [R1+0xe4], R5 ;  /* 0x0000e40501007387 */ /* 0x000fe80000100800 */
[----:B------:R-:W-:Y:S04]  /*587f0*/  STL [R1+0x104], R67 ;  /* 0x0001044301007387 */ /* 0x000fe80000100800 */
[----:B------:R-:W-:Y:S04]  /*58800*/  STL [R1+0x148], R4 ;  /* 0x0001480401007387 */ /* 0x000fe80000100800 */
[----:B------:R-:W3:Y:S04]  /*58810*/  LDL.LU R3, [R1+0x2704] ;  /* 0x0027040001037983 */ /* 0x000ee80000300800 */
[----:B------:R1:W-:Y:S04]  /*58820*/  STL [R1+0xfc], R2 ;  /* 0x0000fc0201007387 */ /* 0x0003e80000100800 */
[----:B-1----:R-:W3:Y:S02]  /*58830*/  LDL.LU R2, [R1+0x2700] ;  /* 0x0027000001027983 */ /* 0x002ee40000300800 */
[----:B---3--:R-:W-:-:S02]  /*58840*/  F2FP.SATFINITE.E4M3.F32.PACK_AB_MERGE_C R2, R2, R3, RZ ;  /* 0x000000030202723e */ /* 0x008fc400048070ff */
        /* <DEDUP_REMOVED lines=30> */
[----:B-1----:R-:W3:Y:S01]  /*58a30*/  LDL.LU R2, [R1+0x26c0] ;  /* 0x0026c00001027983 */ /* 0x002ee20000300800 */
        /* <DEDUP_REMOVED lines=24> */
[----:B------:R-:W-:-:S02]  /*58bc0*/  FMUL R92, R0, R66 ;  /* 0x00000042005c7220 */ /* 0x000fc40000400000 */
[----:B------:R-:W1:Y:S02]  /*58bd0*/  LDTM.x64 R4, tmem[UR6+0x40] ;  /* 0x00004006000479ee */ /* 0x000e640008340000 */
[----:B-1----:R-:W-:Y:S01]  /*58be0*/  @P2 FMUL R5, R5, 0.25 ;  /* 0x3e80000005052820 */ /* 0x002fe20000400000 */
[----:B------:R-:W-:Y:S01]  /*58bf0*/  @P2 FMUL R4, R4, 0.25 ;  /* 0x3e80000004042820 */ /* 0x000fe20000400000 */
[----:B------:R-:W-:Y:S01]  /*58c00*/  @P2 FMUL R8, R8, 0.25 ;  /* 0x3e80000008082820 */ /* 0x000fe20000400000 */
[----:B------:R-:W-:Y:S01]  /*58c10*/  @P2 FMUL R9, R9, 0.25 ;  /* 0x3e80000009092820 */ /* 0x000fe20000400000 */
[----:B------:R-:W-:Y:S01]  /*58c20*/  @P2 FMUL R10, R10, 0.25 ;  /* 0x3e8000000a0a2820 */ /* 0x000fe20000400000 */
[----:B------:R-:W-:Y:S01]  /*58c30*/  @!P4 FMUL R5, R5, 16777216 ;  /* 0x4b8000000505c820 */ /* 0x000fe20000400000 */
[----:B------:R-:W-:Y:S01]  /*58c40*/  @!P4 FMUL R4, R4, 16777216 ;  /* 0x4b8000000404c820 */ /* 0x000fe20000400000 */
[----:B------:R-:W-:Y:S01]  /*58c50*/  @!P4 FMUL R8, R8, 16777216 ;  /* 0x4b8000000808c820 */ /* 0x000fe20000400000 */
[----:B------:R-:W-:Y:S01]  /*58c60*/  @!P4 FMUL R9, R9, 16777216 ;  /* 0x4b8000000909c820 */ /* 0x000fe20000400000 */
[----:B------:R-:W-:Y:S01]  /*58c70*/  @P2 FMUL R11, R11, 0.25 ;  /* 0x3e8000000b0b2820 */ /* 0x000fe20000400000 */
[----:B------:R-:W-:Y:S01]  /*58c80*/  @!P4 FMUL R10, R10, 16777216 ;  /* 0x4b8000000a0ac820 */ /* 0x000fe20000400000 */
[----:B------:R-:W-:Y:S01]  /*58c90*/  @P2 FMUL R12, R12, 0.25 ;  /* 0x3e8000000c0c2820 */ /* 0x000fe20000400000 */
[----:B------:R-:W-:Y:S01]  /*58ca0*/  @P2 FMUL R13, R13, 0.25 ;  /* 0x3e8000000d0d2820 */ /* 0x000fe20000400000 */
[----:B------:R-:W-:Y:S01]  /*58cb0*/  @!P4 FMUL R11, R11, 16777216 ;  /* 0x4b8000000b0bc820 */ /* 0x000fe20000400000 */
[----:B------:R-:W-:Y:S01]  /*58cc0*/  @P2 FMUL R14, R14, 0.25 ;  /* 0x3e8000000e0e2820 */ /* 0x000fe20000400000 */
[----:B------:R-:W-:Y:S01]  /*58cd0*/  @!P4 FMUL R12, R12, 16777216 ;  /* 0x4b8000000c0cc820 */ /* 0x000fe20000400000 */
        /* <DEDUP_REMOVED lines=45> */
[----:B------:R-:W-:-:S02]  /*58fb0*/  @!P4 FMUL R35, R35, 16777216 ;  /* 0x4b8000002323c820 */ /* 0x000fc40000400000 */
[----:B------:R-:W-:Y:S01]  /*58fc0*/  @!P4 FMUL R36, R36, 16777216 ;  /* 0x4b8000002424c820 */ /* 0x000fe20000400000 */
[----:B------:R-:W-:Y:S01]  /*58fd0*/  @!P4 FMUL R37, R37, 16777216 ;  /* 0x4b8000002525c820 */ /* 0x000fe20000400000 */
[----:B------:R-:W-:Y:S01]  /*58fe0*/  @P2 FMUL R38, R38, 0.25 ;  /* 0x3e80000026262820 */ /* 0x000fe20000400000 */
[----:B------:R-:W-:Y:S01]  /*58ff0*/  @P2 FMUL R40, R40, 0.25 ;  /* 0x3e80000028282820 */ /* 0x000fe20000400000 */
[----:B------:R-:W-:Y:S02]  /*59000*/  @P2 FMUL R39, R39, 0.25 ;  /* 0x3e80000027272820 */ /* 0x000fe40000400000 */
[----:B------:R-:W-:Y:S01]  /*59010*/  @!P4 FMUL R38, R38, 16777216 ;  /* 0x4b8000002626c820 */ /* 0x000fe20000400000 */
[----:B------:R-:W-:Y:S01]  /*59020*/  @!P4 FMUL R40, R40, 16777216 ;  /* 0x4b8000002828c820 */ /* 0x000fe20000400000 */
[----:B------:R-:W-:Y:S01]  /*59030*/  @!P4 FMUL R39, R39, 16777216 ;  /* 0x4b8000002727c820 */ /* 0x000fe20000400000 */
[----:B---3--:R-:W-:Y:S02]  /*59040*/  F2FP.SATFINITE.E4M3.F32.PACK_AB_MERGE_C R3, R3, R2, RZ ;  /* 0x000000020303723e */ /* 0x008fe400048070ff */
[----:B------:R-:W-:-:S02]  /*59050*/  F2FP.SATFINITE.E4M3.F32.PACK_AB_MERGE_C R2, R69, R68, RZ ;  /* 0x000000444502723e */ /* 0x000fc400048070ff */
[----:B------:R-:W-:Y:S01]  /*59060*/  F2FP.SATFINITE.E4M3.F32.PACK_AB_MERGE_C R68, R71, R70, RZ ;  /* 0x000000464744723e */ /* 0x000fe200048070ff */
[----:B------:R1:W-:Y:S04]  /*59070*/  STL [R1+0xbc], R3 ;  /* 0x0000bc0301007387 */ /* 0x0003e80000100800 */
[----:B------:R3:W-:Y:S01]  /*59080*/  STL [R1+0x19c], R2 ;  /* 0x00019c0201007387 */ /* 0x0007e20000100800 */
[----:B-1----:R-:W-:-:S03]  /*59090*/  F2FP.SATFINITE.E4M3.F32.PACK_AB_MERGE_C R3, R73, R72, RZ ;  /* 0x000000484903723e */ /* 0x002fc600048070ff */
[----:B------:R1:W-:Y:S01]  /*590a0*/  STL [R1+0xdc], R68 ;  /* 0x0000dc4401007387 */ /* 0x0003e20000100800 */
[----:B---3--:R-:W-:-:S03]  /*590b0*/  F2FP.SATFINITE.E4M3.F32.PACK_AB_MERGE_C R2, R75, R74, RZ ;  /* 0x0000004a4b02723e */ /* 0x008fc600048070ff */
[----:B------:R3:W-:Y:S04]  /*590c0*/  STL [R1+0xd4], R3 ;  /* 0x0000d40301007387 */ /* 0x0007e80000100800 */
[----:B------:R4:W-:Y:S01]  /*590d0*/  STL [R1+0xd0], R2 ;  /* 0x0000d00201007387 */ /* 0x0009e20000100800 */
[----:B-1----:R-:W-:Y:S02]  /*590e0*/  F2FP.SATFINITE.E4M3.F32.PACK_AB_MERGE_C R68, R77, R76, RZ ;  /* 0x0000004c4d44723e */ /* 0x002fe400048070ff */
[----:B---3--:R-:W-:-:S03]  /*590f0*/  F2FP.SATFINITE.E4M3.F32.PACK_AB_MERGE_C R3, R79, R78, RZ ;  /* 0x0000004e4f03723e */ /* 0x008fc600048070ff */
[----:B------:R1:W-:Y:S01]  /*59100*/  STL [R1+0x198], R68 ;  /* 0x0001984401007387 */ /* 0x0003e20000100800 */
[----:B----4-:R-:W-:-:S03]  /*59110*/  F2FP.SATFINITE.E4M3.F32.PACK_AB_MERGE_C R2, R81, R80, RZ ;  /* 0x000000505102723e */ /* 0x010fc600048070ff */
        /* <DEDUP_REMOVED lines=11> */
[----:B----4-:R-:W-:Y:S01]  /*591d0*/  F2FP.SATFINITE.E4M3.F32.PACK_AB_MERGE_C R2, R93, R92, RZ ;  /* 0x0000005c5d02723e */ /* 0x010fe200048070ff */
[C---:B------:R-:W-:Y:S02]  /*591e0*/  FMUL R69, R0.reuse, R5 ;  /* 0x0000000500457220 */ /* 0x040fe40000400000 */
[----:B------:R-:W-:Y:S01]  /*591f0*/  STL [R1+0xa8], R3 ;  /* 0x0000a80301007387 */ /* 0x000fe20000100800 */
[----:B------:R-:W-:-:S03]  /*59200*/  FMUL R5, R0, R8 ;  /* 0x0000000800057220 */ /* 0x000fc60000400000 */
[----:B------:R3:W-:Y:S01]  /*59210*/  STL [R1+0x190], R2 ;  /* 0x0001900201007387 */ /* 0x0007e20000100800 */
[C---:B-1----:R-:W-:Y:S01]  /*59220*/  FMUL R68, R0.reuse, R4 ;  /* 0x0000000400447220 */ /* 0x042fe20000400000 */
[C---:B------:R-:W-:Y:S02]  /*59230*/  FMUL R4, R0.reuse, R9 ;  /* 0x0000000900047220 */ /* 0x040fe40000400000 */
[----:B------:R1:W-:Y:S01]  /*59240*/  STL [R1+0x7c], R5 ;  /* 0x00007c0501007387 */ /* 0x0003e20000100800 */
[----:B---3--:R-:W-:-:S03]  /*59250*/  FMUL R2, R0, R10 ;  /* 0x0000000a00027220 */ /* 0x008fc60000400000 */
[----:B------:R3:W-:Y:S01]  /*59260*/  STL [R1+0x78], R4 ;  /* 0x0000780401007387 */ /* 0x0007e20000100800 */
[----:B-1----:R-:W-:-:S03]  /*59270*/  FMUL R5, R0, R11 ;  /* 0x0000000b00057220 */ /* 0x002fc60000400000 */
[----:B------:R1:W-:Y:S01]  /*59280*/  STL [R1+0x74], R2 ;  /* 0x0000740201007387 */ /* 0x0003e20000100800 */
[----:B---3--:R-:W-:-:S03]  /*59290*/  FMUL R4, R0, R12 ;  /* 0x0000000c00047220 */ /* 0x008fc60000400000 */
[----:B------:R3:W-:Y:S01]  /*592a0*/  STL [R1+0x70], R5 ;  /* 0x0000700501007387 */ /* 0x0007e20000100800 */
[----:B-1----:R-:W-:-:S03]  /*592b0*/  FMUL R2, R0, R13 ;  /* 0x0000000d00027220 */ /* 0x002fc60000400000 */
[----:B------:R1:W-:Y:S04]  /*592c0*/  STL [R1+0x6c], R4 ;  /* 0x00006c0401007387 */ /* 0x0003e80000100800 */
[----:B------:R4:W-:Y:S01]  /*592d0*/  STL [R1+0x68], R2 ;  /* 0x0000680201007387 */ /* 0x0009e20000100800 */
[C---:B---3--:R-:W-:Y:S01]  /*592e0*/  FMUL R5, R0.reuse, R14 ;  /* 0x0000000e00057220 */ /* 0x048fe20000400000 */
[----:B-1----:R-:W-:-:S04]  /*592f0*/  FMUL R4, R0, R15 ;  /* 0x0000000f00047220 */ /* 0x002fc80000400000 */
[----:B------:R1:W-:Y:S01]  /*59300*/  STL [R1+0x64], R5 ;  /* 0x0000640501007387 */ /* 0x0003e20000100800 */
[----:B----4-:R-:W-:-:S03]  /*59310*/  FMUL R2, R0, R16 ;  /* 0x0000001000027220 */ /* 0x010fc60000400000 */
[----:B------:R3:W-:Y:S04]  /*59320*/  STL [R1+0x60], R4 ;  /* 0x0000600401007387 */ /* 0x0007e80000100800 */
[----:B------:R4:W-:Y:S01]  /*59330*/  STL [R1+0x5c], R2 ;  /* 0x00005c0201007387 */ /* 0x0009e20000100800 */
[C---:B-1----:R-:W-:Y:S01]  /*59340*/  FMUL R5, R0.reuse, R17 ;  /* 0x0000001100057220 */ /* 0x042fe20000400000 */
[----:B---3--:R-:W-:-:S04]  /*59350*/  FMUL R4, R0, R18 ;  /* 0x0000001200047220 */ /* 0x008fc80000400000 */
        /* <DEDUP_REMOVED lines=41> */
[C---:B---3--:R-:W-:Y:S01]  /*595f0*/  FMUL R4, R0.reuse, R39 ;  /* 0x0000002700047220 */ /* 0x048fe20000400000 */
[----:B----4-:R-:W-:-:S03]  /*59600*/  FMUL R2, R0, R40 ;  /* 0x0000002800027220 */ /* 0x010fc60000400000 */
[----:B------:R-:W-:Y:S04]  /*59610*/  STL [R1+0x4], R5 ;  /* 0x0000040501007387 */ /* 0x000fe80000100800 */
[----:B------:R1:W-:Y:S04]  /*59620*/  STL [R1+0x2638], R2 ;  /* 0x0026380201007387 */ /* 0x0003e80000100800 */
[----:B------:R-:W-:Y:S04]  /*59630*/  STL [R1], R4 ;  /* 0x0000000401007387 */ /* 0x000fe80000100800 */
[----:B-1----:R-:W3:Y:S04]  /*59640*/  LDL.LU R2, [R1] ;  /* 0x0000000001027983 */ /* 0x002ee80000300800 */
        /* <DEDUP_REMOVED lines=28> */
[----:B------:R-:W-:Y:S01]  /*59810*/  @P2 FMUL R7, R7, 0.25 ;  /* 0x3e80000007072820 */ /* 0x000fe20000400000 */
[----:B------:R-:W-:-:S03]  /*59820*/  @P2 FMUL R41, R41, 0.25 ;  /* 0x3e80000029292820 */ /* 0x000fc60000400000 */
[----:B------:R-:W-:Y:S01]  /*59830*/  @!P4 FMUL R7, R7, 16777216 ;  /* 0x4b8000000707c820 */ /* 0x000fe20000400000 */
[----:B---3--:R1:W-:Y:S04]  /*59840*/  STL [R1+0x26b0], R2 ;  /* 0x0026b00201007387 */ /* 0x0083e80000100800 */
[----:B-1----:R-:W3:Y:S01]  /*59850*/  LDL.LU R2, [R1+0x78] ;  /* 0x0000780001027983 */ /* 0x002ee20000300800 */
[----:B------:R-:W-:Y:S01]  /*59860*/  FMUL R3, R0, R7 ;  /* 0x0000000700037220 */ /* 0x000fe20000400000 */
[----:B------:R-:W-:Y:S02]  /*59870*/  @!P4 FMUL R41, R41, 16777216 ;  /* 0x4b8000002929c820 */ /* 0x000fe40000400000 */
        /* <DEDUP_REMOVED lines=33> */
[----:B------:R-:W-:-:S04]  /*59a90*/  @P2 FMUL R6, R6, 0.25 ;  /* 0x3e80000006062820 */ /* 0x000fc80000400000 */
[----:B------:R-:W-:Y:S01]  /*59aa0*/  @!P4 FMUL R6, R6, 16777216 ;  /* 0x4b8000000606c820 */ /* 0x000fe20000400000 */
[----:B---3--:R1:W-:Y:S04]  /*59ab0*/  STL [R1+0x26b4], R3 ;  /* 0x0026b40301007387 */ /* 0x0083e80000100800 */
[----:B-1----:R-:W3:Y:S01]  /*59ac0*/  LDL.LU R3, [R1+0x7c] ;  /* 0x00007c0001037983 */ /* 0x002ee20000300800 */
[----:B------:R-:W-:Y:S01]  /*59ad0*/  FMUL R70, R0, R6 ;  /* 0x0000000600467220 */ /* 0x000fe20000400000 */
[----:B------:R-:W-:Y:S02]  /*59ae0*/  F2FP.SATFINITE.E4M3.F32.PACK_AB_MERGE_C R71, R69, R68, RZ ;  /* 0x000000444547723e */ /* 0x000fe400048070ff */
[----:B---3--:R1:W-:Y:S02]  /*59af0*/  STL [R1+0x26bc], R3 ;  /* 0x0026bc0301007387 */ /* 0x0083e40000100800 */
[----:B-1----:R-:W-:-:S02]  /*59b00*/  IMAD.MOV.U32 R3, RZ, RZ, R70 ;  /* 0x000000ffff037224 */ /* 0x002fc400078e0046 */
[----:B------:R-:W-:Y:S03]  /*59b10*/  STL [R1+0x11c], R71 ;  /* 0x00011c4701007387 */ /* 0x000fe60000100800 */
[----:B------:R-:W-:Y:S02]  /*59b20*/  F2FP.SATFINITE.E4M3.F32.PACK_AB_MERGE_C R2, R2, R3, RZ ;  /* 0x000000030202723e */ /* 0x000fe400048070ff */
        /* <DEDUP_REMOVED lines=63> */
[----:B------:R-:W-:Y:S01]  /*59f20*/  @P2 FMUL R42, R42, 0.25 ;  /* 0x3e8000002a2a2820 */ /* 0x000fe20000400000 */
[----:B------:R-:W-:Y:S01]  /*59f30*/  @P2 FMUL R43, R43, 0.25 ;  /* 0x3e8000002b2b2820 */ /* 0x000fe20000400000 */
[----:B------:R-:W-:Y:S01]  /*59f40*/  @P2 FMUL R44, R44, 0.25 ;  /* 0x3e8000002c2c2820 */ /* 0x000fe20000400000 */
[----:B------:R-:W-:Y:S01]  /*59f50*/  @P2 FMUL R45, R45, 0.25 ;  /* 0x3e8000002d2d2820 */ /* 0x000fe20000400000 */
[----:B------:R-:W-:Y:S01]  /*59f60*/  @P2 FMUL R46, R46, 0.25 ;  /* 0x3e8000002e2e2820 */ /* 0x000fe20000400000 */
        /* <DEDUP_REMOVED lines=82> */
[----:B------:R-:W-:Y:S01]  /*5a490*/  @!P4 FMUL R8, R8, 16777216 ;  /* 0x4b8000000808c820 */ /* 0x000fe20000400000 */
[----:B------:R-:W-:Y:S01]  /*5a4a0*/  @!P4 FMUL R9, R9, 16777216 ;  /* 0x4b8000000909c820 */ /* 0x000fe20000400000 */
[----:B------:R-:W-:Y:S01]  /*5a4b0*/  @P2 FMUL R12, R12, 0.25 ;  /* 0x3e8000000c0c2820 */ /* 0x000fe20000400000 */
[----:B------:R-:W-:Y:S01]  /*5a4c0*/  @P2 FMUL R13, R13, 0.25 ;  /* 0x3e8000000d0d2820 */ /* 0x000fe20000400000 */
[C---:B------:R-:W-:Y:S01]  /*5a4d0*/  FMUL R8, R0.reuse, R8 ;  /* 0x0000000800087220 */ /* 0x040fe20000400000 */
[----:B------:R-:W-:Y:S01]  /*5a4e0*/  FMUL R9, R0, R9 ;  /* 0x0000000900097220 */ /* 0x000fe20000400000 */
[----:B------:R-:W-:Y:S01]  /*5a4f0*/  @!P4 FMUL R10, R10, 16777216 ;  /* 0x4b8000000a0ac820 */ /* 0x000fe20000400000 */
[----:B------:R-:W-:Y:S01]  /*5a500*/  @!P4 FMUL R11, R11, 16777216 ;  /* 0x4b8000000b0bc820 */ /* 0x000fe20000400000 */
[----:B------:R-:W-:Y:S01]  /*5a510*/  @P2 FMUL R14, R14, 0.25 ;  /* 0x3e8000000e0e2820 */ /* 0x000fe20000400000 */
[----:B------:R-:W-:Y:S01]  /*5a520*/  @P2 FMUL R15, R15, 0.25 ;  /* 0x3e8000000f0f2820 */ /* 0x000fe20000400000 */
[----:B------:R-:W-:Y:S01]  /*5a530*/  @!P4 FMUL R12, R12, 16777216 ;  /* 0x4b8000000c0cc820 */ /* 0x000fe20000400000 */
[----:B------:R-:W-:Y:S01]  /*5a540*/  @!P4 FMUL R13, R13, 16777216 ;  /* 0x4b8000000d0dc820 */ /* 0x000fe20000400000 */
[----:B------:R-:W-:Y:S01]  /*5a550*/  @P2 FMUL R16, R16, 0.25 ;  /* 0x3e80000010102820 */ /* 0x000fe20000400000 */
[----:B------:R-:W-:Y:S01]  /*5a560*/  @P2 FMUL R17, R17, 0.25 ;  /* 0x3e80000011112820 */ /* 0x000fe20000400000 */
[----:B------:R-:W-:Y:S01]  /*5a570*/  @P2 FMUL R18, R18, 0.25 ;  /* 0x3e80000012122820 */ /* 0x000fe20000400000 */
[----:B------:R-:W-:Y:S01]  /*5a580*/  @P2 FMUL R19, R19, 0.25 ;  /* 0x3e80000013132820 */ /* 0x000fe20000400000 */
[C---:B------:R-:W-:Y:S01]  /*5a590*/  FMUL R10, R0.reuse, R10 ;  /* 0x0000000a000a7220 */ /* 0x040fe20000400000 */
[----:B------:R-:W-:Y:S01]  /*5a5a0*/  FMUL R11, R0, R11 ;  /* 0x0000000b000b7220 */ /* 0x000fe20000400000 */
[----:B------:R-:W-:Y:S01]  /*5a5b0*/  @!P4 FMUL R14, R14, 16777216 ;  /* 0x4b8000000e0ec820 */ /* 0x000fe20000400000 */
[----:B------:R-:W-:Y:S01]  /*5a5c0*/  @!P4 FMUL R15, R15, 16777216 ;  /* 0x4b8000000f0fc820 */ /* 0x000fe20000400000 */
[C---:B------:R-:W-:Y:S01]  /*5a5d0*/  FMUL R12, R0.reuse, R12 ;  /* 0x0000000c000c7220 */ /* 0x040fe20000400000 */
[----:B------:R-:W-:Y:S01]  /*5a5e0*/  FMUL R13, R0, R13 ;  /* 0x0000000d000d7220 */ /* 0x000fe20000400000 */
[----:B------:R-:W-:Y:S01]  /*5a5f0*/  @!P4 FMUL R16, R16, 16777216 ;  /* 0x4b8000001010c820 */ /* 0x000fe20000400000 */
[----:B------:R-:W-:Y:S01]  /*5a600*/  @!P4 FMUL R17, R17, 16777216 ;  /* 0x4b8000001111c820 */ /* 0x000fe20000400000 */
[----:B------:R-:W-:Y:S01]  /*5a610*/  @!P4 FMUL R18, R18, 16777216 ;  /* 0x4b8000001212c820 */ /* 0x000fe20000400000 */
[----:B------:R-:W-:Y:S01]  /*5a620*/  @!P4 FMUL R19, R19, 16777216 ;  /* 0x4b8000001313c820 */ /* 0x000fe20000400000 */
[----:B------:R-:W-:Y:S01]  /*5a630*/  @P2 FMUL R20, R20, 0.25 ;  /* 0x3e80000014142820 */ /* 0x000fe20000400000 */
[----:B------:R-:W-:Y:S01]  /*5a640*/  @P2 FMUL R21, R21, 0.25 ;  /* 0x3e80000015152820 */ /* 0x000fe20000400000 */
[C---:B------:R-:W-:Y:S01]  /*5a650*/  FMUL R14, R0.reuse, R14 ;  /* 0x0000000e000e7220 */ /* 0x040fe20000400000 */
[----:B------:R-:W-:Y:S01]  /*5a660*/  FMUL R15, R0, R15 ;  /* 0x0000000f000f7220 */ /* 0x000fe20000400000 */
[----:B------:R-:W-:Y:S01]  /*5a670*/  @P2 FMUL R22, R22, 0.25 ;  /* 0x3e80000016162820 */ /* 0x000fe20000400000 */
[----:B------:R-:W-:Y:S01]  /*5a680*/  @P2 FMUL R23, R23, 0.25 ;  /* 0x3e80000017172820 */ /* 0x000fe20000400000 */
[C---:B------:R-:W-:Y:S01]  /*5a690*/  FMUL R16, R0.reuse, R16 ;  /* 0x0000001000107220 */ /* 0x040fe20000400000 */
[C---:B------:R-:W-:Y:S01]  /*5a6a0*/  FMUL R17, R0.reuse, R17 ;  /* 0x0000001100117220 */ /* 0x040fe20000400000 */
        /* <DEDUP_REMOVED lines=87> */
[----:B---3--:R-:W-:-:S02]  /*5ac20*/  F2FP.SATFINITE.E4M3.F32.PACK_AB_MERGE_C R2, R3, R2, RZ ;  /* 0x000000020302723e */ /* 0x008fc400048070ff */
[----:B------:R-:W-:-:S03]  /*5ac30*/  F2FP.SATFINITE.E4M3.F32.PACK_AB_MERGE_C R3, R5, R4, RZ ;  /* 0x000000040503723e */ /* 0x000fc600048070ff */
[----:B------:R1:W-:Y:S01]  /*5ac40*/  STL [R1+0x64], R2 ;  /* 0x0000640201007387 */ /* 0x0003e20000100800 */
[----:B------:R-:W-:-:S03]  /*5ac50*/  F2FP.SATFINITE.E4M3.F32.PACK_AB_MERGE_C R4, R73, R72, RZ ;  /* 0x000000484904723e */ /* 0x000fc600048070ff */
[----:B------:R3:W-:Y:S01]  /*5ac60*/  STL [R1+0x17c], R3 ;  /* 0x00017c0301007387 */ /* 0x0007e20000100800 */
[----:B-1----:R-:W-:Y:S02]  /*5ac70*/  F2FP.SATFINITE.E4M3.F32.PACK_AB_MERGE_C R2, R7, R6, RZ ;  /* 0x000000060702723e */ /* 0x002fe400048070ff */
[----:B---3--:R-:W-:-:S03]  /*5ac80*/  F2FP.SATFINITE.E4M3.F32.PACK_AB_MERGE_C R3, R75, R74, RZ ;  /* 0x0000004a4b03723e */ /* 0x008fc600048070ff */
[----:B------:R1:W-:Y:S04]  /*5ac90*/  STL [R1+0x54], R2 ;  /* 0x0000540201007387 */ /* 0x0003e80000100800 */
[----:B------:R-:W-:Y:S01]  /*5aca0*/  STL [R1+0x4c], R4 ;  /* 0x00004c0401007387 */ /* 0x000fe20000100800 */
[----:B-1----:R-:W-:-:S03]  /*5acb0*/  F2FP.SATFINITE.E4M3.F32.PACK_AB_MERGE_C R2, R77, R76, RZ ;  /* 0x0000004c4d02723e */ /* 0x002fc600048070ff */
[----:B------:R1:W-:Y:S04]  /*5acc0*/  STL [R1+0x44], R3 ;  /* 0x0000440301007387 */ /* 0x0003e80000100800 */
[----:B------:R3:W-:Y:S01]  /*5acd0*/  STL [R1+0x178], R2 ;  /* 0x0001780201007387 */ /* 0x0007e20000100800 */
[----:B-1----:R-:W-:Y:S02]  /*5ace0*/  F2FP.SATFINITE.E4M3.F32.PACK_AB_MERGE_C R3, R79, R78, RZ ;  /* 0x0000004e4f03723e */ /* 0x002fe400048070ff */
[----:B---3--:R-:W-:-:S03]  /*5acf0*/  F2FP.SATFINITE.E4M3.F32.PACK_AB_MERGE_C R2, R81, R80, RZ ;  /* 0x000000505102723e */ /* 0x008fc600048070ff */
[----:B------:R1:W-:Y:S04]  /*5ad00*/  STL [R1+0x60], R3 ;  /* 0x0000600301007387 */ /* 0x0003e80000100800 */
[----:B------:R3:W-:Y:S01]  /*5ad10*/  STL [R1+0x5c], R2 ;  /* 0x00005c0201007387 */ /* 0x0007e20000100800 */
[----:B-1----:R-:W-:Y:S02]  /*5ad20*/  F2FP.SATFINITE.E4M3.F32.PACK_AB_MERGE_C R3, R83, R82, RZ ;  /* 0x000000525303723e */ /* 0x002fe400048070ff */
[----:B---3--:R-:W-:-:S03]  /*5ad30*/  F2FP.SATFINITE.E4M3.F32.PACK_AB_MERGE_C R2, R85, R84, RZ ;  /* 0x000000545502723e */ /* 0x008fc600048070ff */
[----:B------:R1:W-:Y:S04]  /*5ad40*/  STL [R1+0x58], R3 ;  /* 0x0000580301007387 */ /* 0x0003e80000100800 */
[----:B------:R3:W-:Y:S01]  /*5ad50*/  STL [R1+0x174], R2 ;  /* 0x0001740201007387 */ /* 0x0007e20000100800 */
[----:B------:R-:W-:Y:S02]  /*5ad60*/  F2FP.SATFINITE.E4M3.F32.PACK_AB_MERGE_C R4, R91, R90, RZ ;  /* 0x0000005a5b04723e */ /* 0x000fe400048070ff */
[----:B-1----:R-:W-:Y:S02]  /*5ad70*/  F2FP.SATFINITE.E4M3.F32.PACK_AB_MERGE_C R3, R87, R86, RZ ;  /* 0x000000565703723e */ /* 0x002fe400048070ff */
[----:B---3--:R-:W-:-:S03]  /*5ad80*/  F2FP.SATFINITE.E4M3.F32.PACK_AB_MERGE_C R2, R89, R88, RZ ;  /* 0x000000585902723e */ /* 0x008fc600048070ff */
[----:B------:R1:W-:Y:S04]  /*5ad90*/  STL [R1+0x3c], R3 ;  /* 0x00003c0301007387 */ /* 0x0003e80000100800 */
[----:B------:R3:W-:Y:S01]  /*5ada0*/  STL [R1+0x34], R2 ;  /* 0x0000340201007387 */ /* 0x0007e20000100800 */
[----:B-1----:R-:W-:-:S03]  /*5adb0*/  F2FP.SATFINITE.E4M3.F32.PACK_AB_MERGE_C R3, R93, R92, RZ ;  /* 0x0000005c5d03723e */ /* 0x002fc600048070ff */
[----:B------:R-:W-:Y:S01]  /*5adc0*/  STL [R1+0x28], R4 ;  /* 0x0000280401007387 */ /* 0x000fe20000100800 */
[----:B---3--:R-:W-:-:S03]  /*5add0*/  F2FP.SATFINITE.E4M3.F32.PACK_AB_MERGE_C R2, R9, R8, RZ ;  /* 0x000000080902723e */ /* 0x008fc600048070ff */
[----:B------:R1:W-:Y:S04]  /*5ade0*/  STL [R1+0x170], R3 ;  /* 0x0001700301007387 */ /* 0x0003e80000100800 */
[----:B------:R3:W-:Y:S01]  /*5adf0*/  STL [R1+0x13c], R2 ;  /* 0x00013c0201007387 */ /* 0x0007e20000100800 */
[----:B-1----:R-:W-:Y:S02]  /*5ae00*/  F2FP.SATFINITE.E4M3.F32.PACK_AB_MERGE_C R3, R11, R10, RZ ;  /* 0x0000000a0b03723e */ /* 0x002fe400048070ff */
[----:B---3--:R-:W-:-:S03]  /*5ae10*/  F2FP.SATFINITE.E4M3.F32.PACK_AB_MERGE_C R2, R13, R12, RZ ;  /* 0x0000000c0d02723e */ /* 0x008fc600048070ff */
[----:B------:R1:W-:Y:S01]  /*5ae20*/  STL [R1+0x138], R3 ;  /* 0x0001380301007387 */ /* 0x0003e20000100800 */
[----:B------:R-:W-:-:S03]  /*5ae30*/  F2FP.SATFINITE.E4M3.F32.PACK_AB_MERGE_C R4, R15, R14, RZ ;  /* 0x0000000e0f04723e */ /* 0x000fc600048070ff */
        /* <DEDUP_REMOVED lines=24> */
[----:B------:R1:W-:Y:S01]  /*5afc0*/  STL [R1+0x8c], R3 ;  /* 0x00008c0301007387 */ /* 0x0003e20000100800 */
[----:B------:R-:W-:Y:S01]  /*5afd0*/  @P2 FMUL R53, R53, 0.25 ;  /* 0x3e80000035352820 */ /* 0x000fe20000400000 */
[C---:B------:R-:W-:Y:S01]  /*5afe0*/  FMUL R46, R0.reuse, R46 ;  /* 0x0000002e002e7220 */ /* 0x040fe20000400000 */
[C---:B------:R-:W-:Y:S01]  /*5aff0*/  FMUL R47, R0.reuse, R47 ;  /* 0x0000002f002f7220 */ /* 0x040fe20000400000 */
[----:B------:R3:W-:Y:S01]  /*5b000*/  STL [R1+0x160], R2 ;  /* 0x0001600201007387 */ /* 0x0007e20000100800 */
[C---:B------:R-:W-:Y:S01]  /*5b010*/  FMUL R48, R0.reuse, R48 ;  /* 0x0000003000307220 */ /* 0x040fe20000400000 */
[----:B------:R-:W-:Y:S01]  /*5b020*/  FMUL R49, R0, R49 ;  /* 0x0000003100317220 */ /* 0x000fe20000400000 */
[----:B------:R-:W-:Y:S01]  /*5b030*/  @!P4 FMUL R50, R50, 16777216 ;  /* 0x4b8000003232c820 */ /* 0x000fe20000400000 */
[----:B-1----:R-:W-:Y:S01]  /*5b040*/  F2FP.SATFINITE.E4M3.F32.PACK_AB_MERGE_C R3, R41, R40, RZ ;  /* 0x000000282903723e */ /* 0x002fe200048070ff */
[----:B------:R-:W-:Y:S01]  /*5b050*/  @!P4 FMUL R51, R51, 16777216 ;  /* 0x4b8000003333c820 */ /* 0x000fe20000400000 */
[----:B---3--:R-:W-:Y:S01]  /*5b060*/  F2FP.SATFINITE.E4M3.F32.PACK_AB_MERGE_C R2, R43, R42, RZ ;  /* 0x0000002a2b02723e */ /* 0x008fe200048070ff */
[----:B------:R-:W-:Y:S01]  /*5b070*/  @P2 FMUL R54, R54, 0.25 ;  /* 0x3e80000036362820 */ /* 0x000fe20000400000 */
[----:B------:R-:W-:Y:S01]  /*5b080*/  @P2 FMUL R55, R55, 0.25 ;  /* 0x3e80000037372820 */ /* 0x000fe20000400000 */
[----:B------:R-:W-:Y:S01]  /*5b090*/  @!P4 FMUL R52, R52, 16777216 ;  /* 0x4b8000003434c820 */ /* 0x000fe20000400000 */
[----:B------:R-:W-:Y:S01]  /*5b0a0*/  @!P4 FMUL R53, R53, 16777216 ;  /* 0x4b8000003535c820 */ /* 0x000fe20000400000 */
[----:B------:R-:W-:Y:S01]  /*5b0b0*/  F2FP.SATFINITE.E4M3.F32.PACK_AB_MERGE_C R4, R45, R44, RZ ;  /* 0x0000002c2d04723e */ /* 0x000fe200048070ff */
[----:B------:R1:W-:Y:S01]  /*5b0c0*/  STL [R1+0x94], R3 ;  /* 0x0000940301007387 */ /* 0x0003e20000100800 */
[----:B------:R-:W-:Y:S01]  /*5b0d0*/  @P2 FMUL R56, R56, 0.25 ;  /* 0x3e80000038382820 */ /* 0x000fe20000400000 */
[----:B------:R-:W-:Y:S01]  /*5b0e0*/  @P2 FMUL R57, R57, 0.25 ;  /* 0x3e80000039392820 */ /* 0x000fe20000400000 */
[----:B------:R-:W-:Y:S01]  /*5b0f0*/  @P2 FMUL R58, R58, 0.25 ;  /* 0x3e8000003a3a2820 */ /* 0x000fe20000400000 */
[----:B------:R3:W-:Y:S01]  /*5b100*/  STL [R1+0x9c], R2 ;  /* 0x00009c0201007387 */ /* 0x0007e20000100800 */
[----:B------:R-:W-:Y:S01]  /*5b110*/  @P2 FMUL R59, R59, 0.25 ;  /* 0x3e8000003b3b2820 */ /* 0x000fe20000400000 */
[C---:B------:R-:W-:Y:S01]  /*5b120*/  FMUL R50, R0.reuse, R50 ;  /* 0x0000003200327220 */ /* 0x040fe20000400000 */
[----:B------:R-:W-:Y:S01]  /*5b130*/  FMUL R51, R0, R51 ;  /* 0x0000003300337220 */ /* 0x000fe20000400000 */
[----:B------:R-:W-:Y:S01]  /*5b140*/  @!P4 FMUL R54, R54, 16777216 ;  /* 0x4b8000003636c820 */ /* 0x000fe20000400000 */
[----:B-1----:R-:W-:Y:S01]  /*5b150*/  F2FP.SATFINITE.E4M3.F32.PACK_AB_MERGE_C R3, R47, R46, RZ ;  /* 0x0000002e2f03723e */ /* 0x002fe200048070ff */
[----:B------:R-:W-:Y:S01]  /*5b160*/  @!P4 FMUL R55, R55, 16777216 ;  /* 0x4b8000003737c820 */ /* 0x000fe20000400000 */
[C---:B------:R-:W-:Y:S01]  /*5b170*/  FMUL R52, R0.reuse, R52 ;  /* 0x0000003400347220 */ /* 0x040fe20000400000 */
[----:B------:R-:W-:Y:S01]  /*5b180*/  FMUL R53, R0, R53 ;  /* 0x0000003500357220 */ /* 0x000fe20000400000 */
[----:B---3--:R-:W-:Y:S01]  /*5b190*/  F2FP.SATFINITE.E4M3.F32.PACK_AB_MERGE_C R2, R49, R48, RZ ;  /* 0x000000303102723e */ /* 0x008fe200048070ff */
[----:B------:R-:W-:Y:S01]  /*5b1a0*/  @!P4 FMUL R56, R56, 16777216 ;  /* 0x4b8000003838c820 */ /* 0x000fe20000400000 */
[----:B------:R-:W-:Y:S01]  /*5b1b0*/  @!P4 FMUL R57, R57, 16777216 ;  /* 0x4b8000003939c820 */ /* 0x000fe20000400000 */
[----:B------:R-:W-:Y:S01]  /*5b1c0*/  STL [R1+0xa0], R4 ;  /* 0x0000a00401007387 */ /* 0x000fe20000100800 */
[----:B------:R-:W-:Y:S01]  /*5b1d0*/  @!P4 FMUL R58, R58, 16777216 ;  /* 0x4b8000003a3ac820 */ /* 0x000fe20000400000 */
[----:B------:R-:W-:Y:S01]  /*5b1e0*/  @!P4 FMUL R59, R59, 16777216 ;  /* 0x4b8000003b3bc820 */ /* 0x000fe20000400000 */
[C---:B------:R-:W-:Y:S01]  /*5b1f0*/  FMUL R54, R0.reuse, R54 ;  /* 0x0000003600367220 */ /* 0x040fe20000400000 */
[----:B------:R1:W-:Y:S01]  /*5b200*/  STL [R1+0x15c], R3 ;  /* 0x00015c0301007387 */ /* 0x0003e20000100800 */
[----:B------:R-:W-:Y:S01]  /*5b210*/  FMUL R55, R0, R55 ;  /* 0x0000003700377220 */ /* 0x000fe20000400000 */
[----:B------:R-:W-:Y:S01]  /*5b220*/  @P2 FMUL R60, R60, 0.25 ;  /* 0x3e8000003c3c2820 */ /* 0x000fe20000400000 */
[----:B------:R-:W-:Y:S01]  /*5b230*/  @P2 FMUL R61, R61, 0.25 ;  /* 0x3e8000003d3d2820 */ /* 0x000fe20000400000 */
[----:B------:R3:W-:Y:S01]  /*5b240*/  STL [R1+0xa4], R2 ;  /* 0x0000a40201007387 */ /* 0x0007e20000100800 */
[C---:B------:R-:W-:Y:S01]  /*5b250*/  FMUL R56, R0.reuse, R56 ;  /* 0x0000003800387220 */ /* 0x040fe20000400000 */
[C---:B------:R-:W-:Y:S01]  /*5b260*/  FMUL R57, R0.reuse, R57 ;  /* 0x0000003900397220 */ /* 0x040fe20000400000 */
[C---:B------:R-:W-:Y:S01]  /*5b270*/  FMUL R58, R0.reuse, R58 ;  /* 0x0000003a003a7220 */ /* 0x040fe20000400000 */
[----:B------:R-:W-:Y:S01]  /*5b280*/  FMUL R59, R0, R59 ;  /* 0x0000003b003b7220 */ /* 0x000fe20000400000 */
[----:B-1----:R-:W-:Y:S01]  /*5b290*/  F2FP.SATFINITE.E4M3.F32.PACK_AB_MERGE_C R3, R51, R50, RZ ;  /* 0x000000323303723e */ /* 0x002fe200048070ff */
[----:B------:R-:W-:Y:S01]  /*5b2a0*/  @!P4 FMUL R60, R60, 16777216 ;  /* 0x4b8000003c3cc820 */ /* 0x000fe20000400000 */
[----:B---3--:R-:W-:Y:S01]  /*5b2b0*/  F2FP.SATFINITE.E4M3.F32.PACK_AB_MERGE_C R2, R53, R52, RZ ;  /* 0x000000343502723e */ /* 0x008fe200048070ff */
        /* <DEDUP_REMOVED lines=10> */
[----:B-1----:R-:W-:Y:S01]  /*5b360*/  F2FP.SATFINITE.E4M3.F32.PACK_AB_MERGE_C R3, R57, R56, RZ ;  /* 0x000000383903723e */ /* 0x002fe200048070ff */
[----:B------:R-:W-:Y:S01]  /*5b370*/  @!P4 FMUL R62, R62, 16777216 ;  /* 0x4b8000003e3ec820 */ /* 0x000fe20000400000 */
[----:B------:R-:W-:Y:S01]  /*5b380*/  @!P4 FMUL R63, R63, 16777216 ;  /* 0x4b8000003f3fc820 */ /* 0x000fe20000400000 */
[----:B---3--:R-:W-:Y:S01]  /*5b390*/  F2FP.SATFINITE.E4M3.F32.PACK_AB_MERGE_C R2, R59, R58, RZ ;  /* 0x0000003a3b02723e */ /* 0x008fe200048070ff */
[----:B------:R-:W-:Y:S01]  /*5b3a0*/  STL [R1+0x158], R4 ;  /* 0x0001580401007387 */ /* 0x000fe20000100800 */
[----:B------:R-:W-:Y:S01]  /*5b3b0*/  @!P4 FMUL R64, R64, 16777216 ;  /* 0x4b8000004040c820 */ /* 0x000fe20000400000 */
[----:B------:R-:W-:Y:S01]  /*5b3c0*/  @!P4 FMUL R65, R65, 16777216 ;  /* 0x4b8000004141c820 */ /* 0x000fe20000400000 */
[----:B------:R-:W1:Y:S01]  /*5b3d0*/  S2R R73, SR_TID.X ;  /* 0x0000000000497919 */ /* 0x000e620000002100 */
[C---:B------:R-:W-:Y:S01]  /*5b3e0*/  FMUL R62, R0.reuse, R62 ;  /* 0x0000003e003e7220 */ /* 0x040fe20000400000 */
[C---:B------:R-:W-:Y:S01]  /*5b3f0*/  FMUL R63, R0.reuse, R63 ;  /* 0x0000003f003f7220 */ /* 0x040fe20000400000 */
[----:B------:R-:W-:Y:S01]  /*5b400*/  STL [R1+0x48], R3 ;  /* 0x0000480301007387 */ /* 0x000fe20000100800 */
[C---:B------:R-:W-:Y:S01]  /*5b410*/  FMUL R64, R0.reuse, R64 ;  /* 0x0000004000407220 */ /* 0x040fe20000400000 */
[----:B------:R-:W-:-:S02]  /*5b420*/  FMUL R65, R0, R65 ;  /* 0x0000004100417220 */ /* 0x000fc40000400000 */
[----:B------:R3:W-:Y:S01]  /*5b430*/  STL [R1+0x50], R2 ;  /* 0x0000500201007387 */ /* 0x0007e20000100800 */
[----:B------:R-:W-:Y:S01]  /*5b440*/  @P2 FMUL R66, R66, 0.25 ;  /* 0x3e80000042422820 */ /* 0x000fe20000400000 */
[----:B------:R-:W-:Y:S01]  /*5b450*/  @P2 FMUL R67, R67, 0.25 ;  /* 0x3e80000043432820 */ /* 0x000fe20000400000 */
[----:B---3--:R-:W-:Y:S02]  /*5b460*/  F2FP.SATFINITE.E4M3.F32.PACK_AB_MERGE_C R2, R61, R60, RZ ;  /* 0x0000003c3d02723e */ /* 0x008fe400048070ff */
[----:B------:R-:W-:Y:S01]  /*5b470*/  F2FP.SATFINITE.E4M3.F32.PACK_AB_MERGE_C R3, R63, R62, RZ ;  /* 0x0000003e3f03723e */ /* 0x000fe200048070ff */
[----:B------:R-:W-:Y:S02]  /*5b480*/  @!P4 FMUL R66, R66, 16777216 ;  /* 0x4b8000004242c820 */ /* 0x000fe40000400000 */
[----:B------:R3:W-:Y:S01]  /*5b490*/  STL [R1+0x2c], R2 ;  /* 0x00002c0201007387 */ /* 0x0007e20000100800 */
[----:B------:R-:W-:Y:S01]  /*5b4a0*/  @!P4 FMUL R67, R67, 16777216 ;  /* 0x4b8000004343c820 */ /* 0x000fe20000400000 */
[----:B------:R-:W-:Y:S01]  /*5b4b0*/  @P2 FMUL R68, R68, 0.25 ;  /* 0x3e80000044442820 */ /* 0x000fe20000400000 */
[----:B------:R-:W-:Y:S01]  /*5b4c0*/  @P2 FMUL R69, R69, 0.25 ;  /* 0x3e80000045452820 */ /* 0x000fe20000400000 */
[----:B------:R4:W-:Y:S01]  /*5b4d0*/  STL [R1+0x154], R3 ;  /* 0x0001540301007387 */ /* 0x0009e20000100800 */
[----:B---3--:R-:W-:Y:S01]  /*5b4e0*/  F2FP.SATFINITE.E4M3.F32.PACK_AB_MERGE_C R2, R65, R64, RZ ;  /* 0x000000404102723e */ /* 0x008fe200048070ff */
[----:B------:R-:W-:Y:S01]  /*5b4f0*/  @!P4 FMUL R68, R68, 16777216 ;  /* 0x4b8000004444c820 */ /* 0x000fe20000400000 */
[----:B------:R-:W-:Y:S01]  /*5b500*/  @!P4 FMUL R69, R69, 16777216 ;  /* 0x4b8000004545c820 */ /* 0x000fe20000400000 */
[----:B----4-:R-:W-:-:S02]  /*5b510*/  FMUL R3, R0, R67 ;  /* 0x0000004300037220 */ /* 0x010fc40000400000 */
[----:B------:R3:W-:Y:S01]  /*5b520*/  STL [R1+0x30], R2 ;  /* 0x0000300201007387 */ /* 0x0007e20000100800 */
[C---:B------:R-:W-:Y:S01]  /*5b530*/  FMUL R68, R0.reuse, R68 ;  /* 0x0000004400447220 */ /* 0x040fe20000400000 */
[C---:B------:R-:W-:Y:S01]  /*5b540*/  FMUL R69, R0.reuse, R69 ;  /* 0x0000004500457220 */ /* 0x040fe20000400000 */
[----:B---3--:R-:W-:Y:S02]  /*5b550*/  FMUL R2, R0, R66 ;  /* 0x0000004200027220 */ /* 0x008fe40000400000 */
[----:B------:R-:W3:Y:S01]  /*5b560*/  LDTM.x64 R4, tmem[UR6+0xc0] ;  /* 0x0000c006000479ee */ /* 0x000ee20008340000 */
[----:B------:R-:W-:Y:S01]  /*5b570*/  @P2 FMUL R70, R70, 0.25 ;  /* 0x3e80000046462820 */ /* 0x000fe20000400000 */
[----:B------:R-:W-:Y:S01]  /*5b580*/  @P2 FMUL R71, R71, 0.25 ;  /* 0x3e80000047472820 */ /* 0x000fe20000400000 */
[----:B------:R-:W-:Y:S01]  /*5b590*/  F2FP.SATFINITE.E4M3.F32.PACK_AB_MERGE_C R2, R3, R2, RZ ;  /* 0x000000020302723e */ /* 0x000fe200048070ff */
[----:B------:R-:W-:-:S04]  /*5b5a0*/  NOP ;  /* 0x0000000000007918 */ /* 0x000fc80000000000 */
[----:B------:R4:W-:Y:S01]  /*5b5b0*/  STL [R1+0x24], R2 ;  /* 0x0000240201007387 */ /* 0x0009e20000100800 */
[----:B------:R-:W-:Y:S01]  /*5b5c0*/  @!P4 FMUL R70, R70, 16777216 ;  /* 0x4b8000004646c820 */ /* 0x000fe20000400000 */
[----:B------:R-:W-:Y:S01]  /*5b5d0*/  @!P4 FMUL R71, R71, 16777216 ;  /* 0x4b8000004747c820 */ /* 0x000fe20000400000 */
[----:B----4-:R-:W-:-:S05]  /*5b5e0*/  F2FP.SATFINITE.E4M3.F32.PACK_AB_MERGE_C R2, R69, R68, RZ ;  /* 0x000000444502723e */ /* 0x010fca00048070ff */
[----:B------:R4:W-:Y:S01]  /*5b5f0*/  STL [R1+0x20], R2 ;  /* 0x0000200201007387 */ /* 0x0009e20000100800 */
[C---:B-1----:R-:W-:Y:S01]  /*5b600*/  LOP3.LUT R3, R73.reuse, 0xf, RZ, 0xc0, !PT ;  /* 0x0000000f49037812 */ /* 0x042fe200078ec0ff */
[C---:B------:R-:W-:Y:S01]  /*5b610*/  FMUL R70, R0.reuse, R70 ;  /* 0x0000004600467220 */ /* 0x040fe20000400000 */
[----:B------:R-:W-:Y:S01]  /*5b620*/  FMUL R71, R0, R71 ;  /* 0x0000004700477220 */ /* 0x000fe20000400000 */
[----:B----4-:R-:W-:-:S04]  /*5b630*/  LOP3.LUT R2, R73, 0x10, RZ, 0xc0, !PT ;  /* 0x0000001049027812 */ /* 0x010fc800078ec0ff */
[----:B------:R-:W-:Y:S01]  /*5b640*/  LEA R2, R2, UR4, 0x7 ;  /* 0x0000000402027c11 */ /* 0x000fe2000f8e38ff */
[----:B---3--:R-:W-:Y:S01]  /*5b650*/  @P2 FMUL R4, R4, 0.25 ;  /* 0x3e80000004042820 */ /* 0x008fe20000400000 */
[----:B------:R-:W-:-:S03]  /*5b660*/  @P2 FMUL R5, R5, 0.25 ;  /* 0x3e80000005052820 */ /* 0x000fc60000400000 */
[----:B------:R-:W-:Y:S01]  /*5b670*/  IMAD R2, R3, 0x10, R2 ;  /* 0x0000001003027824 */ /* 0x000fe200078e0202 */
[----:B------:R-:W-:Y:S01]  /*5b680*/  F2FP.SATFINITE.E4M3.F32.PACK_AB_MERGE_C R3, R71, R70, RZ ;  /* 0x000000464703723e */ /* 0x000fe200048070ff */
[----:B------:R-:W-:Y:S01]  /*5b690*/  @P2 FMUL R6, R6, 0.25 ;  /* 0x3e80000006062820 */ /* 0x000fe20000400000 */
[----:B------:R-:W-:Y:S01]  /*5b6a0*/  @!P4 FMUL R4, R4, 16777216 ;  /* 0x4b8000000404c820 */ /* 0x000fe20000400000 */
[----:B------:R-:W-:Y:S01]  /*5b6b0*/  @P2 FMUL R7, R7, 0.25 ;  /* 0x3e80000007072820 */ /* 0x000fe20000400000 */
[----:B------:R-:W-:Y:S01]  /*5b6c0*/  @!P4 FMUL R5, R5, 16777216 ;  /* 0x4b8000000505c820 */ /* 0x000fe20000400000 */
[----:B------:R1:W-:Y:S01]  /*5b6d0*/  STL [R1+0x150], R3 ;  /* 0x0001500301007387 */ /* 0x0003e20000100800 */
[----:B------:R-:W-:Y:S01]  /*5b6e0*/  @P2 FMUL R8, R8, 0.25 ;  /* 0x3e80000008082820 */ /* 0x000fe20000400000 */
[----:B------:R-:W-:Y:S01]  /*5b6f0*/  @!P4 FMUL R6, R6, 16777216 ;  /* 0x4b8000000606c820 */ /* 0x000fe20000400000 */
[----:B------:R-:W-:Y:S01]  /*5b700*/  @P2 FMUL R9, R9, 0.25 ;  /* 0x3e80000009092820 */ /* 0x000fe20000400000 */
[----:B------:R-:W-:Y:S01]  /*5b710*/  @!P4 FMUL R7, R7, 16777216 ;  /* 0x4b8000000707c820 */ /* 0x000fe20000400000 */
[----:B------:R-:W-:Y:S01]  /*5b720*/  FMUL R5, R0, R5 ;  /* 0x0000000500057220 */ /* 0x000fe20000400000 */
[----:B------:R-:W-:Y:S01]  /*5b730*/  @P2 FMUL R10, R10, 0.25 ;  /* 0x3e8000000a0a2820 */ /* 0x000fe20000400000 */
[----:B-1----:R-:W-:Y:S01]  /*5b740*/  FMUL R3, R0, R4 ;  /* 0x0000000400037220 */ /* 0x002fe20000400000 */
[----:B------:R-:W-:Y:S01]  /*5b750*/  @!P4 FMUL R8, R8, 16777216 ;  /* 0x4b8000000808c820 */ /* 0x000fe20000400000 */
[----:B------:R-:W-:Y:S01]  /*5b760*/  FMUL R4, R0, R6 ;  /* 0x0000000600047220 */ /* 0x000fe20000400000 */
[----:B------:R-:W-:-:S02]  /*5b770*/  @!P4 FMUL R9, R9, 16777216 ;  /* 0x4b8000000909c820 */ /* 0x000fc40000400000 */
[----:B------:R1:W-:Y:S01]  /*5b780*/  STL [R1+0x18], R3 ;  /* 0x0000180301007387 */ /* 0x0003e20000100800 */
[----:B------:R-:W-:-:S03]  /*5b790*/  @!P4 FMUL R10, R10, 16777216 ;  /* 0x4b8000000a0ac820 */ /* 0x000fc60000400000 */
[----:B------:R3:W-:Y:S01]  /*5b7a0*/  STL [R1+0x14], R5 ;  /* 0x0000140501007387 */ /* 0x0007e20000100800 */
[----:B-1----:R-:W-:-:S03]  /*5b7b0*/  FMUL R3, R0, R7 ;  /* 0x0000000700037220 */ /* 0x002fc60000400000 */
[----:B------:R1:W-:Y:S01]  /*5b7c0*/  STL [R1+0x10], R4 ;  /* 0x0000100401007387 */ /* 0x0003e20000100800 */
[----:B---3--:R-:W-:-:S03]  /*5b7d0*/  FMUL R5, R0, R8 ;  /* 0x0000000800057220 */ /* 0x008fc60000400000 */
[----:B------:R3:W-:Y:S01]  /*5b7e0*/  STL [R1+0xc], R3 ;  /* 0x00000c0301007387 */ /* 0x0007e20000100800 */
[----:B-1----:R-:W-:-:S03]  /*5b7f0*/  FMUL R4, R0, R9 ;  /* 0x0000000900047220 */ /* 0x002fc60000400000 */
[----:B------:R-:W-:Y:S01]  /*5b800*/  STL [R1+0x8], R5 ;  /* 0x0000080501007387 */ /* 0x000fe20000100800 */
[----:B---3--:R-:W-:-:S03]  /*5b810*/  FMUL R3, R0, R10 ;  /* 0x0000000a00037220 */ /* 0x008fc60000400000 */
[----:B------:R-:W3:Y:S04]  /*5b820*/  LDL.LU R81, [R1+0x110] ;  /* 0x0001100001517983 */ /* 0x000ee80000300800 */
[----:B------:R-:W-:Y:S04]  /*5b830*/  STL [R1+0x4], R4 ;  /* 0x0000040401007387 */ /* 0x000fe80000100800 */
[----:B------:R-:W4:Y:S04]  /*5b840*/  LDL.LU R80, [R1+0x10c] ;  /* 0x00010c0001507983 */ /* 0x000f280000300800 */
[----:B------:R1:W-:Y:S04]  /*5b850*/  STL [R1], R3 ;  /* 0x0000000301007387 */ /* 0x0003e80000100800 */
[----:B------:R-:W2:Y:S04]  /*5b860*/  LDL.LU R79, [R1+0x108] ;  /* 0x00010800014f7983 */ /* 0x000ea80000300800 */
[----:B------:R-:W2:Y:S04]  /*5b870*/  LDL.LU R76, [R1+0xe4] ;  /* 0x0000e400014c7983 */ /* 0x000ea80000300800 */
[----:B------:R-:W2:Y:S04]  /*5b880*/  LDL.LU R75, [R1+0x100] ;  /* 0x00010000014b7983 */ /* 0x000ea80000300800 */
[----:B------:R-:W2:Y:S01]  /*5b890*/  LDL.LU R72, [R1+0xf8] ;  /* 0x0000f80001487983 */ /* 0x000ea20000300800 */
        /* <DEDUP_REMOVED lines=114> */
[----:B------:R-:W2:Y:S01]  /*5bfc0*/  LDL.LU R88, [R1+0x104] ;  /* 0x0001040001587983 */ /* 0x000ea20000300800 */
[C---:B------:R-:W-:Y:S01]  /*5bfd0*/  FMUL R11, R0.reuse, R11 ;  /* 0x0000000b000b7220 */ /* 0x040fe20000400000 */
[C---:B------:R-:W-:Y:S01]  /*5bfe0*/  FMUL R12, R0.reuse, R12 ;  /* 0x0000000c000c7220 */ /* 0x040fe20000400000 */
[C---:B------:R-:W-:Y:S01]  /*5bff0*/  FMUL R13, R0.reuse, R13 ;  /* 0x0000000d000d7220 */ /* 0x040fe20000400000 */
[----:B------:R-:W2:Y:S01]  /*5c000*/  LDL.LU R87, [R1+0xfc] ;  /* 0x0000fc0001577983 */ /* 0x000ea20000300800 */
        /* <DEDUP_REMOVED lines=40> */
[C---:B-1----:R-:W-:Y:S01]  /*5c290*/  FMUL R3, R0.reuse, R54 ;  /* 0x0000003600037220 */ /* 0x042fe20000400000 */
        /* <DEDUP_REMOVED lines=13> */
[----:B------:R-:W2:Y:S01]  /*5c370*/  LDL.LU R86, [R1+0xf4] ;  /* 0x0000f40001567983 */ /* 0x000ea20000300800 */
[----:B------:R-:W-:-:S03]  /*5c380*/  LOP3.LUT R0, R73, 0x60, RZ, 0xc0, !PT ;  /* 0x0000006049007812 */ /* 0x000fc600078ec0ff */
[----:B------:R-:W2:Y:S04]  /*5c390*/  LDL.LU R74, [R1+0xf0] ;  /* 0x0000f000014a7983 */ /* 0x000ea80000300800 */
[----:B------:R-:W2:Y:S04]  /*5c3a0*/  LDL.LU R73, [R1+0xe0] ;  /* 0x0000e00001497983 */ /* 0x000ea80000300800 */
[----:B------:R-:W2:Y:S04]  /*5c3b0*/  LDL.LU R85, [R1+0xd8] ;  /* 0x0000d80001557983 */ /* 0x000ea80000300800 */
[----:B------:R-:W2:Y:S04]  /*5c3c0*/  LDL.LU R84, [R1+0xcc] ;  /* 0x0000cc0001547983 */ /* 0x000ea80000300800 */
[----:B------:R-:W2:Y:S04]  /*5c3d0*/  LDL.LU R78, [R1+0xbc] ;  /* 0x0000bc00014e7983 */ /* 0x000ea80000300800 */
[----:B------:R-:W2:Y:S01]  /*5c3e0*/  LDL.LU R77, [R1+0xc8] ;  /* 0x0000c800014d7983 */ /* 0x000ea20000300800 */
[----:B---3--:R-:W-:-:S02]  /*5c3f0*/  LOP3.LUT R5, R81, 0xffff, RZ, 0xc0, !PT ;  /* 0x0000ffff51057812 */ /* 0x008fc400078ec0ff */
[----:B----4-:R-:W-:Y:S02]  /*5c400*/  LOP3.LUT R4, R80, 0xffff, RZ, 0xc0, !PT ;  /* 0x0000ffff50047812 */ /* 0x010fe400078ec0ff */
[----:B--2---:R-:W-:Y:S02]  /*5c410*/  LOP3.LUT R68, R79, 0xffff, RZ, 0xc0, !PT ;  /* 0x0000ffff4f447812 */ /* 0x004fe400078ec0ff */
[----:B------:R-:W-:Y:S02]  /*5c420*/  LOP3.LUT R6, R72, 0xffff, RZ, 0xc0, !PT ;  /* 0x0000ffff48067812 */ /* 0x000fe400078ec0ff */
[----:B------:R-:W2:Y:S04]  /*5c430*/  LDL.LU R72, [R1+0xdc] ;  /* 0x0000dc0001487983 */ /* 0x000ea80000300800 */
[----:B------:R-:W3:Y:S04]  /*5c440*/  LDL.LU R92, [R1+0xd4] ;  /* 0x0000d400015c7983 */ /* 0x000ee80000300800 */
[----:B------:R-:W4:Y:S04]  /*5c450*/  LDL.LU R83, [R1+0xd0] ;  /* 0x0000d00001537983 */ /* 0x000f280000300800 */
[----:B------:R-:W4:Y:S01]  /*5c460*/  LDL.LU R80, [R1+0xc4] ;  /* 0x0000c40001507983 */ /* 0x000f220000300800 */
[----:B------:R-:W-:-:S03]  /*5c470*/  LOP3.LUT R7, R75, 0xffff, RZ, 0xc0, !PT ;  /* 0x0000ffff4b077812 */ /* 0x000fc600078ec0ff */
[----:B------:R-:W4:Y:S04]  /*5c480*/  LDL.LU R82, [R1+0xc0] ;  /* 0x0000c00001527983 */ /* 0x000f280000300800 */
[----:B------:R-:W4:Y:S04]  /*5c490*/  LDL.LU R81, [R1+0xb8] ;  /* 0x0000b80001517983 */ /* 0x000f280000300800 */
[----:B------:R-:W4:Y:S04]  /*5c4a0*/  LDL.LU R91, [R1+0xb4] ;  /* 0x0000b400015b7983 */ /* 0x000f280000300800 */
[----:B------:R-:W4:Y:S04]  /*5c4b0*/  LDL.LU R79, [R1+0xa8] ;  /* 0x0000a800014f7983 */ /* 0x000f280000300800 */
[----:B------:R-:W4:Y:S01]  /*5c4c0*/  LDL.LU R75, [R1+0xb0] ;  /* 0x0000b000014b7983 */ /* 0x000f220000300800 */
[----:B------:R-:W-:-:S02]  /*5c4d0*/  LOP3.LUT R67, R76, 0xffff, RZ, 0xc0, !PT ;  /* 0x0000ffff4c437812 */ /* 0x000fc400078ec0ff */
[--C-:B------:R-:W-:Y:S02]  /*5c4e0*/  PRMT R9, R68, 0x3340, R1.reuse ;  /* 0x0000334044097816 */ /* 0x100fe40000000001 */
[----:B------:R-:W-:Y:S01]  /*5c4f0*/  PRMT R10, R5, 0x3340, R4 ;  /* 0x00003340050a7816 */ /* 0x000fe20000000004 */
[----:B------:R-:W-:Y:S01]  /*5c500*/  IMAD R0, R0, 0x8, R2 ;  /* 0x0000000800007824 */ /* 0x000fe200078e0202 */
[----:B------:R-:W-:Y:S02]  /*5c510*/  PRMT R76, R67, 0x3340, R1 ;  /* 0x00003340434c7816 */ /* 0x000fe40000000001 */
[----:B------:R-:W-:Y:S02]  /*5c520*/  PRMT R8, R7, 0x3340, R6 ;  /* 0x0000334007087816 */ /* 0x000fe40000000006 */
[----:B------:R-:W-:Y:S02]  /*5c530*/  PRMT R2, R10, 0x5410, R9 ;  /* 0x000054100a027816 */ /* 0x000fe40000000009 */
[----:B------:R-:W-:-:S02]  /*5c540*/  PRMT R76, R8, 0x5410, R76 ;  /* 0x00005410084c7816 */ /* 0x000fc4000000004c */
[----:B------:R-:W-:Y:S02]  /*5c550*/  LOP3.LUT R88, R88, 0xffff, RZ, 0xc0, !PT ;  /* 0x0000ffff58587812 */ /* 0x000fe400078ec0ff */
[----:B------:R-:W-:-:S04]  /*5c560*/  LOP3.LUT R90, R87, 0xffff, RZ, 0xc0, !PT ;  /* 0x0000ffff575a7812 */ /* 0x000fc800078ec0ff */
[----:B------:R-:W-:Y:S02]  /*5c570*/  PRMT R10, R88, 0x3340, R90 ;  /* 0x00003340580a7816 */ /* 0x000fe4000000005a */
[----:B------:R-:W-:Y:S02]  /*5c580*/  LOP3.LUT R89, R86, 0xffff, RZ, 0xc0, !PT ;  /* 0x0000ffff56597812 */ /* 0x000fe400078ec0ff */
[----:B------:R-:W-:Y:S02]  /*5c590*/  LOP3.LUT R74, R74, 0xffff, RZ, 0xc0, !PT ;  /* 0x0000ffff4a4a7812 */ /* 0x000fe400078ec0ff */
[----:B------:R-:W-:Y:S02]  /*5c5a0*/  LOP3.LUT R73, R73, 0xffff, RZ, 0xc0, !PT ;  /* 0x0000ffff49497812 */ /* 0x000fe400078ec0ff */
[----:B------:R-:W-:Y:S02]  /*5c5b0*/  LOP3.LUT R87, R85, 0xffff, RZ, 0xc0, !PT ;  /* 0x0000ffff55577812 */ /* 0x000fe400078ec0ff */
[----:B------:R-:W-:-:S02]  /*5c5c0*/  LOP3.LUT R84, R84, 0xffff, RZ, 0xc0, !PT ;  /* 0x0000ffff54547812 */ /* 0x000fc400078ec0ff */
[----:B------:R-:W-:Y:S02]  /*5c5d0*/  LOP3.LUT R85, R78, 0xffff, RZ, 0xc0, !PT ;  /* 0x0000ffff4e557812 */ /* 0x000fe400078ec0ff */
[----:B------:R-:W-:Y:S02]  /*5c5e0*/  LOP3.LUT R86, R77, 0xffff, RZ, 0xc0, !PT ;  /* 0x0000ffff4d567812 */ /* 0x000fe400078ec0ff */
[--C-:B------:R-:W-:Y:S02]  /*5c5f0*/  PRMT R77, R89, 0x3340, R1.reuse ;  /* 0x00003340594d7816 */ /* 0x100fe40000000001 */
[--C-:B------:R-:W-:Y:S02]  /*5c600*/  PRMT R54, R85, 0x3340, R1.reuse ;  /* 0x0000334055367816 */ /* 0x100fe40000000001 */
[----:B------:R-:W-:Y:S02]  /*5c610*/  PRMT R8, R84, 0x3340, R86 ;  /* 0x0000334054087816 */ /* 0x000fe40000000056 */
[----:B------:R-:W-:-:S02]  /*5c620*/  PRMT R78, R87, 0x3340, R1 ;  /* 0x00003340574e7816 */ /* 0x000fc40000000001 */
[----:B------:R-:W-:Y:S02]  /*5c630*/  PRMT R9, R74, 0x3340, R73 ;  /* 0x000033404a097816 */ /* 0x000fe40000000049 */
[----:B------:R-:W-:Y:S02]  /*5c640*/  PRMT R77, R10, 0x5410, R77 ;  /* 0x000054100a4d7816 */ /* 0x000fe4000000004d */
[----:B------:R-:W-:Y:S02]  /*5c650*/  PRMT R54, R8, 0x5410, R54 ;  /* 0x0000541008367816 */ /* 0x000fe40000000036 */
[----:B------:R-:W-:-:S03]  /*5c660*/  PRMT R78, R9, 0x5410, R78 ;  /* 0x00005410094e7816 */ /* 0x000fc6000000004e */
[----:B------:R1:W-:Y:S04]  /*5c670*/  STL [R1+0x2628], R54 ;  /* 0x0026283601007387 */ /* 0x0003e80000100800 */
[----:B-1----:R-:W4:Y:S01]  /*5c680*/  LDL.LU R54, [R1] ;  /* 0x0000000001367983 */ /* 0x002f220000300800 */
[----:B--2---:R-:W-:Y:S02]  /*5c690*/  LOP3.LUT R72, R72, 0xffff, RZ, 0xc0, !PT ;  /* 0x0000ffff48487812 */ /* 0x004fe400078ec0ff */
[----:B---3--:R-:W-:Y:S02]  /*5c6a0*/  LOP3.LUT R71, R92, 0xffff, RZ, 0xc0, !PT ;  /* 0x0000ffff5c477812 */ /* 0x008fe400078ec0ff */
[----:B----4-:R-:W-:Y:S02]  /*5c6b0*/  LOP3.LUT R83, R83, 0xffff, RZ, 0xc0, !PT ;  /* 0x0000ffff53537812 */ /* 0x010fe400078ec0ff */
[----:B------:R-:W-:-:S02]  /*5c6c0*/  PRMT R93, R72, 0x3340, R71 ;  /* 0x00003340485d7816 */ /* 0x000fc40000000047 */
[----:B------:R-:W-:Y:S02]  /*5c6d0*/  LOP3.LUT R80, R80, 0xffff, RZ, 0xc0, !PT ;  /* 0x0000ffff50507812 */ /* 0x000fe400078ec0ff */
[----:B------:R-:W-:Y:S02]  /*5c6e0*/  PRMT R10, R83, 0x3340, R1 ;  /* 0x00003340530a7816 */ /* 0x000fe40000000001 */
[----:B------:R-:W-:Y:S02]  /*5c6f0*/  LOP3.LUT R82, R82, 0xffff, RZ, 0xc0, !PT ;  /* 0x0000ffff52527812 */ /* 0x000fe400078ec0ff */
[----:B------:R-:W-:Y:S02]  /*5c700*/  LOP3.LUT R81, R81, 0xffff, RZ, 0xc0, !PT ;  /* 0x0000ffff51517812 */ /* 0x000fe400078ec0ff */
[----:B------:R-:W-:Y:S02]  /*5c710*/  PRMT R92, R80, 0x3340, R82 ;  /* 0x00003340505c7816 */ /* 0x000fe40000000052 */
[----:B------:R-:W-:-:S02]  /*5c720*/  LOP3.LUT R70, R91, 0xffff, RZ, 0xc0, !PT ;  /* 0x0000ffff5b467812 */ /* 0x000fc400078ec0ff */
[--C-:B------:R-:W-:Y:S02]  /*5c730*/  PRMT R9, R81, 0x3340, R1.reuse ;  /* 0x0000334051097816 */ /* 0x100fe40000000001 */
[----:B------:R-:W-:Y:S02]  /*5c740*/  LOP3.LUT R79, R79, 0xffff, RZ, 0xc0, !PT ;  /* 0x0000ffff4f4f7812 */ /* 0x000fe400078ec0ff */
[----:B------:R-:W-:Y:S02]  /*5c750*/  PRMT R10, R93, 0x5410, R10 ;  /* 0x000054105d0a7816 */ /* 0x000fe4000000000a */
[----:B------:R-:W-:Y:S01]  /*5c760*/  LOP3.LUT R75, R75, 0xffff, RZ, 0xc0, !PT ;  /* 0x0000ffff4b4b7812 */ /* 0x000fe200078ec0ff */
[----:B------:R-:W2:Y:S01]  /*5c770*/  LDL.LU R93, [R1+0x4] ;  /* 0x00000400015d7983 */ /* 0x000ea20000300800 */
[----:B------:R-:W-:Y:S02]  /*5c780*/  PRMT R8, R79, 0x3340, R1 ;  /* 0x000033404f087816 */ /* 0x000fe40000000001 */
[----:B------:R-:W-:-:S02]  /*5c790*/  PRMT R91, R70, 0x3340, R75 ;  /* 0x00003340465b7816 */ /* 0x000fc4000000004b */
[----:B------:R-:W-:Y:S01]  /*5c7a0*/  PRMT R9, R92, 0x5410, R9 ;  /* 0x000054105c097816 */ /* 0x000fe20000000009 */
[----:B------:R1:W-:Y:S01]  /*5c7b0*/  STL [R1+0x262c], R10 ;  /* 0x00262c0a01007387 */ /* 0x0003e20000100800 */
[----:B------:R-:W-:-:S03]  /*5c7c0*/  PRMT R8, R91, 0x5410, R8 ;  /* 0x000054105b087816 */ /* 0x000fc60000000008 */
[----:B-1----:R-:W2:Y:S04]  /*5c7d0*/  LDL.LU R10, [R1+0x8] ;  /* 0x00000800010a7983 */ /* 0x002ea80000300800 */
[----:B------:R-:W3:Y:S04]  /*5c7e0*/  LDL.LU R92, [R1+0xc] ;  /* 0x00000c00015c7983 */ /* 0x000ee80000300800 */
[----:B------:R1:W-:Y:S04]  /*5c7f0*/  STL [R1+0x2630], R9 ;  /* 0x0026300901007387 */ /* 0x0003e80000100800 */
[----:B-1----:R-:W3:Y:S04]  /*5c800*/  LDL.LU R9, [R1+0x10] ;  /* 0x0000100001097983 */ /* 0x002ee80000300800 */
[----:B------:R-:W4:Y:S04]  /*5c810*/  LDL.LU R91, [R1+0x14] ;  /* 0x00001400015b7983 */ /* 0x000f280000300800 */
[----:B------:R1:W-:Y:S04]  /*5c820*/  STL [R1+0x2634], R8 ;  /* 0x0026340801007387 */ /* 0x0003e80000100800 */
[----:B-1----:R-:W4:Y:S02]  /*5c830*/  LDL.LU R8, [R1+0x18] ;  /* 0x0000180001087983 */ /* 0x002f240000300800 */
[----:B----4-:R-:W-:-:S02]  /*5c840*/  F2FP.SATFINITE.E4M3.F32.PACK_AB_MERGE_C R8, R91, R8, RZ ;  /* 0x000000085b08723e */ /* 0x010fc400048070ff */
[----:B---3--:R-:W-:-:S03]  /*5c850*/  F2FP.SATFINITE.E4M3.F32.PACK_AB_MERGE_C R91, R92, R9, RZ ;  /* 0x000000095c5b723e */ /* 0x008fc600048070ff */
[----:B------:R2:W-:Y:S01]  /*5c860*/  STL [R1+0x1c], R8 ;  /* 0x00001c0801007387 */ /* 0x0005e20000100800 */
[----:B------:R-:W-:Y:S02]  /*5c870*/  F2FP.SATFINITE.E4M3.F32.PACK_AB_MERGE_C R9, R11, R54, RZ ;  /* 0x000000360b09723e */ /* 0x000fe400048070ff */
[----:B------:R-:W-:Y:S01]  /*5c880*/  F2FP.SATFINITE.E4M3.F32.PACK_AB_MERGE_C R11, R19, R18, RZ ;  /* 0x00000012130b723e */ /* 0x000fe200048070ff */
[----:B------:R-:W-:Y:S01]  /*5c890*/  STL [R1+0x18], R91 ;  /* 0x0000185b01007387 */ /* 0x000fe20000100800 */
[----:B--2---:R-:W-:Y:S02]  /*5c8a0*/  F2FP.SATFINITE.E4M3.F32.PACK_AB_MERGE_C R8, R93, R10, RZ ;  /* 0x0000000a5d08723e */ /* 0x004fe400048070ff */
[----:B------:R-:W-:-:S03]  /*5c8b0*/  F2FP.SATFINITE.E4M3.F32.PACK_AB_MERGE_C R10, R13, R12, RZ ;  /* 0x0000000c0d0a723e */ /* 0x000fc600048070ff */
[----:B------:R-:W-:Y:S04]  /*5c8c0*/  STL [R1+0x14], R8 ;  /* 0x0000140801007387 */ /* 0x000fe80000100800 */
[----:B------:R-:W-:Y:S04]  /*5c8d0*/  STL [R1+0xc8], R9 ;  /* 0x0000c80901007387 */ /* 0x000fe80000100800 */
[----:B------:R-:W-:Y:S04]  /*5c8e0*/  STL [R1+0x10], R10 ;  /* 0x0000100a01007387 */ /* 0x000fe80000100800 */
[----:B------:R1:W-:Y:S01]  /*5c8f0*/  STL [R1+0xc4], R11 ;  /* 0x0000c40b01007387 */ /* 0x0003e20000100800 */
[----:B------:R-:W-:-:S02]  /*5c900*/  F2FP.SATFINITE.E4M3.F32.PACK_AB_MERGE_C R12, R43, R42, RZ ;  /* 0x0000002a2b0c723e */ /* 0x000fc400048070ff */
[----:B-1----:R-:W-:-:S05]  /*5c910*/  F2FP.SATFINITE.E4M3.F32.PACK_AB_MERGE_C R11, R27, R26, RZ ;  /* 0x0000001a1b0b723e */ /* 0x002fca00048070ff */
[----:B------:R1:W-:Y:S02]  /*5c920*/  STL [R1+0xc0], R11 ;  /* 0x0000c00b01007387 */ /* 0x0003e40000100800 */
[----:B-1----:R-:W-:-:S05]  /*5c930*/  F2FP.SATFINITE.E4M3.F32.PACK_AB_MERGE_C R11, R35, R34, RZ ;  /* 0x00000022230b723e */ /* 0x002fca00048070ff */
[----:B------:R-:W-:Y:S04]  /*5c940*/  STL [R1+0xbc], R11 ;  /* 0x0000bc0b01007387 */ /* 0x000fe80000100800 */
[----:B------:R1:W-:Y:S02]  /*5c950*/  STL [R1+0xb8], R12 ;  /* 0x0000b80c01007387 */ /* 0x0003e40000100800 */
[----:B-1----:R-:W-:-:S05]  /*5c960*/  F2FP.SATFINITE.E4M3.F32.PACK_AB_MERGE_C R12, R51, R50, RZ ;  /* 0x00000032330c723e */ /* 0x002fca00048070ff */
[----:B------:R1:W-:Y:S01]  /*5c970*/  STL [R1+0xb4], R12 ;  /* 0x0000b40c01007387 */ /* 0x0003e20000100800 */
[----:B------:R-:W-:Y:S02]  /*5c980*/  F2FP.SATFINITE.E4M3.F32.PACK_AB_MERGE_C R54, R23, R22, RZ ;  /* 0x000000161736723e */ /* 0x000fe400048070ff */
[----:B-1----:R-:W-:-:S05]  /*5c990*/  F2FP.SATFINITE.E4M3.F32.PACK_AB_MERGE_C R12, R59, R58, RZ ;  /* 0x0000003a3b0c723e */ /* 0x002fca00048070ff */
[----:B------:R1:W-:Y:S01]  /*5c9a0*/  STL [R1+0xb0], R12 ;  /* 0x0000b00c01007387 */ /* 0x0003e20000100800 */
[----:B------:R-:W-:-:S03]  /*5c9b0*/  F2FP.SATFINITE.E4M3.F32.PACK_AB_MERGE_C R8, R15, R14, RZ ;  /* 0x0000000e0f08723e */ /* 0x000fc600048070ff */
[----:B------:R-:W2:Y:S04]  /*5c9c0*/  LDL.LU R23, [R1+0x11c] ;  /* 0x00011c0001177983 */ /* 0x000ea80000300800 */
[----:B------:R-:W3:Y:S01]  /*5c9d0*/  LDL.LU R22, [R1+0xec] ;  /* 0x0000ec0001167983 */ /* 0x000ee20000300800 */
[----:B-1----:R-:W-:-:S05]  /*5c9e0*/  F2FP.SATFINITE.E4M3.F32.PACK_AB_MERGE_C R12, R69, R66, RZ ;  /* 0x00000042450c723e */ /* 0x002fca00048070ff */
[----:B------:R1:W-:Y:S04]  /*5c9f0*/  STL [R1+0xa8], R12 ;  /* 0x0000a80c01007387 */ /* 0x0003e80000100800 */
[----:B------:R-:W4:Y:S04]  /*5ca00*/  LDL.LU R15, [R1+0x98] ;  /* 0x00009800010f7983 */ /* 0x000f280000300800 */
[----:B------:R-:W4:Y:S04]  /*5ca10*/  LDL.LU R14, [R1+0x90] ;  /* 0x00009000010e7983 */ /* 0x000f280000300800 */
[----:B------:R-:W4:Y:S04]  /*5ca20*/  LDL.LU R13, [R1+0x88] ;  /* 0x00008800010d7983 */ /* 0x000f280000300800 */
[----:B-1----:R-:W4:Y:S04]  /*5ca30*/  LDL.LU R12, [R1+0x84] ;  /* 0x00008400010c7983 */ /* 0x002f280000300800 */
[----:B------:R-:W4:Y:S04]  /*5ca40*/  LDL.LU R91, [R1+0x124] ;  /* 0x00012400015b7983 */ /* 0x000f280000300800 */
[----:B------:R-:W4:Y:S04]  /*5ca50*/  LDL.LU R92, [R1+0x118] ;  /* 0x00011800015c7983 */ /* 0x000f280000300800 */
[----:B------:R-:W4:Y:S01]  /*5ca60*/  LDL.LU R93, [R1+0xe8] ;  /* 0x0000e800015d7983 */ /* 0x000f220000300800 */
[----:B------:R-:W-:-:S02]  /*5ca70*/  SHF.R.U32.HI R74, RZ, 0x8, R74 ;  /* 0x00000008ff4a7819 */ /* 0x000fc4000001164a */
[----:B------:R-:W-:Y:S01]  /*5ca80*/  SHF.R.U32.HI R73, RZ, 0x8, R73 ;  /* 0x00000008ff497819 */ /* 0x000fe20000011649 */
[----:B------:R-:W4:Y:S01]  /*5ca90*/  LDL.LU R42, [R1+0x80] ;  /* 0x00008000012a7983 */ /* 0x000f220000300800 */
[----:B------:R-:W-:Y:S02]  /*5caa0*/  F2FP.SATFINITE.E4M3.F32.PACK_AB_MERGE_C R11, R41, R40, RZ ;  /* 0x00000028290b723e */ /* 0x000fe400048070ff */
[----:B------:R-:W-:Y:S01]  /*5cab0*/  SHF.R.U32.HI R5, RZ, 0x8, R5 ;  /* 0x00000008ff057819 */ /* 0x000fe20000011605 */
[----:B------:R-:W4:Y:S01]  /*5cac0*/  LDL.LU R41, [R1+0x7c] ;  /* 0x00007c0001297983 */ /* 0x000f220000300800 */
[----:B------:R-:W-:Y:S02]  /*5cad0*/  SHF.R.U32.HI R4, RZ, 0x8, R4 ;  /* 0x00000008ff047819 */ /* 0x000fe40000011604 */
[----:B------:R-:W-:Y:S01]  /*5cae0*/  SHF.R.U32.HI R72, RZ, 0x8, R72 ;  /* 0x00000008ff487819 */ /* 0x000fe20000011648 */
[----:B------:R-:W4:Y:S01]  /*5caf0*/  LDL.LU R40, [R1+0x78] ;  /* 0x0000780001287983 */ /* 0x000f220000300800 */
[----:B------:R-:W-:-:S02]  /*5cb00*/  SHF.R.U32.HI R71, RZ, 0x8, R71 ;  /* 0x00000008ff477819 */ /* 0x000fc40000011647 */
[----:B------:R-:W-:Y:S01]  /*5cb10*/  F2FP.SATFINITE.E4M3.F32.PACK_AB_MERGE_C R37, R37, R36, RZ ;  /* 0x000000242525723e */ /* 0x000fe200048070ff */
[----:B------:R-:W4:Y:S01]  /*5cb20*/  LDL.LU R35, [R1+0x6c] ;  /* 0x00006c0001237983 */ /* 0x000f220000300800 */
[----:B------:R-:W-:Y:S02]  /*5cb30*/  LOP3.LUT R50, R74, 0xffff, RZ, 0xc0, !PT ;  /* 0x0000ffff4a327812 */ /* 0x000fe400078ec0ff */
[----:B------:R-:W-:Y:S01]  /*5cb40*/  LOP3.LUT R73, R73, 0xffff, RZ, 0xc0, !PT ;  /* 0x0000ffff49497812 */ /* 0x000fe200078ec0ff */
[----:B------:R-:W4:Y:S01]  /*5cb50*/  LDL.LU R36, [R1+0x68] ;  /* 0x0000680001247983 */ /* 0x000f220000300800 */
[----:B------:R-:W-:Y:S02]  /*5cb60*/  F2FP.SATFINITE.E4M3.F32.PACK_AB_MERGE_C R39, R39, R38, RZ ;  /* 0x000000262727723e */ /* 0x000fe400048070ff */
[----:B------:R-:W-:Y:S01]  /*5cb70*/  SHF.R.U32.HI R80, RZ, 0x8, R80 ;  /* 0x00000008ff507819 */ /* 0x000fe20000011650 */
[----:B------:R-:W4:Y:S01]  /*5cb80*/  LDL.LU R38, [R1+0x64] ;  /* 0x0000640001267983 */ /* 0x000f220000300800 */
[----:B------:R-:W-:-:S02]  /*5cb90*/  F2FP.SATFINITE.E4M3.F32.PACK_AB_MERGE_C R29, R29, R28, RZ ;  /* 0x0000001c1d1d723e */ /* 0x000fc400048070ff */
[----:B------:R-:W-:Y:S01]  /*5cba0*/  LOP3.LUT R5, R5, 0xffff, RZ, 0xc0, !PT ;  /* 0x0000ffff05057812 */ /* 0x000fe200078ec0ff */
[----:B------:R-:W4:Y:S01]  /*5cbb0*/  LDL.LU R28, [R1+0x54] ;  /* 0x00005400011c7983 */ /* 0x000f220000300800 */
[----:B------:R-:W-:Y:S02]  /*5cbc0*/  LOP3.LUT R4, R4, 0xffff, RZ, 0xc0, !PT ;  /* 0x0000ffff04047812 */ /* 0x000fe400078ec0ff */
[----:B------:R-:W-:Y:S01]  /*5cbd0*/  LOP3.LUT R72, R72, 0xffff, RZ, 0xc0, !PT ;  /* 0x0000ffff48487812 */ /* 0x000fe200078ec0ff */
[----:B------:R-:W4:Y:S01]  /*5cbe0*/  LDL.LU R27, [R1+0x4c] ;  /* 0x00004c00011b7983 */ /* 0x000f220000300800 */
[----:B------:R-:W-:Y:S02]  /*5cbf0*/  LOP3.LUT R71, R71, 0xffff, RZ, 0xc0, !PT ;  /* 0x0000ffff47477812 */ /* 0x000fe400078ec0ff */
[----:B------:R-:W-:Y:S01]  /*5cc00*/  F2FP.SATFINITE.E4M3.F32.PACK_AB_MERGE_C R19, R63, R62, RZ ;  /* 0x0000003e3f13723e */ /* 0x000fe200048070ff */
[----:B------:R-:W4:Y:S01]  /*5cc10*/  LDL.LU R26, [R1+0x44] ;  /* 0x00004400011a7983 */ /* 0x000f220000300800 */
[----:B------:R-:W-:-:S02]  /*5cc20*/  PRMT R50, R50, 0x3340, R73 ;  /* 0x0000334032327816 */ /* 0x000fc40000000049 */
[----:B------:R-:W-:Y:S02]  /*5cc30*/  F2FP.SATFINITE.E4M3.F32.PACK_AB_MERGE_C R10, R21, R20, RZ ;  /* 0x00000014150a723e */ /* 0x000fe400048070ff */
[----:B------:R-:W-:Y:S02]  /*5cc40*/  LOP3.LUT R63, R80, 0xffff, RZ, 0xc0, !PT ;  /* 0x0000ffff503f7812 */ /* 0x000fe400078ec0ff */
[----:B------:R-:W-:Y:S02]  /*5cc50*/  PRMT R20, R5, 0x3340, R4 ;  /* 0x0000334005147816 */ /* 0x000fe40000000004 */
[----:B------:R-:W-:Y:S02]  /*5cc60*/  PRMT R80, R72, 0x3340, R71 ;  /* 0x0000334048507816 */ /* 0x000fe40000000047 */
[----:B------:R-:W-:Y:S02]  /*5cc70*/  SHF.R.U32.HI R5, RZ, 0x8, R75 ;  /* 0x00000008ff057819 */ /* 0x000fe4000001164b */
[----:B------:R-:W-:-:S02]  /*5cc80*/  SHF.R.U32.HI R4, RZ, 0x8, R70 ;  /* 0x00000008ff047819 */ /* 0x000fc40000011646 */
[----:B------:R-:W-:Y:S02]  /*5cc90*/  F2FP.SATFINITE.E4M3.F32.PACK_AB_MERGE_C R9, R17, R16, RZ ;  /* 0x000000101109723e */ /* 0x000fe400048070ff */
[----:B------:R-:W-:Y:S02]  /*5cca0*/  F2FP.SATFINITE.E4M3.F32.PACK_AB_MERGE_C R24, R25, R24, RZ ;  /* 0x000000181918723e */ /* 0x000fe400048070ff */
[----:B------:R-:W-:Y:S02]  /*5ccb0*/  F2FP.SATFINITE.E4M3.F32.PACK_AB_MERGE_C R17, R57, R56, RZ ;  /* 0x000000383911723e */ /* 0x000fe400048070ff */
[----:B------:R-:W-:Y:S02]  /*5ccc0*/  F2FP.SATFINITE.E4M3.F32.PACK_AB_MERGE_C R18, R61, R60, RZ ;  /* 0x0000003c3d12723e */ /* 0x000fe400048070ff */
[----:B--2---:R-:W-:Y:S02]  /*5ccd0*/  LOP3.LUT R71, R23, 0xffff, RZ, 0xc0, !PT ;  /* 0x0000ffff17477812 */ /* 0x004fe400078ec0ff */
[----:B---3--:R-:W-:-:S02]  /*5cce0*/  LOP3.LUT R70, R22, 0xffff, RZ, 0xc0, !PT ;  /* 0x0000ffff16467812 */ /* 0x008fc400078ec0ff */
[----:B----4-:R-:W-:Y:S02]  /*5ccf0*/  LOP3.LUT R75, R15, 0xffff, RZ, 0xc0, !PT ;  /* 0x0000ffff0f4b7812 */ /* 0x010fe400078ec0ff */
[----:B------:R-:W-:Y:S02]  /*5cd00*/  LOP3.LUT R72, R14, 0xffff, RZ, 0xc0, !PT ;  /* 0x0000ffff0e487812 */ /* 0x000fe400078ec0ff */
[----:B------:R-:W-:Y:S02]  /*5cd10*/  LOP3.LUT R74, R13, 0xffff, RZ, 0xc0, !PT ;  /* 0x0000ffff0d4a7812 */ /* 0x000fe400078ec0ff */
[----:B------:R-:W-:Y:S02]  /*5cd20*/  LOP3.LUT R73, R12, 0xffff, RZ, 0xc0, !PT ;  /* 0x0000ffff0c497812 */ /* 0x000fe400078ec0ff */
[----:B------:R-:W2:Y:S04]  /*5cd30*/  LDL.LU R12, [R1+0x14c] ;  /* 0x00014c00010c7983 */ /* 0x000ea80000300800 */
[----:B------:R-:W3:Y:S04]  /*5cd40*/  LDL.LU R13, [R1+0x148] ;  /* 0x00014800010d7983 */ /* 0x000ee80000300800 */
[----:B------:R-:W4:Y:S01]  /*5cd50*/  LDL.LU R14, [R1+0x144] ;  /* 0x00014400010e7983 */ /* 0x000f220000300800 */
[----:B------:R-:W-:-:S03]  /*5cd60*/  LOP3.LUT R57, R91, 0xffff, RZ, 0xc0, !PT ;  /* 0x0000ffff5b397812 */ /* 0x000fc600078ec0ff */
[----:B------:R-:W4:Y:S01]  /*5cd70*/  LDL.LU R15, [R1+0x140] ;  /* 0x00014000010f7983 */ /* 0x000f220000300800 */
[----:B------:R-:W-:-:S03]  /*5cd80*/  LOP3.LUT R58, R92, 0xffff, RZ, 0xc0, !PT ;  /* 0x0000ffff5c3a7812 */ /* 0x000fc600078ec0ff */
[----:B------:R-:W4:Y:S01]  /*5cd90*/  LDL.LU R22, [R1+0x60] ;  /* 0x0000600001167983 */ /* 0x000f220000300800 */
[----:B------:R-:W-:-:S03]  /*5cda0*/  LOP3.LUT R61, R93, 0xffff, RZ, 0xc0, !PT ;  /* 0x0000ffff5d3d7812 */ /* 0x000fc600078ec0ff */
[----:B------:R-:W4:Y:S04]  /*5cdb0*/  LDL.LU R23, [R1+0x5c] ;  /* 0x00005c0001177983 */ /* 0x000f280000300800 */
[----:B------:R-:W4:Y:S04]  /*5cdc0*/  LDL.LU R25, [R1+0x58] ;  /* 0x0000580001197983 */ /* 0x000f280000300800 */
[----:B------:R-:W4:Y:S04]  /*5cdd0*/  LDL.LU R91, [R1+0x28] ;  /* 0x00002800015b7983 */ /* 0x000f280000300800 */
[----:B------:R-:W4:Y:S04]  /*5cde0*/  LDL.LU R92, [R1+0x3c] ;  /* 0x00003c00015c7983 */ /* 0x000f280000300800 */
[----:B------:R-:W4:Y:S01]  /*5cdf0*/  LDL.LU R93, [R1+0x34] ;  /* 0x00003400015d7983 */ /* 0x000f220000300800 */
[----:B------:R-:W-:-:S02]  /*5ce00*/  SHF.R.U32.HI R7, RZ, 0x8, R7 ;  /* 0x00000008ff077819 */ /* 0x000fc40000011607 */
[----:B------:R-:W-:Y:S02]  /*5ce10*/  SHF.R.U32.HI R6, RZ, 0x8, R6 ;  /* 0x00000008ff067819 */ /* 0x000fe40000011606 */
[----:B------:R-:W-:Y:S02]  /*5ce20*/  LOP3.LUT R7, R7, 0xffff, RZ, 0xc0, !PT ;  /* 0x0000ffff07077812 */ /* 0x000fe400078ec0ff */
[----:B------:R-:W-:Y:S02]  /*5ce30*/  LOP3.LUT R6, R6, 0xffff, RZ, 0xc0, !PT ;  /* 0x0000ffff06067812 */ /* 0x000fe400078ec0ff */
[----:B------:R-:W-:Y:S02]  /*5ce40*/  SHF.R.U32.HI R90, RZ, 0x8, R90 ;  /* 0x00000008ff5a7819 */ /* 0x000fe4000001165a */
[----:B------:R-:W-:Y:S02]  /*5ce50*/  SHF.R.U32.HI R88, RZ, 0x8, R88 ;  /* 0x00000008ff587819 */ /* 0x000fe40000011658 */
[----:B------:R-:W-:-:S02]  /*5ce60*/  PRMT R34, R7, 0x3340, R6 ;  /* 0x0000334007227816 */ /* 0x000fc40000000006 */
[----:B------:R-:W-:Y:S02]  /*5ce70*/  F2FP.SATFINITE.E4M3.F32.PACK_AB_MERGE_C R3, R55, R3, RZ ;  /* 0x000000033703723e */ /* 0x000fe400048070ff */
[----:B------:R-:W-:Y:S02]  /*5ce80*/  LOP3.LUT R6, R4, 0xffff, RZ, 0xc0, !PT ;  /* 0x0000ffff04067812 */ /* 0x000fe400078ec0ff */
[----:B------:R-:W-:Y:S02]  /*5ce90*/  F2FP.SATFINITE.E4M3.F32.PACK_AB_MERGE_C R49, R49, R48, RZ ;  /* 0x000000303131723e */ /* 0x000fe400048070ff */
[----:B------:R-:W-:Y:S02]  /*5cea0*/  LOP3.LUT R7, R5, 0xffff, RZ, 0xc0, !PT ;  /* 0x0000ffff05077812 */ /* 0x000fe400078ec0ff */
[----:B------:R-:W-:Y:S02]  /*5ceb0*/  PRMT R55, R73, 0x3340, R1 ;  /* 0x0000334049377816 */ /* 0x000fe40000000001 */
[----:B------:R-:W-:-:S02]  /*5cec0*/  PRMT R4, R72, 0x3340, R74 ;  /* 0x0000334048047816 */ /* 0x000fc4000000004a */
[----:B------:R-:W-:Y:S02]  /*5ced0*/  LOP3.LUT R69, R40, 0xffff, RZ, 0xc0, !PT ;  /* 0x0000ffff28457812 */ /* 0x000fe400078ec0ff */
[----:B------:R-:W-:Y:S02]  /*5cee0*/  F2FP.SATFINITE.E4M3.F32.PACK_AB_MERGE_C R31, R31, R30, RZ ;  /* 0x0000001e1f1f723e */ /* 0x000fe400048070ff */
[----:B------:R-:W-:Y:S02]  /*5cef0*/  LOP3.LUT R90, R90, 0xffff, RZ, 0xc0, !PT ;  /* 0x0000ffff5a5a7812 */ /* 0x000fe400078ec0ff */
[----:B------:R-:W-:Y:S02]  /*5cf00*/  PRMT R56, R75, 0x3340, R1 ;  /* 0x000033404b387816 */ /* 0x000fe40000000001 */
[----:B------:R-:W-:Y:S02]  /*5cf10*/  PRMT R5, R71, 0x3340, R70 ;  /* 0x0000334047057816 */ /* 0x000fe40000000046 */
[----:B------:R-:W-:-:S02]  /*5cf20*/  LOP3.LUT R40, R28, 0xffff, RZ, 0xc0, !PT ;  /* 0x0000ffff1c287812 */ /* 0x000fc400078ec0ff */
[----:B------:R-:W-:Y:S02]  /*5cf30*/  LOP3.LUT R43, R27, 0xffff, RZ, 0xc0, !PT ;  /* 0x0000ffff1b2b7812 */ /* 0x000fe400078ec0ff */
[----:B------:R-:W-:Y:S02]  /*5cf40*/  LOP3.LUT R48, R26, 0xffff, RZ, 0xc0, !PT ;  /* 0x0000ffff1a307812 */ /* 0x000fe400078ec0ff */
[----:B------:R-:W-:Y:S02]  /*5cf50*/  LOP3.LUT R30, R88, 0xffff, RZ, 0xc0, !PT ;  /* 0x0000ffff581e7812 */ /* 0x000fe400078ec0ff */
[----:B------:R-:W-:Y:S02]  /*5cf60*/  LOP3.LUT R35, R35, 0xffff, RZ, 0xc0, !PT ;  /* 0x0000ffff23237812 */ /* 0x000fe400078ec0ff */
[----:B------:R-:W-:Y:S02]  /*5cf70*/  LOP3.LUT R36, R36, 0xffff, RZ, 0xc0, !PT ;  /* 0x0000ffff24247812 */ /* 0x000fe400078ec0ff */
[----:B------:R-:W-:-:S02]  /*5cf80*/  LOP3.LUT R38, R38, 0xffff, RZ, 0xc0, !PT ;  /* 0x0000ffff26267812 */ /* 0x000fc400078ec0ff */
[----:B------:R-:W-:Y:S02]  /*5cf90*/  PRMT R55, R4, 0x5410, R55 ;  /* 0x0000541004377816 */ /* 0x000fe40000000037 */
[----:B------:R-:W-:Y:S02]  /*5cfa0*/  LOP3.LUT R62, R42, 0xffff, RZ, 0xc0, !PT ;  /* 0x0000ffff2a3e7812 */ /* 0x000fe400078ec0ff */
[----:B------:R-:W-:Y:S02]  /*5cfb0*/  PRMT R56, R5, 0x5410, R56 ;  /* 0x0000541005387816 */ /* 0x000fe40000000038 */
[----:B------:R-:W-:Y:S02]  /*5cfc0*/  PRMT R42, R48, 0x3340, R1 ;  /* 0x00003340302a7816 */ /* 0x000fe40000000001 */
[----:B------:R-:W-:Y:S02]  /*5cfd0*/  PRMT R4, R40, 0x3340, R43 ;  /* 0x0000334028047816 */ /* 0x000fe4000000002b */
[----:B------:R-:W-:-:S02]  /*5cfe0*/  PRMT R30, R30, 0x3340, R90 ;  /* 0x000033401e1e7816 */ /* 0x000fc4000000005a */
[----:B------:R-:W-:Y:S01]  /*5cff0*/  PRMT R51, R38, 0x3340, R1 ;  /* 0x0000334026337816 */ /* 0x000fe20000000001 */
[----:B------:R-:W4:Y:S01]  /*5d000*/  LDL.LU R90, [R1+0x138] ;  /* 0x00013800015a7983 */ /* 0x000f220000300800 */
[----:B------:R-:W-:Y:S02]  /*5d010*/  PRMT R5, R35, 0x3340, R36 ;  /* 0x0000334023057816 */ /* 0x000fe40000000024 */
[----:B------:R-:W-:Y:S02]  /*5d020*/  PRMT R42, R4, 0x5410, R42 ;  /* 0x00005410042a7816 */ /* 0x000fe4000000002a */
[----:B------:R-:W-:Y:S02]  /*5d030*/  PRMT R51, R5, 0x5410, R51 ;  /* 0x0000541005337816 */ /* 0x000fe40000000033 */
[----:B--2---:R-:W-:Y:S02]  /*5d040*/  LOP3.LUT R12, R12, 0xffff, RZ, 0xc0, !PT ;  /* 0x0000ffff0c0c7812 */ /* 0x004fe400078ec0ff */
[----:B---3--:R-:W-:-:S02]  /*5d050*/  LOP3.LUT R13, R13, 0xffff, RZ, 0xc0, !PT ;  /* 0x0000ffff0d0d7812 */ /* 0x008fc400078ec0ff */
[----:B------:R-:W-:Y:S02]  /*5d060*/  PRMT R4, R2, 0x4210, R12 ;  /* 0x0000421002047816 */ /* 0x000fe4000000000c */
[----:B------:R-:W-:Y:S02]  /*5d070*/  PRMT R5, R76, 0x4210, R13 ;  /* 0x000042104c057816 */ /* 0x000fe4000000000d */
[----:B----4-:R-:W-:Y:S02]  /*5d080*/  LOP3.LUT R26, R91, 0xffff, RZ, 0xc0, !PT ;  /* 0x0000ffff5b1a7812 */ /* 0x010fe400078ec0ff */
[----:B------:R-:W2:Y:S01]  /*5d090*/  LDL.LU R91, [R1+0x134] ;  /* 0x00013400015b7983 */ /* 0x000ea20000300800 */
[----:B------:R-:W-:-:S03]  /*5d0a0*/  LOP3.LUT R27, R92, 0xffff, RZ, 0xc0, !PT ;  /* 0x0000ffff5c1b7812 */ /* 0x000fc600078ec0ff */
[----:B------:R-:W3:Y:S01]  /*5d0b0*/  LDL.LU R92, [R1+0x130] ;  /* 0x00013000015c7983 */ /* 0x000ee20000300800 */
[----:B------:R-:W-:-:S03]  /*5d0c0*/  LOP3.LUT R28, R93, 0xffff, RZ, 0xc0, !PT ;  /* 0x0000ffff5d1c7812 */ /* 0x000fc600078ec0ff */
[----:B------:R-:W4:Y:S04]  /*5d0d0*/  LDL.LU R93, [R1+0x12c] ;  /* 0x00012c00015d7983 */ /* 0x000f280000300800 */
[----:B------:R-:W2:Y:S04]  /*5d0e0*/  LDL.LU R2, [R1+0x8c] ;  /* 0x00008c0001027983 */ /* 0x000ea80000300800 */
[----:B------:R-:W2:Y:S01]  /*5d0f0*/  LDL.LU R76, [R1+0x13c] ;  /* 0x00013c00014c7983 */ /* 0x000ea20000300800 */
[----:B------:R-:W-:Y:S02]  /*5d100*/  SHF.R.U32.HI R68, RZ, 0x8, R68 ;  /* 0x00000008ff447819 */ /* 0x000fe40000011644 */
[----:B------:R-:W-:-:S02]  /*5d110*/  SHF.R.U32.HI R81, RZ, 0x8, R81 ;  /* 0x00000008ff517819 */ /* 0x000fc40000011651 */
[----:B------:R-:W-:Y:S02]  /*5d120*/  SHF.R.U32.HI R79, RZ, 0x8, R79 ;  /* 0x00000008ff4f7819 */ /* 0x000fe4000001164f */
[----:B------:R-:W-:Y:S02]  /*5d130*/  LOP3.LUT R21, R68, 0xffff, RZ, 0xc0, !PT ;  /* 0x0000ffff44157812 */ /* 0x000fe400078ec0ff */
[----:B------:R-:W-:Y:S02]  /*5d140*/  LOP3.LUT R68, R41, 0xffff, RZ, 0xc0, !PT ;  /* 0x0000ffff29447812 */ /* 0x000fe400078ec0ff */
[----:B------:R-:W-:Y:S02]  /*5d150*/  LOP3.LUT R59, R81, 0xffff, RZ, 0xc0, !PT ;  /* 0x0000ffff513b7812 */ /* 0x000fe400078ec0ff */
[----:B------:R-:W-:Y:S02]  /*5d160*/  LOP3.LUT R81, R79, 0xffff, RZ, 0xc0, !PT ;  /* 0x0000ffff4f517812 */ /* 0x000fe400078ec0ff */
[----:B------:R-:W-:-:S02]  /*5d170*/  F2FP.SATFINITE.E4M3.F32.PACK_AB_MERGE_C R16, R53, R52, RZ ;  /* 0x000000343510723e */ /* 0x000fc400048070ff */
[----:B------:R-:W-:Y:S02]  /*5d180*/  PRMT R79, R6, 0x3340, R7 ;  /* 0x00003340064f7816 */ /* 0x000fe40000000007 */
[----:B------:R-:W-:Y:S02]  /*5d190*/  SHF.R.U32.HI R67, RZ, 0x8, R67 ;  /* 0x00000008ff437819 */ /* 0x000fe40000011643 */
[--C-:B------:R-:W-:Y:S02]  /*5d1a0*/  PRMT R53, R61, 0x3340, R1.reuse ;  /* 0x000033403d357816 */ /* 0x100fe40000000001 */
[----:B------:R-:W-:Y:S02]  /*5d1b0*/  PRMT R52, R69, 0x3340, R1 ;  /* 0x0000334045347816 */ /* 0x000fe40000000001 */
[----:B------:R-:W-:Y:S02]  /*5d1c0*/  PRMT R7, R57, 0x3340, R58 ;  /* 0x0000334039077816 */ /* 0x000fe4000000003a */
[----:B------:R-:W-:-:S02]  /*5d1d0*/  PRMT R6, R62, 0x3340, R68 ;  /* 0x000033403e067816 */ /* 0x000fc40000000044 */
[----:B------:R-:W-:Y:S02]  /*5d1e0*/  SHF.R.U32.HI R87, RZ, 0x8, R87 ;  /* 0x00000008ff577819 */ /* 0x000fe40000011657 */
[----:B------:R-:W-:Y:S02]  /*5d1f0*/  SHF.R.U32.HI R84, RZ, 0x8, R84 ;  /* 0x00000008ff547819 */ /* 0x000fe40000011654 */
[----:B------:R-:W-:Y:S02]  /*5d200*/  SHF.R.U32.HI R86, RZ, 0x8, R86 ;  /* 0x00000008ff567819 */ /* 0x000fe40000011656 */
[----:B------:R-:W-:Y:S02]  /*5d210*/  SHF.R.U32.HI R85, RZ, 0x8, R85 ;  /* 0x00000008ff557819 */ /* 0x000fe40000011655 */
[----:B------:R-:W-:Y:S02]  /*5d220*/  SHF.R.U32.HI R83, RZ, 0x8, R83 ;  /* 0x00000008ff537819 */ /* 0x000fe40000011653 */
[----:B------:R-:W-:-:S02]  /*5d230*/  LOP3.LUT R14, R14, 0xffff, RZ, 0xc0, !PT ;  /* 0x0000ffff0e0e7812 */ /* 0x000fc400078ec0ff */
[----:B------:R-:W-:Y:S02]  /*5d240*/  LOP3.LUT R15, R15, 0xffff, RZ, 0xc0, !PT ;  /* 0x0000ffff0f0f7812 */ /* 0x000fe400078ec0ff */
[----:B------:R-:W-:Y:S02]  /*5d250*/  SHF.R.U32.HI R82, RZ, 0x8, R82 ;  /* 0x00000008ff527819 */ /* 0x000fe40000011652 */
[----:B------:R-:W-:Y:S02]  /*5d260*/  LOP3.LUT R22, R22, 0xffff, RZ, 0xc0, !PT ;  /* 0x0000ffff16167812 */ /* 0x000fe400078ec0ff */
[----:B------:R-:W-:Y:S02]  /*5d270*/  LOP3.LUT R23, R23, 0xffff, RZ, 0xc0, !PT ;  /* 0x0000ffff17177812 */ /* 0x000fe400078ec0ff */
[----:B------:R-:W-:Y:S02]  /*5d280*/  F2FP.SATFINITE.E4M3.F32.PACK_AB_MERGE_C R33, R33, R32, RZ ;  /* 0x000000202121723e */ /* 0x000fe400048070ff */
[----:B------:R-:W-:-:S02]  /*5d290*/  F2FP.SATFINITE.E4M3.F32.PACK_AB_MERGE_C R44, R45, R44, RZ ;  /* 0x0000002c2d2c723e */ /* 0x000fc400048070ff */
[----:B------:R-:W-:Y:S02]  /*5d2a0*/  F2FP.SATFINITE.E4M3.F32.PACK_AB_MERGE_C R46, R47, R46, RZ ;  /* 0x0000002e2f2e723e */ /* 0x000fe400048070ff */
[----:B------:R-:W-:Y:S02]  /*5d2b0*/  LOP3.LUT R32, R67, 0xffff, RZ, 0xc0, !PT ;  /* 0x0000ffff43207812 */ /* 0x000fe400078ec0ff */
[----:B------:R-:W-:Y:S02]  /*5d2c0*/  PRMT R53, R7, 0x5410, R53 ;  /* 0x0000541007357816 */ /* 0x000fe40000000035 */
[----:B------:R-:W-:Y:S02]  /*5d2d0*/  PRMT R52, R6, 0x5410, R52 ;  /* 0x0000541006347816 */ /* 0x000fe40000000034 */
[----:B------:R-:W-:Y:S02]  /*5d2e0*/  LOP3.LUT R47, R87, 0xffff, RZ, 0xc0, !PT ;  /* 0x0000ffff572f7812 */ /* 0x000fe400078ec0ff */
[----:B------:R-:W-:-:S02]  /*5d2f0*/  LOP3.LUT R45, R84, 0xffff, RZ, 0xc0, !PT ;  /* 0x0000ffff542d7812 */ /* 0x000fc400078ec0ff */
[----:B------:R-:W-:Y:S02]  /*5d300*/  LOP3.LUT R86, R86, 0xffff, RZ, 0xc0, !PT ;  /* 0x0000ffff56567812 */ /* 0x000fe400078ec0ff */
[----:B------:R-:W-:Y:S02]  /*5d310*/  LOP3.LUT R67, R85, 0xffff, RZ, 0xc0, !PT ;  /* 0x0000ffff55437812 */ /* 0x000fe400078ec0ff */
[----:B------:R-:W-:Y:S02]  /*5d320*/  LOP3.LUT R66, R83, 0xffff, RZ, 0xc0, !PT ;  /* 0x0000ffff53427812 */ /* 0x000fe400078ec0ff */
[----:B------:R-:W-:Y:S02]  /*5d330*/  PRMT R6, R77, 0x4210, R14 ;  /* 0x000042104d067816 */ /* 0x000fe4000000000e */
[----:B------:R-:W-:Y:S02]  /*5d340*/  PRMT R7, R78, 0x4210, R15 ;  /* 0x000042104e077816 */ /* 0x000fe4000000000f */
[----:B------:R-:W-:-:S02]  /*5d350*/  LOP3.LUT R82, R82, 0xffff, RZ, 0xc0, !PT ;  /* 0x0000ffff52527812 */ /* 0x000fc400078ec0ff */
[----:B------:R-:W-:Y:S02]  /*5d360*/  PRMT R83, R22, 0x3340, R23 ;  /* 0x0000334016537816 */ /* 0x000fe40000000017 */
[----:B------:R-:W-:Y:S02]  /*5d370*/  SHF.R.U32.HI R89, RZ, 0x8, R89 ;  /* 0x00000008ff597819 */ /* 0x000fe40000011659 */
[----:B------:R-:W-:Y:S02]  /*5d380*/  SHF.R.U32.HI R40, RZ, 0x8, R40 ;  /* 0x00000008ff287819 */ /* 0x000fe40000011628 */
[----:B------:R-:W-:Y:S02]  /*5d390*/  SHF.R.U32.HI R43, RZ, 0x8, R43 ;  /* 0x00000008ff2b7819 */ /* 0x000fe4000001162b */
[----:B------:R-:W-:Y:S02]  /*5d3a0*/  SHF.R.U32.HI R22, RZ, 0x8, R22 ;  /* 0x00000008ff167819 */ /* 0x000fe40000011616 */
[----:B------:R-:W-:Y:S01]  /*5d3b0*/  SHF.R.U32.HI R23, RZ, 0x8, R23 ;  /* 0x00000008ff177819 */ /* 0x000fe20000011617 */
[----:B------:R1:W-:Y:S01]  /*5d3c0*/  STS.128 [R0], R4 ;  /* 0x0000000400007388 */ /* 0x0003e20000000c00 */
[----:B------:R-:W-:-:S02]  /*5d3d0*/  PRMT R47, R47, 0x3340, R1 ;  /* 0x000033402f2f7816 */ /* 0x000fc40000000001 */
[----:B------:R-:W-:Y:S02]  /*5d3e0*/  PRMT R45, R45, 0x3340, R86 ;  /* 0x000033402d2d7816 */ /* 0x000fe40000000056 */
[----:B------:R-:W-:Y:S02]  /*5d3f0*/  PRMT R67, R67, 0x3340, R1 ;  /* 0x0000334043437816 */ /* 0x000fe40000000001 */
[----:B------:R-:W-:Y:S02]  /*5d400*/  SHF.R.U32.HI R58, RZ, 0x8, R58 ;  /* 0x00000008ff3a7819 */ /* 0x000fe4000001163a */
[----:B------:R-:W-:Y:S02]  /*5d410*/  SHF.R.U32.HI R68, RZ, 0x8, R68 ;  /* 0x00000008ff447819 */ /* 0x000fe40000011644 */
[----:B------:R-:W-:Y:S02]  /*5d420*/  F2FP.SATFINITE.E4M3.F32.PACK_AB_MERGE_C R64, R65, R64, RZ ;  /* 0x000000404140723e */ /* 0x000fe400048070ff */
[----:B------:R-:W-:-:S02]  /*5d430*/  PRMT R63, R63, 0x3340, R82 ;  /* 0x000033403f3f7816 */ /* 0x000fc40000000052 */
[--C-:B------:R-:W-:Y:S01]  /*5d440*/  PRMT R59, R59, 0x3340, R1.reuse ;  /* 0x000033403b3b7816 */ /* 0x100fe20000000001 */
[----:B-1----:R-:W2:Y:S01]  /*5d450*/  LDL.LU R4, [R1+0xac] ;  /* 0x0000ac0001047983 */ /* 0x002ea20000300800 */
[----:B------:R-:W-:Y:S02]  /*5d460*/  PRMT R81, R81, 0x3340, R1 ;  /* 0x0000334051517816 */ /* 0x000fe40000000001 */
[----:B------:R-:W-:Y:S01]  /*5d470*/  SHF.R.U32.HI R73, RZ, 0x8, R73 ;  /* 0x00000008ff497819 */ /* 0x000fe20000011649 */
[----:B------:R-:W2:Y:S01]  /*5d480*/  LDL.LU R6, [R1+0x70] ;  /* 0x0000700001067983 */ /* 0x000ea20000300800 */
[----:B------:R-:W-:Y:S02]  /*5d490*/  SHF.R.U32.HI R61, RZ, 0x8, R61 ;  /* 0x00000008ff3d7819 */ /* 0x000fe4000001163d */
[----:B------:R-:W-:Y:S01]  /*5d4a0*/  SHF.R.U32.HI R62, RZ, 0x8, R62 ;  /* 0x00000008ff3e7819 */ /* 0x000fe2000001163e */
[----:B------:R-:W2:Y:S01]  /*5d4b0*/  LDL.LU R7, [R1+0x74] ;  /* 0x0000740001077983 */ /* 0x000ea20000300800 */
[----:B------:R-:W-:-:S02]  /*5d4c0*/  LOP3.LUT R65, R89, 0xffff, RZ, 0xc0, !PT ;  /* 0x0000ffff59417812 */ /* 0x000fc400078ec0ff */
[----:B------:R-:W-:Y:S02]  /*5d4d0*/  LOP3.LUT R40, R40, 0xffff, RZ, 0xc0, !PT ;  /* 0x0000ffff28287812 */ /* 0x000fe400078ec0ff */
[----:B------:R-:W-:Y:S02]  /*5d4e0*/  LOP3.LUT R43, R43, 0xffff, RZ, 0xc0, !PT ;  /* 0x0000ffff2b2b7812 */ /* 0x000fe400078ec0ff */
[----:B------:R-:W-:Y:S02]  /*5d4f0*/  LOP3.LUT R22, R22, 0xffff, RZ, 0xc0, !PT ;  /* 0x0000ffff16167812 */ /* 0x000fe400078ec0ff */
[----:B------:R-:W-:Y:S02]  /*5d500*/  LOP3.LUT R23, R23, 0xffff, RZ, 0xc0, !PT ;  /* 0x0000ffff17177812 */ /* 0x000fe400078ec0ff */
[----:B------:R-:W-:Y:S02]  /*5d510*/  PRMT R5, R50, 0x5410, R47 ;  /* 0x0000541032057816 */ /* 0x000fe4000000002f */
[----:B------:R-:W-:Y:S01]  /*5d520*/  PRMT R67, R45, 0x5410, R67 ;  /* 0x000054102d437816 */ /* 0x000fe20000000043 */
[----:B------:R-:W2:Y:S01]  /*5d530*/  LDL.LU R50, [R1+0x114] ;  /* 0x0001140001327983 */ /* 0x000ea20000300800 */
[----:B------:R-:W-:-:S02]  /*5d540*/  LOP3.LUT R85, R58, 0xffff, RZ, 0xc0, !PT ;  /* 0x0000ffff3a557812 */ /* 0x000fc400078ec0ff */
[----:B------:R-:W-:Y:S02]  /*5d550*/  LOP3.LUT R68, R68, 0xffff, RZ, 0xc0, !PT ;  /* 0x0000ffff44447812 */ /* 0x000fe400078ec0ff */
[----:B------:R-:W-:Y:S02]  /*5d560*/  PRMT R47, R63, 0x5410, R59 ;  /* 0x000054103f2f7816 */ /* 0x000fe4000000003b */
[----:B------:R-:W-:Y:S02]  /*5d570*/  PRMT R45, R79, 0x5410, R81 ;  /* 0x000054104f2d7816 */ /* 0x000fe40000000051 */
[----:B------:R-:W-:Y:S01]  /*5d580*/  LOP3.LUT R58, R61, 0xffff, RZ, 0xc0, !PT ;  /* 0x0000ffff3d3a7812 */ /* 0x000fe200078ec0ff */
[----:B------:R-:W2:Y:S01]  /*5d590*/  LDL.LU R79, [R1+0x128] ;  /* 0x00012800014f7983 */ /* 0x000ea20000300800 */
[----:B------:R-:W-:Y:S02]  /*5d5a0*/  LOP3.LUT R62, R62, 0xffff, RZ, 0xc0, !PT ;  /* 0x0000ffff3e3e7812 */ /* 0x000fe400078ec0ff */
[----:B------:R-:W-:-:S02]  /*5d5b0*/  PRMT R65, R65, 0x3340, R1 ;  /* 0x0000334041417816 */ /* 0x000fc40000000001 */
[----:B------:R-:W-:Y:S02]  /*5d5c0*/  SHF.R.U32.HI R72, RZ, 0x8, R72 ;  /* 0x00000008ff487819 */ /* 0x000fe40000011648 */
[----:B------:R-:W-:Y:S02]  /*5d5d0*/  SHF.R.U32.HI R74, RZ, 0x8, R74 ;  /* 0x00000008ff4a7819 */ /* 0x000fe4000001164a */
[----:B------:R-:W-:Y:S02]  /*5d5e0*/  LOP3.LUT R59, R73, 0xffff, RZ, 0xc0, !PT ;  /* 0x0000ffff493b7812 */ /* 0x000fe400078ec0ff */
[----:B------:R-:W-:Y:S01]  /*5d5f0*/  PRMT R61, R40, 0x3340, R43 ;  /* 0x00003340283d7816 */ /* 0x000fe2000000002b */
[----:B------:R-:W2:Y:S01]  /*5d600*/  LDL.LU R73, [R1+0x120] ;  /* 0x0001200001497983 */ /* 0x000ea20000300800 */
[----:B------:R-:W-:Y:S02]  /*5d610*/  PRMT R32, R32, 0x3340, R1 ;  /* 0x0000334020207816 */ /* 0x000fe40000000001 */
[----:B------:R-:W-:-:S02]  /*5d620*/  PRMT R43, R22, 0x3340, R23 ;  /* 0x00003340162b7816 */ /* 0x000fc40000000017 */
[----:B------:R-:W2:Y:S01]  /*5d630*/  LDL.LU R22, [R1+0x94] ;  /* 0x0000940001167983 */ /* 0x000ea20000300800 */
[----:B------:R-:W-:Y:S02]  /*5d640*/  PRMT R21, R21, 0x3340, R1 ;  /* 0x0000334015157816 */ /* 0x000fe40000000001 */
[----:B------:R-:W-:Y:S01]  /*5d650*/  PRMT R84, R62, 0x3340, R68 ;  /* 0x000033403e547816 */ /* 0x000fe20000000044 */
[----:B------:R-:W2:Y:S01]  /*5d660*/  LDL.LU R23, [R1+0x9c] ;  /* 0x00009c0001177983 */ /* 0x000ea20000300800 */
[----:B------:R-:W-:Y:S02]  /*5d670*/  PRMT R65, R30, 0x5410, R65 ;  /* 0x000054101e417816 */ /* 0x000fe40000000041 */
[----:B------:R-:W-:Y:S01]  /*5d680*/  SHF.R.U32.HI R75, RZ, 0x8, R75 ;  /* 0x00000008ff4b7819 */ /* 0x000fe2000001164b */
[----:B------:R-:W2:Y:S01]  /*5d690*/  LDL.LU R68, [R1+0xa0] ;  /* 0x0000a00001447983 */ /* 0x000ea20000300800 */
[----:B------:R-:W-:Y:S02]  /*5d6a0*/  LOP3.LUT R72, R72, 0xffff, RZ, 0xc0, !PT ;  /* 0x0000ffff48487812 */ /* 0x000fe400078ec0ff */
[----:B------:R-:W-:Y:S01]  /*5d6b0*/  LOP3.LUT R74, R74, 0xffff, RZ, 0xc0, !PT ;  /* 0x0000ffff4a4a7812 */ /* 0x000fe200078ec0ff */
[----:B------:R-:W2:Y:S01]  /*5d6c0*/  LDL.LU R30, [R1+0xa4] ;  /* 0x0000a400011e7983 */ /* 0x000ea20000300800 */
[----:B------:R-:W-:-:S02]  /*5d6d0*/  PRMT R87, R34, 0x5410, R32 ;  /* 0x0000541022577816 */ /* 0x000fc40000000020 */
[----:B------:R-:W-:Y:S01]  /*5d6e0*/  PRMT R88, R20, 0x5410, R21 ;  /* 0x0000541014587816 */ /* 0x000fe20000000015 */
[----:B------:R-:W2:Y:S01]  /*5d6f0*/  LDL.LU R34, [R1+0x38] ;  /* 0x0000380001227983 */ /* 0x000ea20000300800 */
[----:B------:R-:W-:Y:S02]  /*5d700*/  LOP3.LUT R63, R75, 0xffff, RZ, 0xc0, !PT ;  /* 0x0000ffff4b3f7812 */ /* 0x000fe400078ec0ff */
[----:B------:R-:W-:Y:S01]  /*5d710*/  PRMT R86, R72, 0x3340, R74 ;  /* 0x0000334048567816 */ /* 0x000fe2000000004a */
[----:B------:R-:W2:Y:S01]  /*5d720*/  LDL.LU R32, [R1+0x40] ;  /* 0x0000400001207983 */ /* 0x000ea20000300800 */
[----:B------:R-:W-:-:S03]  /*5d730*/  LOP3.LUT R75, R90, 0xffff, RZ, 0xc0, !PT ;  /* 0x0000ffff5a4b7812 */ /* 0x000fc600078ec0ff */
[----:B------:R-:W2:Y:S04]  /*5d740*/  LDL.LU R20, [R1+0x48] ;  /* 0x0000480001147983 */ /* 0x000ea80000300800 */
[----:B------:R-:W2:Y:S04]  /*5d750*/  LDL.LU R21, [R1+0x50] ;  /* 0x0000500001157983 */ /* 0x000ea80000300800 */
[----:B------:R-:W2:Y:S01]  /*5d760*/  LDL.LU R90, [R1+0x2c] ;  /* 0x00002c00015a7983 */ /* 0x000ea20000300800 */
[----:B---3--:R-:W-:Y:S02]  /*5d770*/  LOP3.LUT R77, R92, 0xffff, RZ, 0xc0, !PT ;  /* 0x0000ffff5c4d7812 */ /* 0x008fe400078ec0ff */
[----:B----4-:R-:W-:-:S02]  /*5d780*/  LOP3.LUT R78, R93, 0xffff, RZ, 0xc0, !PT ;  /* 0x0000ffff5d4e7812 */ /* 0x010fc400078ec0ff */
[----:B--2---:R-:W-:Y:S02]  /*5d790*/  LOP3.LUT R74, R76, 0xffff, RZ, 0xc0, !PT ;  /* 0x0000ffff4c4a7812 */ /* 0x004fe400078ec0ff */
[----:B------:R-:W-:Y:S02]  /*5d7a0*/  LOP3.LUT R76, R91, 0xffff, RZ, 0xc0, !PT ;  /* 0x0000ffff5b4c7812 */ /* 0x000fe400078ec0ff */
[----:B------:R-:W2:Y:S04]  /*5d7b0*/  LDL.LU R91, [R1+0x30] ;  /* 0x00003000015b7983 */ /* 0x000ea80000300800 */
[----:B------:R-:W3:Y:S04]  /*5d7c0*/  LDL.LU R92, [R1+0x24] ;  /* 0x00002400015c7983 */ /* 0x000ee80000300800 */
[----:B------:R-:W4:Y:S01]  /*5d7d0*/  LDL.LU R93, [R1+0x20] ;  /* 0x00002000015d7983 */ /* 0x000f220000300800 */
[----:B------:R-:W-:-:S02]  /*5d7e0*/  LOP3.LUT R25, R25, 0xffff, RZ, 0xc0, !PT ;  /* 0x0000ffff19197812 */ /* 0x000fc400078ec0ff */
[----:B------:R-:W-:Y:S02]  /*5d7f0*/  SHF.R.U32.HI R57, RZ, 0x8, R57 ;  /* 0x00000008ff397819 */ /* 0x000fe40000011639 */
[----:B------:R-:W-:Y:S02]  /*5d800*/  SHF.R.U32.HI R71, RZ, 0x8, R71 ;  /* 0x00000008ff477819 */ /* 0x000fe40000011647 */
[----:B------:R-:W-:Y:S02]  /*5d810*/  SHF.R.U32.HI R70, RZ, 0x8, R70 ;  /* 0x00000008ff467819 */ /* 0x000fe40000011646 */
[----:B------:R-:W-:Y:S02]  /*5d820*/  SHF.R.U32.HI R69, RZ, 0x8, R69 ;  /* 0x00000008ff457819 */ /* 0x000fe40000011645 */
[----:B------:R-:W-:Y:S02]  /*5d830*/  SHF.R.U32.HI R35, RZ, 0x8, R35 ;  /* 0x00000008ff237819 */ /* 0x000fe40000011623 */
[----:B------:R-:W-:-:S02]  /*5d840*/  SHF.R.U32.HI R36, RZ, 0x8, R36 ;  /* 0x00000008ff247819 */ /* 0x000fc40000011624 */
[----:B------:R-:W-:Y:S02]  /*5d850*/  PRMT R60, R25, 0x3340, R1 ;  /* 0x00003340193c7816 */ /* 0x000fe40000000001 */
[----:B------:R-:W-:Y:S02]  /*5d860*/  LOP3.LUT R57, R57, 0xffff, RZ, 0xc0, !PT ;  /* 0x0000ffff39397812 */ /* 0x000fe400078ec0ff */
[----:B------:R-:W-:Y:S02]  /*5d870*/  LOP3.LUT R71, R71, 0xffff, RZ, 0xc0, !PT ;  /* 0x0000ffff47477812 */ /* 0x000fe400078ec0ff */
[----:B------:R-:W-:Y:S02]  /*5d880*/  LOP3.LUT R70, R70, 0xffff, RZ, 0xc0, !PT ;  /* 0x0000ffff46467812 */ /* 0x000fe400078ec0ff */
[----:B------:R-:W-:Y:S02]  /*5d890*/  LOP3.LUT R69, R69, 0xffff, RZ, 0xc0, !PT ;  /* 0x0000ffff45457812 */ /* 0x000fe400078ec0ff */
[----:B------:R-:W-:-:S02]  /*5d8a0*/  SHF.R.U32.HI R38, RZ, 0x8, R38 ;  /* 0x00000008ff267819 */ /* 0x000fc40000011626 */
[----:B------:R-:W-:Y:S02]  /*5d8b0*/  LOP3.LUT R35, R35, 0xffff, RZ, 0xc0, !PT ;  /* 0x0000ffff23237812 */ /* 0x000fe400078ec0ff */
[----:B------:R-:W-:Y:S02]  /*5d8c0*/  LOP3.LUT R36, R36, 0xffff, RZ, 0xc0, !PT ;  /* 0x0000ffff24247812 */ /* 0x000fe400078ec0ff */
[----:B------:R-:W-:Y:S02]  /*5d8d0*/  PRMT R60, R83, 0x5410, R60 ;  /* 0x00005410533c7816 */ /* 0x000fe4000000003c */
[----:B------:R-:W-:Y:S02]  /*5d8e0*/  PRMT R85, R57, 0x3340, R85 ;  /* 0x0000334039557816 */ /* 0x000fe40000000055 */
[----:B------:R-:W-:Y:S02]  /*5d8f0*/  PRMT R89, R71, 0x3340, R70 ;  /* 0x0000334047597816 */ /* 0x000fe40000000046 */
[----:B------:R-:W-:-:S02]  /*5d900*/  PRMT R57, R69, 0x3340, R1 ;  /* 0x0000334045397816 */ /* 0x000fc40000000001 */
[----:B------:R-:W-:Y:S02]  /*5d910*/  LOP3.LUT R38, R38, 0xffff, RZ, 0xc0, !PT ;  /* 0x0000ffff26267812 */ /* 0x000fe400078ec0ff */
[----:B------:R-:W-:Y:S02]  /*5d920*/  PRMT R83, R35, 0x3340, R36 ;  /* 0x0000334023537816 */ /* 0x000fe40000000024 */
[----:B------:R-:W-:Y:S02]  /*5d930*/  SHF.R.U32.HI R25, RZ, 0x8, R25 ;  /* 0x00000008ff197819 */ /* 0x000fe40000011619 */
[--C-:B------:R-:W-:Y:S02]  /*5d940*/  PRMT R82, R27, 0x3340, R28.reuse ;  /* 0x000033401b527816 */ /* 0x100fe4000000001c */
[----:B------:R-:W-:Y:S02]  /*5d950*/  SHF.R.U32.HI R27, RZ, 0x8, R27 ;  /* 0x00000008ff1b7819 */ /* 0x000fe4000001161b */
[----:B------:R-:W-:-:S02]  /*5d960*/  SHF.R.U32.HI R28, RZ, 0x8, R28 ;  /* 0x00000008ff1c7819 */ /* 0x000fc4000001161c */
[--C-:B------:R-:W-:Y:S02]  /*5d970*/  PRMT R62, R38, 0x3340, R1.reuse ;  /* 0x00003340263e7816 */ /* 0x100fe40000000001 */
[----:B------:R-:W-:Y:S02]  /*5d980*/  LOP3.LUT R25, R25, 0xffff, RZ, 0xc0, !PT ;  /* 0x0000ffff19197812 */ /* 0x000fe400078ec0ff */
[----:B------:R-:W-:Y:S02]  /*5d990*/  LOP3.LUT R27, R27, 0xffff, RZ, 0xc0, !PT ;  /* 0x0000ffff1b1b7812 */ /* 0x000fe400078ec0ff */
[----:B------:R-:W-:Y:S02]  /*5d9a0*/  LOP3.LUT R28, R28, 0xffff, RZ, 0xc0, !PT ;  /* 0x0000ffff1c1c7812 */ /* 0x000fe400078ec0ff */
[----:B------:R-:W-:Y:S02]  /*5d9b0*/  PRMT R81, R25, 0x3340, R1 ;  /* 0x0000334019517816 */ /* 0x000fe40000000001 */
[----:B------:R-:W-:-:S02]  /*5d9c0*/  PRMT R40, R27, 0x3340, R28 ;  /* 0x000033401b287816 */ /* 0x000fc4000000001c */
[----:B------:R-:W-:-:S04]  /*5d9d0*/  LOP3.LUT R70, R4, 0xffff, RZ, 0xc0, !PT ;  /* 0x0000ffff04467812 */ /* 0x000fc800078ec0ff */
[----:B------:R-:W-:Y:S02]  /*5d9e0*/  PRMT R38, R70, 0x3340, R1 ;  /* 0x0000334046267816 */ /* 0x000fe40000000001 */
[----:B------:R-:W-:Y:S02]  /*5d9f0*/  LOP3.LUT R69, R50, 0xffff, RZ, 0xc0, !PT ;  /* 0x0000ffff32457812 */ /* 0x000fe400078ec0ff */
[----:B------:R-:W-:-:S04]  /*5da00*/  LOP3.LUT R35, R73, 0xffff, RZ, 0xc0, !PT ;  /* 0x0000ffff49237812 */ /* 0x000fc800078ec0ff */
[----:B------:R-:W-:Y:S02]  /*5da10*/  PRMT R4, R35, 0x3340, R69 ;  /* 0x0000334023047816 */ /* 0x000fe40000000045 */
[----:B------:R-:W-:Y:S02]  /*5da20*/  LOP3.LUT R22, R22, 0xffff, RZ, 0xc0, !PT ;  /* 0x0000ffff16167812 */ /* 0x000fe400078ec0ff */
[----:B------:R-:W-:Y:S02]  /*5da30*/  PRMT R38, R4, 0x5410, R38 ;  /* 0x0000541004267816 */ /* 0x000fe40000000026 */
[----:B------:R-:W-:Y:S02]  /*5da40*/  LOP3.LUT R23, R23, 0xffff, RZ, 0xc0, !PT ;  /* 0x0000ffff17177812 */ /* 0x000fe400078ec0ff */
[----:B------:R-:W-:Y:S02]  /*5da50*/  LOP3.LUT R25, R68, 0xffff, RZ, 0xc0, !PT ;  /* 0x0000ffff44197812 */ /* 0x000fe400078ec0ff */
[----:B------:R-:W-:-:S02]  /*5da60*/  LOP3.LUT R27, R34, 0xffff, RZ, 0xc0, !PT ;  /* 0x0000ffff221b7812 */ /* 0x000fc400078ec0ff */
[----:B------:R-:W-:Y:S02]  /*5da70*/  PRMT R34, R25, 0x3340, R1 ;  /* 0x0000334019227816 */ /* 0x000fe40000000001 */
[----:B------:R-:W-:Y:S02]  /*5da80*/  LOP3.LUT R4, R21, 0xffff, RZ, 0xc0, !PT ;  /* 0x0000ffff15047812 */ /* 0x000fe400078ec0ff */
[----:B----4-:R-:W-:Y:S02]  /*5da90*/  LOP3.LUT R21, R93, 0xffff, RZ, 0xc0, !PT ;  /* 0x0000ffff5d157812 */ /* 0x010fe400078ec0ff */
[----:B------:R-:W-:-:S04]  /*5daa0*/  PRMT R93, R22, 0x3340, R23 ;  /* 0x00003340165d7816 */ /* 0x000fc80000000017 */
[----:B------:R-:W-:Y:S02]  /*5dab0*/  PRMT R34, R93, 0x5410, R34 ;  /* 0x000054105d227816 */ /* 0x000fe40000000022 */
[----:B------:R-:W4:Y:S01]  /*5dac0*/  LDL.LU R93, [R1+0x10] ;  /* 0x00001000015d7983 */ /* 0x000f220000300800 */
[----:B------:R-:W-:Y:S02]  /*5dad0*/  SHF.R.U32.HI R48, RZ, 0x8, R48 ;  /* 0x00000008ff307819 */ /* 0x000fe40000011630 */
[----:B------:R-:W-:Y:S02]  /*5dae0*/  PRMT R41, R26, 0x3340, R1 ;  /* 0x000033401a297816 */ /* 0x000fe40000000001 */
[----:B------:R-:W-:Y:S02]  /*5daf0*/  SHF.R.U32.HI R26, RZ, 0x8, R26 ;  /* 0x00000008ff1a7819 */ /* 0x000fe4000001161a */
        /* <DEDUP_REMOVED lines=8> */
[--C-:B------:R-:W-:Y:S02]  /*5db80*/  PRMT R82, R48, 0x3340, R1.reuse ;  /* 0x0000334030527816 */ /* 0x100fe40000000001 */
[--C-:B------:R-:W-:Y:S02]  /*5db90*/  PRMT R36, R73, 0x3340, R1.reuse ;  /* 0x0000334049247816 */ /* 0x100fe40000000001 */
[----:B------:R-:W-:Y:S02]  /*5dba0*/  PRMT R2, R71, 0x3340, R72 ;  /* 0x0000334047027816 */ /* 0x000fe40000000048 */
[--C-:B------:R-:W-:Y:S02]  /*5dbb0*/  PRMT R50, R76, 0x3340, R1.reuse ;  /* 0x000033404c327816 */ /* 0x100fe40000000001 */
[----:B------:R-:W-:Y:S02]  /*5dbc0*/  PRMT R48, R79, 0x3340, R1 ;  /* 0x000033404f307816 */ /* 0x000fe40000000001 */
[----:B------:R-:W-:-:S02]  /*5dbd0*/  PRMT R7, R74, 0x3340, R75 ;  /* 0x000033404a077816 */ /* 0x000fc4000000004b */
[----:B------:R-:W-:Y:S02]  /*5dbe0*/  PRMT R6, R77, 0x3340, R78 ;  /* 0x000033404d067816 */ /* 0x000fe4000000004e */
[----:B------:R-:W-:Y:S02]  /*5dbf0*/  PRMT R66, R80, 0x5410, R66 ;  /* 0x0000541050427816 */ /* 0x000fe40000000042 */
[----:B------:R-:W-:Y:S02]  /*5dc00*/  PRMT R80, R26, 0x3340, R1 ;  /* 0x000033401a507816 */ /* 0x000fe40000000001 */
[----:B------:R-:W-:Y:S02]  /*5dc10*/  PRMT R36, R2, 0x5410, R36 ;  /* 0x0000541002247816 */ /* 0x000fe40000000024 */
[----:B------:R-:W-:Y:S02]  /*5dc20*/  LOP3.LUT R26, R30, 0xffff, RZ, 0xc0, !PT ;  /* 0x0000ffff1e1a7812 */ /* 0x000fe400078ec0ff */
[----:B------:R-:W-:-:S02]  /*5dc30*/  PRMT R50, R7, 0x5410, R50 ;  /* 0x0000541007327816 */ /* 0x000fc40000000032 */
[----:B------:R-:W-:Y:S02]  /*5dc40*/  PRMT R48, R6, 0x5410, R48 ;  /* 0x0000541006307816 */ /* 0x000fe40000000030 */
[----:B------:R-:W-:Y:S02]  /*5dc50*/  LOP3.LUT R68, R32, 0xffff, RZ, 0xc0, !PT ;  /* 0x0000ffff20447812 */ /* 0x000fe400078ec0ff */
[----:B------:R-:W-:Y:S02]  /*5dc60*/  LOP3.LUT R2, R20, 0xffff, RZ, 0xc0, !PT ;  /* 0x0000ffff14027812 */ /* 0x000fe400078ec0ff */
[----:B------:R-:W-:Y:S02]  /*5dc70*/  LOP3.LUT R6, R90, 0xffff, RZ, 0xc0, !PT ;  /* 0x0000ffff5a067812 */ /* 0x000fe400078ec0ff */
[----:B--2---:R-:W-:Y:S02]  /*5dc80*/  LOP3.LUT R7, R91, 0xffff, RZ, 0xc0, !PT ;  /* 0x0000ffff5b077812 */ /* 0x004fe400078ec0ff */
[----:B---3--:R-:W-:-:S02]  /*5dc90*/  LOP3.LUT R20, R92, 0xffff, RZ, 0xc0, !PT ;  /* 0x0000ffff5c147812 */ /* 0x008fc400078ec0ff */
[----:B------:R-:W-:Y:S02]  /*5dca0*/  PRMT R92, R26, 0x3340, R27 ;  /* 0x000033401a5c7816 */ /* 0x000fe4000000001b */
[--C-:B------:R-:W-:Y:S02]  /*5dcb0*/  PRMT R32, R68, 0x3340, R1.reuse ;  /* 0x0000334044207816 */ /* 0x100fe40000000001 */
[----:B------:R-:W-:Y:S02]  /*5dcc0*/  PRMT R91, R2, 0x3340, R4 ;  /* 0x00003340025b7816 */ /* 0x000fe40000000004 */
[--C-:B------:R-:W-:Y:S02]  /*5dcd0*/  PRMT R30, R6, 0x3340, R1.reuse ;  /* 0x00003340061e7816 */ /* 0x100fe40000000001 */
[----:B------:R-:W-:Y:S02]  /*5dce0*/  PRMT R90, R7, 0x3340, R20 ;  /* 0x00003340075a7816 */ /* 0x000fe40000000014 */
[----:B------:R-:W-:-:S02]  /*5dcf0*/  PRMT R28, R21, 0x3340, R1 ;  /* 0x00003340151c7816 */ /* 0x000fc40000000001 */
[----:B------:R-:W-:Y:S02]  /*5dd00*/  PRMT R32, R92, 0x5410, R32 ;  /* 0x000054105c207816 */ /* 0x000fe40000000020 */
[----:B------:R-:W2:Y:S01]  /*5dd10*/  LDL.LU R92, [R1+0x14] ;  /* 0x00001400015c7983 */ /* 0x000ea20000300800 */
[----:B------:R-:W-:Y:S02]  /*5dd20*/  PRMT R30, R91, 0x5410, R30 ;  /* 0x000054105b1e7816 */ /* 0x000fe4000000001e */
[----:B------:R-:W-:Y:S01]  /*5dd30*/  PRMT R28, R90, 0x5410, R28 ;  /* 0x000054105a1c7816 */ /* 0x000fe2000000001c */
[----:B------:R-:W3:Y:S01]  /*5dd40*/  LDL.LU R91, [R1+0x18] ;  /* 0x00001800015b7983 */ /* 0x000ee20000300800 */
[----:B------:R-:W-:Y:S02]  /*5dd50*/  SHF.R.U32.HI R35, RZ, 0x8, R35 ;  /* 0x00000008ff237819 */ /* 0x000fe40000011623 */
[----:B------:R-:W-:Y:S01]  /*5dd60*/  SHF.R.U32.HI R69, RZ, 0x8, R69 ;  /* 0x00000008ff457819 */ /* 0x000fe20000011645 */
[----:B------:R-:W3:Y:S01]  /*5dd70*/  LDL.LU R90, [R1+0x1c] ;  /* 0x00001c00015a7983 */ /* 0x000ee20000300800 */
[----:B------:R-:W-:-:S02]  /*5dd80*/  SHF.R.U32.HI R77, RZ, 0x8, R77 ;  /* 0x00000008ff4d7819 */ /* 0x000fc4000001164d */
[----:B------:R-:W-:Y:S02]  /*5dd90*/  SHF.R.U32.HI R78, RZ, 0x8, R78 ;  /* 0x00000008ff4e7819 */ /* 0x000fe4000001164e */
[----:B------:R-:W-:Y:S02]  /*5dda0*/  SHF.R.U32.HI R21, RZ, 0x8, R21 ;  /* 0x00000008ff157819 */ /* 0x000fe40000011615 */
[----:B------:R-:W-:Y:S02]  /*5ddb0*/  SHF.R.U32.HI R22, RZ, 0x8, R22 ;  /* 0x00000008ff167819 */ /* 0x000fe40000011616 */
[----:B------:R-:W-:Y:S02]  /*5ddc0*/  SHF.R.U32.HI R23, RZ, 0x8, R23 ;  /* 0x00000008ff177819 */ /* 0x000fe40000011617 */
[----:B------:R-:W-:Y:S02]  /*5ddd0*/  SHF.R.U32.HI R74, RZ, 0x8, R74 ;  /* 0x00000008ff4a7819 */ /* 0x000fe4000001164a */
[----:B------:R-:W-:-:S02]  /*5dde0*/  SHF.R.U32.HI R75, RZ, 0x8, R75 ;  /* 0x00000008ff4b7819 */ /* 0x000fc4000001164b */
[----:B------:R-:W-:Y:S02]  /*5ddf0*/  LOP3.LUT R35, R35, 0xffff, RZ, 0xc0, !PT ;  /* 0x0000ffff23237812 */ /* 0x000fe400078ec0ff */
[----:B------:R-:W-:Y:S02]  /*5de00*/  LOP3.LUT R69, R69, 0xffff, RZ, 0xc0, !PT ;  /* 0x0000ffff45457812 */ /* 0x000fe400078ec0ff */
[----:B------:R-:W-:Y:S02]  /*5de10*/  SHF.R.U32.HI R26, RZ, 0x8, R26 ;  /* 0x00000008ff1a7819 */ /* 0x000fe4000001161a */
[----:B------:R-:W-:Y:S02]  /*5de20*/  SHF.R.U32.HI R27, RZ, 0x8, R27 ;  /* 0x00000008ff1b7819 */ /* 0x000fe4000001161b */
[----:B------:R-:W-:Y:S02]  /*5de30*/  SHF.R.U32.HI R68, RZ, 0x8, R68 ;  /* 0x00000008ff447819 */ /* 0x000fe40000011644 */
[----:B------:R-:W-:-:S02]  /*5de40*/  LOP3.LUT R77, R77, 0xffff, RZ, 0xc0, !PT ;  /* 0x0000ffff4d4d7812 */ /* 0x000fc400078ec0ff */
[----:B------:R-:W-:Y:S02]  /*5de50*/  LOP3.LUT R78, R78, 0xffff, RZ, 0xc0, !PT ;  /* 0x0000ffff4e4e7812 */ /* 0x000fe400078ec0ff */
[----:B------:R-:W-:Y:S02]  /*5de60*/  SHF.R.U32.HI R7, RZ, 0x8, R7 ;  /* 0x00000008ff077819 */ /* 0x000fe40000011607 */
[----:B------:R-:W-:Y:S02]  /*5de70*/  SHF.R.U32.HI R20, RZ, 0x8, R20 ;  /* 0x00000008ff147819 */ /* 0x000fe40000011614 */
[----:B------:R-:W-:Y:S02]  /*5de80*/  LOP3.LUT R21, R21, 0xffff, RZ, 0xc0, !PT ;  /* 0x0000ffff15157812 */ /* 0x000fe400078ec0ff */
[----:B------:R-:W-:Y:S02]  /*5de90*/  PRMT R58, R58, 0x3340, R1 ;  /* 0x000033403a3a7816 */ /* 0x000fe40000000001 */
[----:B------:R-:W-:-:S02]  /*5dea0*/  LOP3.LUT R22, R22, 0xffff, RZ, 0xc0, !PT ;  /* 0x0000ffff16167812 */ /* 0x000fc400078ec0ff */
[----:B------:R-:W-:Y:S02]  /*5deb0*/  LOP3.LUT R23, R23, 0xffff, RZ, 0xc0, !PT ;  /* 0x0000ffff17177812 */ /* 0x000fe400078ec0ff */
[----:B------:R-:W-:Y:S02]  /*5dec0*/  PRMT R43, R43, 0x5410, R81 ;  /* 0x000054102b2b7816 */ /* 0x000fe40000000051 */
[----:B------:R-:W-:Y:S02]  /*5ded0*/  LOP3.LUT R74, R74, 0xffff, RZ, 0xc0, !PT ;  /* 0x0000ffff4a4a7812 */ /* 0x000fe400078ec0ff */
[----:B------:R-:W-:Y:S02]  /*5dee0*/  LOP3.LUT R75, R75, 0xffff, RZ, 0xc0, !PT ;  /* 0x0000ffff4b4b7812 */ /* 0x000fe400078ec0ff */
[----:B------:R-:W-:Y:S02]  /*5def0*/  PRMT R62, R83, 0x5410, R62 ;  /* 0x00005410533e7816 */ /* 0x000fe4000000003e */
[----:B------:R-:W-:-:S02]  /*5df00*/  PRMT R81, R35, 0x3340, R69 ;  /* 0x0000334023517816 */ /* 0x000fc40000000045 */
[----:B------:R-:W-:Y:S02]  /*5df10*/  LOP3.LUT R26, R26, 0xffff, RZ, 0xc0, !PT ;  /* 0x0000ffff1a1a7812 */ /* 0x000fe400078ec0ff */
[----:B------:R-:W-:Y:S02]  /*5df20*/  LOP3.LUT R27, R27, 0xffff, RZ, 0xc0, !PT ;  /* 0x0000ffff1b1b7812 */ /* 0x000fe400078ec0ff */
[----:B------:R-:W-:Y:S02]  /*5df30*/  LOP3.LUT R68, R68, 0xffff, RZ, 0xc0, !PT ;  /* 0x0000ffff44447812 */ /* 0x000fe400078ec0ff */
[----:B------:R-:W-:Y:S02]  /*5df40*/  PRMT R83, R77, 0x3340, R78 ;  /* 0x000033404d537816 */ /* 0x000fe4000000004e */
[----:B------:R-:W-:Y:S02]  /*5df50*/  LOP3.LUT R7, R7, 0xffff, RZ, 0xc0, !PT ;  /* 0x0000ffff07077812 */ /* 0x000fe400078ec0ff */
[----:B------:R-:W-:-:S02]  /*5df60*/  LOP3.LUT R20, R20, 0xffff, RZ, 0xc0, !PT ;  /* 0x0000ffff14147812 */ /* 0x000fc400078ec0ff */
[----:B------:R-:W-:Y:S02]  /*5df70*/  PRMT R69, R21, 0x3340, R1 ;  /* 0x0000334015457816 */ /* 0x000fe40000000001 */
[----:B------:R-:W-:Y:S02]  /*5df80*/  PRMT R58, R85, 0x5410, R58 ;  /* 0x00005410553a7816 */ /* 0x000fe4000000003a */
[----:B------:R-:W-:Y:S02]  /*5df90*/  PRMT R77, R22, 0x3340, R23 ;  /* 0x00003340164d7816 */ /* 0x000fe40000000017 */
[----:B------:R-:W-:Y:S02]  /*5dfa0*/  LOP3.LUT R21, R8, 0xffff, RZ, 0xc0, !PT ;  /* 0x0000ffff08157812 */ /* 0x000fe400078ec0ff */
[----:B------:R-:W-:Y:S01]  /*5dfb0*/  PRMT R85, R74, 0x3340, R75 ;  /* 0x000033404a557816 */ /* 0x000fe2000000004b */
[----:B------:R-:W3:Y:S01]  /*5dfc0*/  LDL.LU R8, [R1+0x2634] ;  /* 0x0026340001087983 */ /* 0x000ee20000300800 */
[----:B------:R-:W-:-:S02]  /*5dfd0*/  LOP3.LUT R22, R9, 0xffff, RZ, 0xc0, !PT ;  /* 0x0000ffff09167812 */ /* 0x000fc400078ec0ff */
[----:B------:R-:W-:Y:S01]  /*5dfe0*/  PRMT R74, R26, 0x3340, R27 ;  /* 0x000033401a4a7816 */ /* 0x000fe2000000001b */
[----:B------:R-:W3:Y:S01]  /*5dff0*/  LDL.LU R9, [R1+0x2630] ;  /* 0x0026300001097983 */ /* 0x000ee20000300800 */
[----:B------:R-:W-:Y:S02]  /*5e000*/  PRMT R75, R68, 0x3340, R1 ;  /* 0x00003340444b7816 */ /* 0x000fe40000000001 */
[----:B------:R-:W-:Y:S02]  /*5e010*/  LOP3.LUT R23, R10, 0xffff, RZ, 0xc0, !PT ;  /* 0x0000ffff0a177812 */ /* 0x000fe400078ec0ff */
[----:B------:R-:W-:Y:S01]  /*5e020*/  PRMT R27, R7, 0x3340, R20 ;  /* 0x00003340071b7816 */ /* 0x000fe20000000014 */
[----:B------:R-:W3:Y:S01]  /*5e030*/  LDL.LU R10, [R1+0x262c] ;  /* 0x00262c00010a7983 */ /* 0x000ee20000300800 */
[----:B------:R-:W-:-:S03]  /*5e040*/  LOP3.LUT R68, R54, 0xffff, RZ, 0xc0, !PT ;  /* 0x0000ffff36447812 */ /* 0x000fc600078ec0ff */
[----:B------:R-:W3:Y:S01]  /*5e050*/  LDL.LU R54, [R1+0x2628] ;  /* 0x0026280001367983 */ /* 0x000ee20000300800 */
[----:B----4-:R-:W-:-:S03]  /*5e060*/  LOP3.LUT R20, R93, 0xffff, RZ, 0xc0, !PT ;  /* 0x0000ffff5d147812 */ /* 0x010fc600078ec0ff */
[----:B------:R-:W4:Y:S01]  /*5e070*/  LDL.LU R93, [R1+0x19c] ;  /* 0x00019c00015d7983 */ /* 0x000f220000300800 */
        /* <DEDUP_REMOVED lines=9> */
[----:B------:R-:W-:Y:S02]  /*5e110*/  LOP3.LUT R2, R2, 0xffff, RZ, 0xc0, !PT ;  /* 0x0000ffff02027812 */ /* 0x000fe400078ec0ff */
[----:B------:R-:W-:Y:S02]  /*5e120*/  LOP3.LUT R4, R4, 0xffff, RZ, 0xc0, !PT ;  /* 0x0000ffff04047812 */ /* 0x000fe400078ec0ff */
[----:B------:R-:W-:-:S02]  /*5e130*/  LOP3.LUT R6, R6, 0xffff, RZ, 0xc0, !PT ;  /* 0x0000ffff06067812 */ /* 0x000fc400078ec0ff */
[----:B------:R-:W-:Y:S02]  /*5e140*/  LOP3.LUT R70, R70, 0xffff, RZ, 0xc0, !PT ;  /* 0x0000ffff46467812 */ /* 0x000fe400078ec0ff */
[--C-:B------:R-:W-:Y:S02]  /*5e150*/  PRMT R59, R59, 0x3340, R1.reuse ;  /* 0x000033403b3b7816 */ /* 0x100fe40000000001 */
[----:B------:R-:W-:Y:S02]  /*5e160*/  PRMT R35, R71, 0x3340, R72 ;  /* 0x0000334047237816 */ /* 0x000fe40000000048 */
[----:B------:R-:W-:Y:S02]  /*5e170*/  PRMT R63, R63, 0x3340, R1 ;  /* 0x000033403f3f7816 */ /* 0x000fe40000000001 */
[----:B------:R-:W-:Y:S02]  /*5e180*/  PRMT R61, R61, 0x5410, R82 ;  /* 0x000054103d3d7816 */ /* 0x000fe40000000052 */
[----:B------:R-:W-:-:S02]  /*5e190*/  LOP3.LUT R76, R76, 0xffff, RZ, 0xc0, !PT ;  /* 0x0000ffff4c4c7812 */ /* 0x000fc400078ec0ff */
[----:B------:R-:W-:Y:S02]  /*5e1a0*/  PRMT R71, R2, 0x3340, R4 ;  /* 0x0000334002477816 */ /* 0x000fe40000000004 */
[--C-:B------:R-:W-:Y:S02]  /*5e1b0*/  PRMT R72, R6, 0x3340, R1.reuse ;  /* 0x0000334006487816 */ /* 0x100fe40000000001 */
[----:B------:R-:W-:Y:S02]  /*5e1c0*/  PRMT R82, R70, 0x3340, R1 ;  /* 0x0000334046527816 */ /* 0x000fe40000000001 */
[----:B------:R-:W-:Y:S02]  /*5e1d0*/  LOP3.LUT R70, R24, 0xffff, RZ, 0xc0, !PT ;  /* 0x0000ffff18467812 */ /* 0x000fe400078ec0ff */
[----:B------:R-:W-:Y:S02]  /*5e1e0*/  PRMT R59, R86, 0x5410, R59 ;  /* 0x00005410563b7816 */ /* 0x000fe4000000003b */
[----:B------:R-:W-:-:S02]  /*5e1f0*/  PRMT R63, R89, 0x5410, R63 ;  /* 0x00005410593f7816 */ /* 0x000fc4000000003f */
[----:B------:R-:W-:Y:S02]  /*5e200*/  PRMT R86, R76, 0x3340, R1 ;  /* 0x000033404c567816 */ /* 0x000fe40000000001 */
[----:B------:R-:W-:Y:S02]  /*5e210*/  LOP3.LUT R76, R31, 0xffff, RZ, 0xc0, !PT ;  /* 0x0000ffff1f4c7812 */ /* 0x000fe400078ec0ff */
[----:B------:R-:W-:Y:S02]  /*5e220*/  PRMT R12, R88, 0x5210, R12 ;  /* 0x00005210580c7816 */ /* 0x000fe4000000000c */
[----:B------:R-:W-:Y:S02]  /*5e230*/  PRMT R13, R87, 0x5210, R13 ;  /* 0x00005210570d7816 */ /* 0x000fe4000000000d */
[----:B------:R-:W-:Y:S02]  /*5e240*/  PRMT R14, R65, 0x5210, R14 ;  /* 0x00005210410e7816 */ /* 0x000fe4000000000e */
[----:B------:R-:W-:-:S02]  /*5e250*/  PRMT R15, R5, 0x5210, R15 ;  /* 0x00005210050f7816 */ /* 0x000fc4000000000f */
[----:B------:R-:W-:Y:S02]  /*5e260*/  PRMT R24, R70, 0x3340, R1 ;  /* 0x0000334046187816 */ /* 0x000fe40000000001 */
[----:B------:R-:W-:Y:S02]  /*5e270*/  PRMT R31, R23, 0x3340, R68 ;  /* 0x00003340171f7816 */ /* 0x000fe40000000044 */
[----:B------:R-:W-:Y:S02]  /*5e280*/  LOP3.LUT R16, R16, 0xffff, RZ, 0xc0, !PT ;  /* 0x0000ffff10107812 */ /* 0x000fe400078ec0ff */
[----:B--2---:R-:W-:Y:S02]  /*5e290*/  LOP3.LUT R6, R92, 0xffff, RZ, 0xc0, !PT ;  /* 0x0000ffff5c067812 */ /* 0x004fe400078ec0ff */
[----:B---3--:R-:W-:Y:S01]  /*5e2a0*/  LOP3.LUT R4, R91, 0xffff, RZ, 0xc0, !PT ;  /* 0x0000ffff5b047812 */ /* 0x008fe200078ec0ff */
[----:B------:R-:W2:Y:S01]  /*5e2b0*/  LDL.LU R92, [R1+0x18c] ;  /* 0x00018c00015c7983 */ /* 0x000ea20000300800 */
[----:B------:R-:W-:-:S02]  /*5e2c0*/  LOP3.LUT R2, R90, 0xffff, RZ, 0xc0, !PT ;  /* 0x0000ffff5a027812 */ /* 0x000fc400078ec0ff */
[----:B------:R-:W-:Y:S02]  /*5e2d0*/  PRMT R26, R6, 0x3340, R1 ;  /* 0x00003340061a7816 */ /* 0x000fe40000000001 */
[----:B------:R-:W-:Y:S02]  /*5e2e0*/  PRMT R89, R2, 0x3340, R4 ;  /* 0x0000334002597816 */ /* 0x000fe40000000004 */
[----:B------:R-:W-:Y:S02]  /*5e2f0*/  LOP3.LUT R90, R3, 0xffff, RZ, 0xc0, !PT ;  /* 0x0000ffff035a7812 */ /* 0x000fe400078ec0ff */
[----:B------:R-:W-:Y:S02]  /*5e300*/  SHF.R.U32.HI R2, RZ, 0x8, R2 ;  /* 0x00000008ff027819 */ /* 0x000fe40000011602 */
[----:B------:R-:W-:Y:S01]  /*5e310*/  SHF.R.U32.HI R4, RZ, 0x8, R4 ;  /* 0x00000008ff047819 */ /* 0x000fe20000011604 */
[----:B------:R1:W-:Y:S01]  /*5e320*/  STS.128 [R0+0x400], R12 ;  /* 0x0004000c00007388 */ /* 0x0003e20000000c00 */
[----:B------:R-:W-:-:S02]  /*5e330*/  PRMT R26, R89, 0x5410, R26 ;  /* 0x00005410591a7816 */ /* 0x000fc4000000001a */
[----:B------:R-:W-:Y:S02]  /*5e340*/  PRMT R24, R31, 0x5410, R24 ;  /* 0x000054101f187816 */ /* 0x000fe40000000018 */
[----:B------:R-:W-:Y:S02]  /*5e350*/  LOP3.LUT R89, R49, 0xffff, RZ, 0xc0, !PT ;  /* 0x0000ffff31597812 */ /* 0x000fe400078ec0ff */
[----:B------:R-:W-:Y:S02]  /*5e360*/  PRMT R31, R16, 0x3340, R90 ;  /* 0x00003340101f7816 */ /* 0x000fe4000000005a */
[----:B------:R-:W-:Y:S02]  /*5e370*/  PRMT R49, R85, 0x5410, R86 ;  /* 0x0000541055317816 */ /* 0x000fe40000000056 */
[----:B------:R-:W-:Y:S02]  /*5e380*/  LOP3.LUT R2, R2, 0xffff, RZ, 0xc0, !PT ;  /* 0x0000ffff02027812 */ /* 0x000fe400078ec0ff */
[----:B------:R-:W-:-:S02]  /*5e390*/  LOP3.LUT R4, R4, 0xffff, RZ, 0xc0, !PT ;  /* 0x0000ffff04047812 */ /* 0x000fc400078ec0ff */
[----:B------:R-:W-:Y:S01]  /*5e3a0*/  SHF.R.U32.HI R16, RZ, 0x8, R16 ;  /* 0x00000008ff107819 */ /* 0x000fe20000011610 */
[----:B-1----:R-:W3:Y:S01]  /*5e3b0*/  LDL.LU R15, [R1+0x190] ;  /* 0x00019000010f7983 */ /* 0x002ee20000300800 */
[----:B------:R-:W-:-:S03]  /*5e3c0*/  PRMT R2, R2, 0x3340, R4 ;  /* 0x0000334002027816 */ /* 0x000fc60000000004 */
[----:B------:R-:W2:Y:S01]  /*5e3d0*/  LDL.LU R85, [R1+0x198] ;  /* 0x0001980001557983 */ /* 0x000ea20000300800 */
[----:B------:R-:W-:-:S03]  /*5e3e0*/  LOP3.LUT R4, R16, 0xffff, RZ, 0xc0, !PT ;  /* 0x0000ffff10047812 */ /* 0x000fc600078ec0ff */
[----:B------:R-:W2:Y:S01]  /*5e3f0*/  LDL.LU R86, [R1+0x194] ;  /* 0x0001940001567983 */ /* 0x000ea20000300800 */
[----:B----4-:R-:W-:-:S03]  /*5e400*/  LOP3.LUT R16, R93, 0xffff, RZ, 0xc0, !PT ;  /* 0x0000ffff5d107812 */ /* 0x010fc600078ec0ff */
[----:B------:R-:W4:Y:S01]  /*5e410*/  LDL.LU R93, [R1+0x188] ;  /* 0x00018800015d7983 */ /* 0x000f220000300800 */
[----:B------:R-:W-:Y:S02]  /*5e420*/  SHF.R.U32.HI R79, RZ, 0x8, R79 ;  /* 0x00000008ff4f7819 */ /* 0x000fe4000001164f */
[----:B------:R-:W-:Y:S02]  /*5e430*/  LOP3.LUT R87, R37, 0xffff, RZ, 0xc0, !PT ;  /* 0x0000ffff25577812 */ /* 0x000fe400078ec0ff */
[----:B------:R-:W-:Y:S02]  /*5e440*/  LOP3.LUT R88, R39, 0xffff, RZ, 0xc0, !PT ;  /* 0x0000ffff27587812 */ /* 0x000fe400078ec0ff */
[----:B------:R-:W-:Y:S02]  /*5e450*/  LOP3.LUT R11, R11, 0xffff, RZ, 0xc0, !PT ;  /* 0x0000ffff0b0b7812 */ /* 0x000fe400078ec0ff */
[----:B------:R-:W-:Y:S02]  /*5e460*/  LOP3.LUT R79, R79, 0xffff, RZ, 0xc0, !PT ;  /* 0x0000ffff4f4f7812 */ /* 0x000fe400078ec0ff */
[----:B------:R-:W-:-:S02]  /*5e470*/  LOP3.LUT R91, R64, 0xffff, RZ, 0xc0, !PT ;  /* 0x0000ffff405b7812 */ /* 0x000fc400078ec0ff */
[----:B------:R-:W-:Y:S02]  /*5e480*/  PRMT R64, R11, 0x3340, R1 ;  /* 0x000033400b407816 */ /* 0x000fe40000000001 */
[----:B------:R-:W-:Y:S02]  /*5e490*/  PRMT R37, R87, 0x3340, R88 ;  /* 0x0000334057257816 */ /* 0x000fe40000000058 */
[----:B------:R-:W-:Y:S02]  /*5e4a0*/  PRMT R57, R84, 0x5410, R57 ;  /* 0x0000541054397816 */ /* 0x000fe40000000039 */
[----:B------:R-:W-:Y:S02]  /*5e4b0*/  PRMT R84, R79, 0x3340, R1 ;  /* 0x000033404f547816 */ /* 0x000fe40000000001 */
[----:B------:R-:W-:Y:S02]  /*5e4c0*/  PRMT R64, R37, 0x5410, R64 ;  /* 0x0000541025407816 */ /* 0x000fe40000000040 */
[----:B------:R-:W-:-:S02]  /*5e4d0*/  PRMT R37, R81, 0x5410, R82 ;  /* 0x0000541051257816 */ /* 0x000fc40000000052 */
[----:B------:R-:W-:Y:S01]  /*5e4e0*/  PRMT R39, R83, 0x5410, R84 ;  /* 0x0000541053277816 */ /* 0x000fe20000000054 */
[----:B------:R-:W3:Y:S04]  /*5e4f0*/  LDL.LU R82, [R1+0x184] ;  /* 0x0001840001527983 */ /* 0x000ee80000300800 */
[----:B------:R-:W3:Y:S04]  /*5e500*/  LDL.LU R83, [R1+0x180] ;  /* 0x0001800001537983 */ /* 0x000ee80000300800 */
[----:B------:R-:W3:Y:S01]  /*5e510*/  LDL.LU R84, [R1+0x17c] ;  /* 0x00017c0001547983 */ /* 0x000ee20000300800 */
[----:B------:R-:W-:-:S02]  /*5e520*/  SHF.R.U32.HI R23, RZ, 0x8, R23 ;  /* 0x00000008ff177819 */ /* 0x000fc40000011617 */
[----:B------:R-:W-:Y:S02]  /*5e530*/  SHF.R.U32.HI R68, RZ, 0x8, R68 ;  /* 0x00000008ff447819 */ /* 0x000fe40000011644 */
[----:B------:R-:W-:Y:S02]  /*5e540*/  SHF.R.U32.HI R88, RZ, 0x8, R88 ;  /* 0x00000008ff587819 */ /* 0x000fe40000011658 */
[----:B------:R-:W-:Y:S02]  /*5e550*/  SHF.R.U32.HI R87, RZ, 0x8, R87 ;  /* 0x00000008ff577819 */ /* 0x000fe40000011657 */
[----:B------:R-:W-:Y:S02]  /*5e560*/  LOP3.LUT R23, R23, 0xffff, RZ, 0xc0, !PT ;  /* 0x0000ffff17177812 */ /* 0x000fe400078ec0ff */
[----:B------:R-:W-:Y:S02]  /*5e570*/  LOP3.LUT R68, R68, 0xffff, RZ, 0xc0, !PT ;  /* 0x0000ffff44447812 */ /* 0x000fe400078ec0ff */
[----:B------:R-:W-:-:S02]  /*5e580*/  LOP3.LUT R88, R88, 0xffff, RZ, 0xc0, !PT ;  /* 0x0000ffff58587812 */ /* 0x000fc400078ec0ff */
[----:B------:R-:W-:Y:S02]  /*5e590*/  LOP3.LUT R87, R87, 0xffff, RZ, 0xc0, !PT ;  /* 0x0000ffff57577812 */ /* 0x000fe400078ec0ff */
[----:B------:R-:W-:Y:S02]  /*5e5a0*/  PRMT R23, R23, 0x3340, R68 ;  /* 0x0000334017177816 */ /* 0x000fe40000000044 */
[----:B------:R-:W-:Y:S02]  /*5e5b0*/  PRMT R68, R87, 0x3340, R88 ;  /* 0x0000334057447816 */ /* 0x000fe40000000058 */
[----:B------:R-:W1:Y:S01]  /*5e5c0*/  S2R R88, SR_TID.X ;  /* 0x0000000000587919 */ /* 0x000e620000002100 */
[----:B------:R-:W-:-:S04]  /*5e5d0*/  SHF.R.U32.HI R73, RZ, 0x8, R73 ;  /* 0x00000008ff497819 */ /* 0x000fc80000011649 */
[----:B------:R-:W-:Y:S02]  /*5e5e0*/  LOP3.LUT R73, R73, 0xffff, RZ, 0xc0, !PT ;  /* 0x0000ffff49497812 */ /* 0x000fe400078ec0ff */
[----:B------:R-:W-:Y:S02]  /*5e5f0*/  PRMT R40, R40, 0x5410, R80 ;  /* 0x0000541028287816 */ /* 0x000fe40000000050 */
[----:B------:R-:W-:Y:S02]  /*5e600*/  PRMT R80, R73, 0x3340, R1 ;  /* 0x0000334049507816 */ /* 0x000fe40000000001 */
[----:B------:R-:W-:Y:S02]  /*5e610*/  LOP3.LUT R73, R29, 0xffff, RZ, 0xc0, !PT ;  /* 0x0000ffff1d497812 */ /* 0x000fe400078ec0ff */
[----:B------:R-:W-:Y:S02]  /*5e620*/  LOP3.LUT R79, R33, 0xffff, RZ, 0xc0, !PT ;  /* 0x0000ffff214f7812 */ /* 0x000fe400078ec0ff */
[----:B------:R-:W-:-:S02]  /*5e630*/  PRMT R29, R73, 0x3340, R76 ;  /* 0x00003340491d7816 */ /* 0x000fc4000000004c */
[----:B------:R-:W-:Y:S02]  /*5e640*/  PRMT R7, R79, 0x3340, R1 ;  /* 0x000033404f077816 */ /* 0x000fe40000000001 */
[----:B------:R-:W-:Y:S02]  /*5e650*/  SHF.R.U32.HI R11, RZ, 0x8, R11 ;  /* 0x00000008ff0b7819 */ /* 0x000fe4000001160b */
[----:B------:R-:W-:Y:S02]  /*5e660*/  LOP3.LUT R18, R18, 0xffff, RZ, 0xc0, !PT ;  /* 0x0000ffff12127812 */ /* 0x000fe400078ec0ff */
[----:B------:R-:W-:Y:S02]  /*5e670*/  LOP3.LUT R19, R19, 0xffff, RZ, 0xc0, !PT ;  /* 0x0000ffff13137812 */ /* 0x000fe400078ec0ff */
[----:B------:R-:W-:Y:S02]  /*5e680*/  PRMT R7, R29, 0x5410, R7 ;  /* 0x000054101d077816 */ /* 0x000fe40000000007 */
[----:B------:R-:W-:-:S02]  /*5e690*/  LOP3.LUT R11, R11, 0xffff, RZ, 0xc0, !PT ;  /* 0x0000ffff0b0b7812 */ /* 0x000fc400078ec0ff */
[----:B------:R-:W-:Y:S02]  /*5e6a0*/  PRMT R3, R91, 0x3340, R1 ;  /* 0x000033405b037816 */ /* 0x000fe40000000001 */
[--C-:B------:R-:W-:Y:S02]  /*5e6b0*/  PRMT R29, R18, 0x3340, R19.reuse ;  /* 0x00003340121d7816 */ /* 0x100fe40000000013 */
[----:B------:R-:W-:Y:S02]  /*5e6c0*/  SHF.R.U32.HI R6, RZ, 0x8, R6 ;  /* 0x00000008ff067819 */ /* 0x000fe40000011606 */
[----:B------:R-:W-:Y:S02]  /*5e6d0*/  LOP3.LUT R17, R17, 0xffff, RZ, 0xc0, !PT ;  /* 0x0000ffff11117812 */ /* 0x000fe400078ec0ff */
[----:B------:R-:W-:Y:S02]  /*5e6e0*/  SHF.R.U32.HI R18, RZ, 0x8, R18 ;  /* 0x00000008ff127819 */ /* 0x000fe40000011612 */
[----:B------:R-:W-:-:S02]  /*5e6f0*/  SHF.R.U32.HI R19, RZ, 0x8, R19 ;  /* 0x00000008ff137819 */ /* 0x000fc40000011613 */
[----:B------:R-:W-:Y:S02]  /*5e700*/  SHF.R.U32.HI R91, RZ, 0x8, R91 ;  /* 0x00000008ff5b7819 */ /* 0x000fe4000001165b */
[--C-:B------:R-:W-:Y:S02]  /*5e710*/  PRMT R33, R20, 0x3340, R21.reuse ;  /* 0x0000334014217816 */ /* 0x100fe40000000015 */
[----:B------:R-:W-:Y:S02]  /*5e720*/  SHF.R.U32.HI R20, RZ, 0x8, R20 ;  /* 0x00000008ff147819 */ /* 0x000fe40000011614 */
[----:B------:R-:W-:Y:S02]  /*5e730*/  SHF.R.U32.HI R21, RZ, 0x8, R21 ;  /* 0x00000008ff157819 */ /* 0x000fe40000011615 */
[----:B------:R-:W-:Y:S02]  /*5e740*/  PRMT R11, R11, 0x3340, R1 ;  /* 0x000033400b0b7816 */ /* 0x000fe40000000001 */
[----:B------:R-:W-:-:S02]  /*5e750*/  LOP3.LUT R6, R6, 0xffff, RZ, 0xc0, !PT ;  /* 0x0000ffff06067812 */ /* 0x000fc400078ec0ff */
[----:B------:R-:W-:Y:S02]  /*5e760*/  PRMT R5, R17, 0x3340, R1 ;  /* 0x0000334011057816 */ /* 0x000fe40000000001 */
[----:B------:R-:W-:Y:S02]  /*5e770*/  LOP3.LUT R12, R18, 0xffff, RZ, 0xc0, !PT ;  /* 0x0000ffff120c7812 */ /* 0x000fe400078ec0ff */
[----:B------:R-:W-:Y:S02]  /*5e780*/  LOP3.LUT R19, R19, 0xffff, RZ, 0xc0, !PT ;  /* 0x0000ffff13137812 */ /* 0x000fe400078ec0ff */
[----:B------:R-:W-:Y:S02]  /*5e790*/  LOP3.LUT R13, R91, 0xffff, RZ, 0xc0, !PT ;  /* 0x0000ffff5b0d7812 */ /* 0x000fe400078ec0ff */
[----:B------:R-:W-:Y:S02]  /*5e7a0*/  SHF.R.U32.HI R17, RZ, 0x8, R17 ;  /* 0x00000008ff117819 */ /* 0x000fe40000011611 */
[----:B------:R-:W-:-:S02]  /*5e7b0*/  LOP3.LUT R20, R20, 0xffff, RZ, 0xc0, !PT ;  /* 0x0000ffff14147812 */ /* 0x000fc400078ec0ff */
[----:B------:R-:W-:Y:S02]  /*5e7c0*/  LOP3.LUT R21, R21, 0xffff, RZ, 0xc0, !PT ;  /* 0x0000ffff15157812 */ /* 0x000fe400078ec0ff */
[----:B------:R-:W-:Y:S02]  /*5e7d0*/  PRMT R68, R68, 0x5410, R11 ;  /* 0x0000541044447816 */ /* 0x000fe4000000000b */
[----:B------:R-:W-:Y:S02]  /*5e7e0*/  PRMT R6, R6, 0x3340, R1 ;  /* 0x0000334006067816 */ /* 0x000fe40000000001 */
[----:B-1----:R-:W-:Y:S02]  /*5e7f0*/  LOP3.LUT R11, R88, 0x7f, RZ, 0xc0, !PT ;  /* 0x0000007f580b7812 */ /* 0x002fe400078ec0ff */
[----:B------:R-:W-:Y:S02]  /*5e800*/  PRMT R12, R12, 0x3340, R19 ;  /* 0x000033400c0c7816 */ /* 0x000fe40000000013 */
[----:B------:R-:W-:-:S02]  /*5e810*/  PRMT R13, R13, 0x3340, R1 ;  /* 0x000033400d0d7816 */ /* 0x000fc40000000001 */
[----:B------:R-:W-:Y:S02]  /*5e820*/  PRMT R3, R29, 0x5410, R3 ;  /* 0x000054101d037816 */ /* 0x000fe40000000003 */
[----:B------:R-:W-:Y:S02]  /*5e830*/  LOP3.LUT R14, R17, 0xffff, RZ, 0xc0, !PT ;  /* 0x0000ffff110e7812 */ /* 0x000fe400078ec0ff */
[----:B------:R-:W-:Y:S02]  /*5e840*/  PRMT R29, R71, 0x5410, R72 ;  /* 0x00005410471d7816 */ /* 0x000fe40000000048 */
[----:B------:R-:W-:Y:S02]  /*5e850*/  PRMT R21, R20, 0x3340, R21 ;  /* 0x0000334014157816 */ /* 0x000fe40000000015 */
[----:B--2---:R-:W-:Y:S02]  /*5e860*/  LOP3.LUT R17, R85, 0xffff, RZ, 0xc0, !PT ;  /* 0x0000ffff55117812 */ /* 0x004fe400078ec0ff */
[----:B------:R-:W-:Y:S01]  /*5e870*/  PRMT R20, R2, 0x5410, R6 ;  /* 0x0000541002147816 */ /* 0x000fe20000000006 */
[----:B------:R-:W2:Y:S01]  /*5e880*/  LDL.LU R85, [R1+0x178] ;  /* 0x0001780001557983 */ /* 0x000ea20000300800 */
[----:B------:R-:W-:-:S02]  /*5e890*/  LOP3.LUT R18, R86, 0xffff, RZ, 0xc0, !PT ;  /* 0x0000ffff56127812 */ /* 0x000fc400078ec0ff */
[----:B------:R-:W-:Y:S01]  /*5e8a0*/  LEA R72, R11, UR4, 0x4 ;  /* 0x000000040b487c11 */ /* 0x000fe2000f8e20ff */
[----:B------:R-:W2:Y:S01]  /*5e8b0*/  LDL.LU R86, [R1+0x174] ;  /* 0x0001740001567983 */ /* 0x000ea20000300800 */
[----:B------:R-:W-:Y:S02]  /*5e8c0*/  PRMT R2, R12, 0x5410, R13 ;  /* 0x000054100c027816 */ /* 0x000fe4000000000d */
[----:B------:R-:W-:Y:S02]  /*5e8d0*/  PRMT R12, R54, 0x4210, R16 ;  /* 0x00004210360c7816 */ /* 0x000fe40000000010 */
[--C-:B------:R-:W-:Y:S02]  /*5e8e0*/  PRMT R13, R10, 0x4210, R17.reuse ;  /* 0x000042100a0d7816 */ /* 0x100fe40000000011 */
[----:B------:R-:W-:Y:S02]  /*5e8f0*/  LOP3.LUT R54, R92, 0xffff, RZ, 0xc0, !PT ;  /* 0x0000ffff5c367812 */ /* 0x000fe400078ec0ff */
[----:B------:R-:W-:Y:S01]  /*5e900*/  PRMT R17, R66, 0x5210, R17 ;  /* 0x0000521042117816 */ /* 0x000fe20000000011 */
[----:B------:R-:W2:Y:S04]  /*5e910*/  LDL.LU R92, [R1+0x170] ;  /* 0x00017000015c7983 */ /* 0x000ea80000300800 */
[----:B------:R-:W-:Y:S01]  /*5e920*/  STL [R1+0x25c], R72 ;  /* 0x00025c4801007387 */ /* 0x000fe20000100800 */
[----:B----4-:R-:W-:-:S03]  /*5e930*/  LOP3.LUT R66, R93, 0xffff, RZ, 0xc0, !PT ;  /* 0x0000ffff5d427812 */ /* 0x010fc600078ec0ff */
[----:B------:R-:W4:Y:S01]  /*5e940*/  LDL.LU R93, [R1+0x16c] ;  /* 0x00016c00015d7983 */ /* 0x000f220000300800 */
[----:B------:R-:W-:-:S04]  /*5e950*/  SHF.R.U32.HI R25, RZ, 0x8, R25 ;  /* 0x00000008ff197819 */ /* 0x000fc80000011619 */
[----:B------:R-:W-:Y:S02]  /*5e960*/  LOP3.LUT R25, R25, 0xffff, RZ, 0xc0, !PT ;  /* 0x0000ffff19197812 */ /* 0x000fe400078ec0ff */
[----:B------:R-:W-:Y:S02]  /*5e970*/  LOP3.LUT R44, R44, 0xffff, RZ, 0xc0, !PT ;  /* 0x0000ffff2c2c7812 */ /* 0x000fe400078ec0ff */
[--C-:B------:R-:W-:Y:S02]  /*5e980*/  PRMT R78, R25, 0x3340, R1.reuse ;  /* 0x00003340194e7816 */ /* 0x100fe40000000001 */
[----:B------:R-:W-:Y:S02]  /*5e990*/  PRMT R25, R22, 0x3340, R1 ;  /* 0x0000334016197816 */ /* 0x000fe40000000001 */
[----:B------:R-:W-:Y:S02]  /*5e9a0*/  LOP3.LUT R46, R46, 0xffff, RZ, 0xc0, !PT ;  /* 0x0000ffff2e2e7812 */ /* 0x000fe400078ec0ff */
[----:B------:R-:W-:-:S02]  /*5e9b0*/  PRMT R25, R33, 0x5410, R25 ;  /* 0x0000541021197816 */ /* 0x000fc40000000019 */
[----:B------:R-:W-:Y:S02]  /*5e9c0*/  PRMT R33, R44, 0x3340, R46 ;  /* 0x000033402c217816 */ /* 0x000fe4000000002e */
[----:B------:R-:W-:Y:S02]  /*5e9d0*/  SHF.R.U32.HI R90, RZ, 0x8, R90 ;  /* 0x00000008ff5a7819 */ /* 0x000fe4000001165a */
[----:B------:R-:W-:Y:S02]  /*5e9e0*/  PRMT R65, R89, 0x3340, R1 ;  /* 0x0000334059417816 */ /* 0x000fe40000000001 */
[----:B------:R-:W-:Y:S02]  /*5e9f0*/  SHF.R.U32.HI R44, RZ, 0x8, R44 ;  /* 0x00000008ff2c7819 */ /* 0x000fe4000001162c */
[----:B------:R-:W-:Y:S02]  /*5ea00*/  SHF.R.U32.HI R46, RZ, 0x8, R46 ;  /* 0x00000008ff2e7819 */ /* 0x000fe4000001162e */
[----:B------:R-:W-:-:S02]  /*5ea10*/  SHF.R.U32.HI R89, RZ, 0x8, R89 ;  /* 0x00000008ff597819 */ /* 0x000fc40000011659 */
[----:B------:R-:W-:Y:S02]  /*5ea20*/  LOP3.LUT R90, R90, 0xffff, RZ, 0xc0, !PT ;  /* 0x0000ffff5a5a7812 */ /* 0x000fe400078ec0ff */
[----:B------:R-:W-:Y:S02]  /*5ea30*/  LOP3.LUT R44, R44, 0xffff, RZ, 0xc0, !PT ;  /* 0x0000ffff2c2c7812 */ /* 0x000fe400078ec0ff */
[----:B------:R-:W-:Y:S02]  /*5ea40*/  LOP3.LUT R46, R46, 0xffff, RZ, 0xc0, !PT ;  /* 0x0000ffff2e2e7812 */ /* 0x000fe400078ec0ff */
[----:B------:R-:W-:Y:S02]  /*5ea50*/  LOP3.LUT R89, R89, 0xffff, RZ, 0xc0, !PT ;  /* 0x0000ffff59597812 */ /* 0x000fe400078ec0ff */
[----:B------:R-:W-:Y:S02]  /*5ea60*/  PRMT R4, R4, 0x3340, R90 ;  /* 0x0000334004047816 */ /* 0x000fe4000000005a */
[----:B------:R-:W-:-:S02]  /*5ea70*/  PRMT R14, R14, 0x3340, R1 ;  /* 0x000033400e0e7816 */ /* 0x000fc40000000001 */
[----:B------:R-:W-:Y:S02]  /*5ea80*/  PRMT R44, R44, 0x3340, R46 ;  /* 0x000033402c2c7816 */ /* 0x000fe4000000002e */
[----:B---3--:R-:W-:Y:S02]  /*5ea90*/  LOP3.LUT R19, R15, 0xffff, RZ, 0xc0, !PT ;  /* 0x0000ffff0f137812 */ /* 0x008fe400078ec0ff */
[----:B------:R-:W-:Y:S02]  /*5eaa0*/  PRMT R89, R89, 0x3340, R1 ;  /* 0x0000334059597816 */ /* 0x000fe40000000001 */
[----:B------:R-:W-:Y:S02]  /*5eab0*/  PRMT R4, R4, 0x5410, R14 ;  /* 0x0000541004047816 */ /* 0x000fe4000000000e */
[----:B------:R-:W-:Y:S02]  /*5eac0*/  PRMT R14, R9, 0x4210, R18 ;  /* 0x00004210090e7816 */ /* 0x000fe40000000012 */
[----:B------:R-:W-:Y:S01]  /*5ead0*/  PRMT R15, R8, 0x4210, R19 ;  /* 0x00004210080f7816 */ /* 0x000fe20000000013 */
[----:B------:R-:W-:Y:S01]  /*5eae0*/  BAR.SYNC.DEFER_BLOCKING 0x0 ;  /* 0x0000000000007b1d */ /* 0x000fe20000010000 */
[----:B------:R-:W-:-:S02]  /*5eaf0*/  PRMT R6, R44, 0x5410, R89 ;  /* 0x000054102c067816 */ /* 0x000fc40000000059 */
[----:B------:R-:W-:Y:S02]  /*5eb00*/  PRMT R18, R47, 0x5210, R18 ;  /* 0x000052102f127816 */ /* 0x000fe40000000012 */
[----:B------:R-:W-:Y:S01]  /*5eb10*/  PRMT R19, R45, 0x5210, R19 ;  /* 0x000052102d137816 */ /* 0x000fe20000000013 */
[----:B------:R-:W-:Y:S04]  /*5eb20*/  LDS.128 R8, [R72] ;  /* 0x0000000048087984 */ /* 0x000fe80000000c00 */
[----:B------:R-:W1:Y:S01]  /*5eb30*/  LDS.128 R44, [R72+0x800] ;  /* 0x00080000482c7984 */ /* 0x000e620000000c00 */
[----:B------:R-:W-:Y:S01]  /*5eb40*/  BAR.SYNC.DEFER_BLOCKING 0x0 ;  /* 0x0000000000007b1d */ /* 0x000fe20000010000 */
[----:B------:R-:W-:-:S05]  /*5eb50*/  PRMT R16, R67, 0x5210, R16 ;  /* 0x0000521043107816 */ /* 0x000fca0000000010 */
[----:B------:R3:W-:Y:S04]  /*5eb60*/  STS.128 [R0], R12 ;  /* 0x0000000c00007388 */ /* 0x0007e80000000c00 */
[----:B------:R0:W-:Y:S01]  /*5eb70*/  STS.128 [R0+0x400], R16 ;  /* 0x0004001000007388 */ /* 0x0001e20000000c00 */
[--C-:B---3--:R-:W-:Y:S02]  /*5eb80*/  PRMT R12, R56, 0x4210, R54.reuse ;  /* 0x00004210380c7816 */ /* 0x108fe40000000036 */
[----:B------:R-:W-:Y:S02]  /*5eb90*/  LOP3.LUT R56, R83, 0xffff, RZ, 0xc0, !PT ;  /* 0x0000ffff53387812 */ /* 0x000fe400078ec0ff */
[----:B0-----:R-:W-:Y:S02]  /*5eba0*/  PRMT R16, R63, 0x5210, R54 ;  /* 0x000052103f107816 */ /* 0x001fe40000000036 */
[----:B------:R-:W-:-:S02]  /*5ebb0*/  LOP3.LUT R54, R82, 0xffff, RZ, 0xc0, !PT ;  /* 0x0000ffff52367812 */ /* 0x000fc400078ec0ff */
[----:B------:R-:W3:Y:S01]  /*5ebc0*/  LDL.LU R82, [R1+0x168] ;  /* 0x0001680001527983 */ /* 0x000ee20000300800 */
[----:B------:R-:W-:-:S03]  /*5ebd0*/  LOP3.LUT R63, R84, 0xffff, RZ, 0xc0, !PT ;  /* 0x0000ffff543f7812 */ /* 0x000fc600078ec0ff */
[----:B------:R-:W3:Y:S04]  /*5ebe0*/  LDL.LU R83, [R1+0x164] ;  /* 0x0001640001537983 */ /* 0x000ee80000300800 */
[----:B------:R-:W3:Y:S01]  /*5ebf0*/  LDL.LU R84, [R1+0x160] ;  /* 0x0001600001547983 */ /* 0x000ee20000300800 */
[--C-:B------:R-:W-:Y:S02]  /*5ec00*/  PRMT R13, R55, 0x4210, R66.reuse ;  /* 0x00004210370d7816 */ /* 0x100fe40000000042 */
[----:B------:R-:W-:Y:S02]  /*5ec10*/  PRMT R17, R59, 0x5210, R66 ;  /* 0x000052103b117816 */ /* 0x000fe40000000042 */
[--C-:B------:R-:W-:Y:S02]  /*5ec20*/  PRMT R14, R53, 0x4210, R54.reuse ;  /* 0x00004210350e7816 */ /* 0x100fe40000000036 */
[----:B------:R-:W-:-:S02]  /*5ec30*/  PRMT R18, R58, 0x5210, R54 ;  /* 0x000052103a127816 */ /* 0x000fc40000000036 */
[--C-:B------:R-:W-:Y:S01]  /*5ec40*/  PRMT R15, R52, 0x4210, R56.reuse ;  /* 0x00004210340f7816 */ /* 0x100fe20000000038 */
[----:B------:R-:W-:Y:S01]  /*5ec50*/  BAR.SYNC.DEFER_BLOCKING 0x0 ;  /* 0x0000000000007b1d */ /* 0x000fe20000010000 */
[----:B------:R-:W-:-:S05]  /*5ec60*/  PRMT R19, R57, 0x5210, R56 ;  /* 0x0000521039137816 */ /* 0x000fca0000000038 */
[----:B------:R-:W-:Y:S04]  /*5ec70*/  LDS.128 R52, [R72] ;  /* 0x0000000048347984 */ /* 0x000fe80000000c00 */
[----:B------:R-:W0:Y:S01]  /*5ec80*/  LDS.128 R56, [R72+0x800] ;  /* 0x0008000048387984 */ /* 0x000e220000000c00 */
[----:B------:R-:W-:Y:S01]  /*5ec90*/  BAR.SYNC.DEFER_BLOCKING 0x0 ;  /* 0x0000000000007b1d */ /* 0x000fe20000010000 */
[----:B--2---:R-:W-:-:S05]  /*5eca0*/  LOP3.LUT R66, R85, 0xffff, RZ, 0xc0, !PT ;  /* 0x0000ffff55427812 */ /* 0x004fca00078ec0ff */
[----:B------:R-:W2:Y:S04]  /*5ecb0*/  LDL.LU R85, [R1+0x15c] ;  /* 0x00015c0001557983 */ /* 0x000ea80000300800 */
[----:B------:R0:W-:Y:S04]  /*5ecc0*/  STS.128 [R0], R12 ;  /* 0x0000000c00007388 */ /* 0x0001e80000000c00 */
[----:B------:R1:W-:Y:S01]  /*5ecd0*/  STS.128 [R0+0x400], R16 ;  /* 0x0004001000007388 */ /* 0x0003e20000000c00 */
[----:B0-----:R-:W-:Y:S02]  /*5ece0*/  PRMT R12, R51, 0x4210, R63 ;  /* 0x00004210330c7816 */ /* 0x001fe4000000003f */
[----:B------:R-:W-:-:S02]  /*5ecf0*/  LOP3.LUT R51, R86, 0xffff, RZ, 0xc0, !PT ;  /* 0x0000ffff56337812 */ /* 0x000fc400078ec0ff */
[----:B-1----:R-:W-:Y:S01]  /*5ed00*/  PRMT R16, R62, 0x5210, R63 ;  /* 0x000052103e107816 */ /* 0x002fe2000000003f */
[----:B------:R-:W2:Y:S01]  /*5ed10*/  LDL.LU R86, [R1+0x158] ;  /* 0x0001580001567983 */ /* 0x000ea20000300800 */
[----:B------:R-:W-:Y:S02]  /*5ed20*/  LOP3.LUT R62, R92, 0xffff, RZ, 0xc0, !PT ;  /* 0x0000ffff5c3e7812 */ /* 0x000fe400078ec0ff */
[--C-:B------:R-:W-:Y:S01]  /*5ed30*/  PRMT R14, R60, 0x4210, R51.reuse ;  /* 0x000042103c0e7816 */ /* 0x100fe20000000033 */
[----:B------:R-:W2:Y:S01]  /*5ed40*/  LDL.LU R92, [R1+0x154] ;  /* 0x00015400015c7983 */ /* 0x000ea20000300800 */
[----:B------:R-:W-:Y:S02]  /*5ed50*/  PRMT R18, R43, 0x5210, R51 ;  /* 0x000052102b127816 */ /* 0x000fe40000000033 */
[----:B----4-:R-:W-:Y:S02]  /*5ed60*/  LOP3.LUT R51, R93, 0xffff, RZ, 0xc0, !PT ;  /* 0x0000ffff5d337812 */ /* 0x010fe400078ec0ff */
[----:B------:R-:W4:Y:S01]  /*5ed70*/  LDL.LU R93, [R1+0x150] ;  /* 0x00015000015d7983 */ /* 0x000f220000300800 */
[----:B------:R-:W-:-:S02]  /*5ed80*/  PRMT R13, R42, 0x4210, R66 ;  /* 0x000042102a0d7816 */ /* 0x000fc40000000042 */
[----:B------:R-:W-:Y:S01]  /*5ed90*/  PRMT R17, R61, 0x5210, R66 ;  /* 0x000052103d117816 */ /* 0x000fe20000000042 */
[----:B------:R-:W4:Y:S01]  /*5eda0*/  LDL.LU R81, [R1+0xc8] ;  /* 0x0000c80001517983 */ /* 0x000f220000300800 */
[--C-:B------:R-:W-:Y:S01]  /*5edb0*/  PRMT R15, R41, 0x4210, R62.reuse ;  /* 0x00004210290f7816 */ /* 0x100fe2000000003e */
[----:B------:R-:W-:Y:S01]  /*5edc0*/  BAR.SYNC.DEFER_BLOCKING 0x0 ;  /* 0x0000000000007b1d */ /* 0x000fe20000010000 */
[----:B------:R-:W-:-:S05]  /*5edd0*/  PRMT R19, R40, 0x5210, R62 ;  /* 0x0000521028137816 */ /* 0x000fca000000003e */
[----:B------:R-:W0:Y:S04]  /*5ede0*/  LDS.128 R60, [R72] ;  /* 0x00000000483c7984 */ /* 0x000e280000000c00 */
[----:B------:R-:W1:Y:S01]  /*5edf0*/  LDS.128 R40, [R72+0x800] ;  /* 0x0008000048287984 */ /* 0x000e620000000c00 */
[----:B------:R-:W-:Y:S06]  /*5ee00*/  BAR.SYNC.DEFER_BLOCKING 0x0 ;  /* 0x0000000000007b1d */ /* 0x000fec0000010000 */
[----:B------:R0:W-:Y:S04]  /*5ee10*/  STS.128 [R0+0x400], R16 ;  /* 0x0004001000007388 */ /* 0x0001e80000000c00 */
[----:B------:R0:W-:Y:S02]  /*5ee20*/  STS.128 [R0], R12 ;  /* 0x0000000c00007388 */ /* 0x0001e40000000c00 */
[----:B0-----:R-:W-:-:S02]  /*5ee30*/  PRMT R16, R49, 0x5210, R51 ;  /* 0x0000521031107816 */ /* 0x001fc40000000033 */
[----:B------:R-:W-:Y:S02]  /*5ee40*/  PRMT R12, R50, 0x4210, R51 ;  /* 0x00004210320c7816 */ /* 0x000fe40000000033 */
[----:B------:R-:W-:Y:S02]  /*5ee50*/  PRMT R35, R35, 0x5410, R80 ;  /* 0x0000541023237816 */ /* 0x000fe40000000050 */
[----:B---3--:R-:W-:Y:S02]  /*5ee60*/  LOP3.LUT R66, R82, 0xffff, RZ, 0xc0, !PT ;  /* 0x0000ffff52427812 */ /* 0x008fe400078ec0ff */
[----:B------:R-:W3:Y:S01]  /*5ee70*/  LDL.LU R82, [R1+0xc4] ;  /* 0x0000c40001527983 */ /* 0x000ee20000300800 */
[----:B------:R-:W-:-:S03]  /*5ee80*/  LOP3.LUT R49, R83, 0xffff, RZ, 0xc0, !PT ;  /* 0x0000ffff53317812 */ /* 0x000fc600078ec0ff */
[----:B------:R-:W3:Y:S01]  /*5ee90*/  LDL.LU R83, [R1+0xc0] ;  /* 0x0000c00001537983 */ /* 0x000ee20000300800 */
[----:B------:R-:W-:-:S03]  /*5eea0*/  LOP3.LUT R50, R84, 0xffff, RZ, 0xc0, !PT ;  /* 0x0000ffff54327812 */ /* 0x000fc600078ec0ff */
[----:B------:R-:W3:Y:S01]  /*5eeb0*/  LDL.LU R84, [R1+0xbc] ;  /* 0x0000bc0001547983 */ /* 0x000ee20000300800 */
[--C-:B------:R-:W-:Y:S02]  /*5eec0*/  PRMT R13, R48, 0x4210, R66.reuse ;  /* 0x00004210300d7816 */ /* 0x100fe40000000042 */
[----:B------:R-:W-:Y:S02]  /*5eed0*/  PRMT R17, R39, 0x5210, R66 ;  /* 0x0000521027117816 */ /* 0x000fe40000000042 */
[--C-:B------:R-:W-:Y:S02]  /*5eee0*/  PRMT R14, R38, 0x4210, R49.reuse ;  /* 0x00004210260e7816 */ /* 0x100fe40000000031 */
[----:B------:R-:W-:Y:S02]  /*5eef0*/  PRMT R18, R37, 0x5210, R49 ;  /* 0x0000521025127816 */ /* 0x000fe40000000031 */
[--C-:B------:R-:W-:Y:S01]  /*5ef00*/  PRMT R15, R36, 0x4210, R50.reuse ;  /* 0x00004210240f7816 */ /* 0x100fe20000000032 */
[----:B------:R-:W-:Y:S01]  /*5ef10*/  BAR.SYNC.DEFER_BLOCKING 0x0 ;  /* 0x0000000000007b1d */ /* 0x000fe20000010000 */
[----:B------:R-:W-:-:S02]  /*5ef20*/  PRMT R19, R35, 0x5210, R50 ;  /* 0x0000521023137816 */ /* 0x000fc40000000032 */
[----:B------:R-:W-:-:S03]  /*5ef30*/  PRMT R65, R33, 0x5410, R65 ;  /* 0x0000541021417816 */ /* 0x000fc60000000041 */
[----:B------:R-:W0:Y:S04]  /*5ef40*/  LDS.128 R48, [R72] ;  /* 0x0000000048307984 */ /* 0x000e280000000c00 */
[----:B------:R-:W0:Y:S01]  /*5ef50*/  LDS.128 R36, [R72+0x800] ;  /* 0x0008000048247984 */ /* 0x000e220000000c00 */
[----:B------:R-:W-:Y:S01]  /*5ef60*/  BAR.SYNC.DEFER_BLOCKING 0x0 ;  /* 0x0000000000007b1d */ /* 0x000fe20000010000 */
[----:B------:R-:W-:Y:S02]  /*5ef70*/  PRMT R33, R77, 0x5410, R78 ;  /* 0x000054104d217816 */ /* 0x000fe4000000004e */
[----:B--2---:R-:W-:-:S03]  /*5ef80*/  LOP3.LUT R35, R85, 0xffff, RZ, 0xc0, !PT ;  /* 0x0000ffff55237812 */ /* 0x004fc600078ec0ff */
[----:B------:R-:W2:Y:S04]  /*5ef90*/  LDL.LU R85, [R1+0xb8] ;  /* 0x0000b80001557983 */ /* 0x000ea80000300800 */
[----:B------:R0:W-:Y:S04]  /*5efa0*/  STS.128 [R0+0x400], R16 ;  /* 0x0004001000007388 */ /* 0x0001e80000000c00 */
[----:B------:R1:W-:Y:S01]  /*5efb0*/  STS.128 [R0], R12 ;  /* 0x0000000c00007388 */ /* 0x0003e20000000c00 */
[----:B0-----:R-:W-:Y:S02]  /*5efc0*/  PRMT R16, R33, 0x5210, R35 ;  /* 0x0000521021107816 */ /* 0x001fe40000000023 */
[----:B------:R-:W-:-:S02]  /*5efd0*/  LOP3.LUT R66, R86, 0xffff, RZ, 0xc0, !PT ;  /* 0x0000ffff56427812 */ /* 0x000fc400078ec0ff */
[----:B-1----:R-:W-:Y:S01]  /*5efe0*/  PRMT R12, R34, 0x4210, R35 ;  /* 0x00004210220c7816 */ /* 0x002fe20000000023 */
[----:B------:R-:W2:Y:S01]  /*5eff0*/  LDL.LU R86, [R1+0xb4] ;  /* 0x0000b40001567983 */ /* 0x000ea20000300800 */
[----:B------:R-:W-:-:S03]  /*5f000*/  LOP3.LUT R33, R92, 0xffff, RZ, 0xc0, !PT ;  /* 0x0000ffff5c217812 */ /* 0x000fc600078ec0ff */
[----:B------:R-:W2:Y:S01]  /*5f010*/  LDL.LU R92, [R1+0xb0] ;  /* 0x0000b000015c7983 */ /* 0x000ea20000300800 */
[----:B----4-:R-:W-:-:S03]  /*5f020*/  LOP3.LUT R34, R93, 0xffff, RZ, 0xc0, !PT ;  /* 0x0000ffff5d227812 */ /* 0x010fc600078ec0ff */
[----:B------:R-:W4:Y:S01]  /*5f030*/  LDL.LU R93, [R1+0xa8] ;  /* 0x0000a800015d7983 */ /* 0x000f220000300800 */
[----:B------:R-:W-:Y:S02]  /*5f040*/  PRMT R5, R31, 0x5410, R5 ;  /* 0x000054101f057816 */ /* 0x000fe40000000005 */
[----:B------:R-:W-:Y:S02]  /*5f050*/  PRMT R31, R74, 0x5410, R75 ;  /* 0x000054104a1f7816 */ /* 0x000fe4000000004b */
[----:B------:R-:W-:Y:S02]  /*5f060*/  PRMT R27, R27, 0x5410, R69 ;  /* 0x000054101b1b7816 */ /* 0x000fe40000000045 */
[--C-:B------:R-:W-:Y:S02]  /*5f070*/  PRMT R13, R32, 0x4210, R66.reuse ;  /* 0x00004210200d7816 */ /* 0x100fe40000000042 */
[----:B------:R-:W-:Y:S02]  /*5f080*/  PRMT R17, R31, 0x5210, R66 ;  /* 0x000052101f117816 */ /* 0x000fe40000000042 */
[----:B------:R-:W-:-:S02]  /*5f090*/  PRMT R14, R30, 0x4210, R33 ;  /* 0x000042101e0e7816 */ /* 0x000fc40000000021 */
[----:B------:R-:W-:Y:S02]  /*5f0a0*/  PRMT R18, R29, 0x5210, R33 ;  /* 0x000052101d127816 */ /* 0x000fe40000000021 */
[--C-:B------:R-:W-:Y:S01]  /*5f0b0*/  PRMT R15, R28, 0x4210, R34.reuse ;  /* 0x000042101c0f7816 */ /* 0x100fe20000000022 */
[----:B------:R-:W-:Y:S01]  /*5f0c0*/  BAR.SYNC.DEFER_BLOCKING 0x0 ;  /* 0x0000000000007b1d */ /* 0x000fe20000010000 */
[----:B------:R-:W-:-:S05]  /*5f0d0*/  PRMT R19, R27, 0x5210, R34 ;  /* 0x000052101b137816 */ /* 0x000fca0000000022 */
[----:B------:R-:W0:Y:S04]  /*5f0e0*/  LDS.128 R28, [R72] ;  /* 0x00000000481c7984 */ /* 0x000e280000000c00 */
[----:B------:R-:W1:Y:S01]  /*5f0f0*/  LDS.128 R32, [R72+0x800] ;  /* 0x0008000048207984 */ /* 0x000e620000000c00 */
[----:B------:R-:W-:Y:S01]  /*5f100*/  BAR.SYNC.DEFER_BLOCKING 0x0 ;  /* 0x0000000000007b1d */ /* 0x000fe20000010000 */
[----:B------:R-:W-:Y:S02]  /*5f110*/  SHF.R.U32.HI R22, RZ, 0x8, R22 ;  /* 0x00000008ff167819 */ /* 0x000fe40000011616 */
[----:B------:R-:W-:Y:S02]  /*5f120*/  SHF.R.U32.HI R70, RZ, 0x8, R70 ;  /* 0x00000008ff467819 */ /* 0x000fe40000011646 */
[----:B------:R-:W-:-:S02]  /*5f130*/  SHF.R.U32.HI R73, RZ, 0x8, R73 ;  /* 0x00000008ff497819 */ /* 0x000fc40000011649 */
[----:B------:R-:W-:Y:S02]  /*5f140*/  SHF.R.U32.HI R76, RZ, 0x8, R76 ;  /* 0x00000008ff4c7819 */ /* 0x000fe4000001164c */
[----:B------:R-:W-:Y:S02]  /*5f150*/  SHF.R.U32.HI R79, RZ, 0x8, R79 ;  /* 0x00000008ff4f7819 */ /* 0x000fe4000001164f */
[----:B------:R-:W-:Y:S02]  /*5f160*/  LOP3.LUT R22, R22, 0xffff, RZ, 0xc0, !PT ;  /* 0x0000ffff16167812 */ /* 0x000fe400078ec0ff */
[----:B------:R-:W-:Y:S01]  /*5f170*/  LOP3.LUT R70, R70, 0xffff, RZ, 0xc0, !PT ;  /* 0x0000ffff46467812 */ /* 0x000fe200078ec0ff */
[----:B------:R-:W-:Y:S04]  /*5f180*/  STS.128 [R0], R12 ;  /* 0x0000000c00007388 */ /* 0x000fe80000000c00 */
[----:B------:R0:W-:Y:S01]  /*5f190*/  STS.128 [R0+0x400], R16 ;  /* 0x0004001000007388 */ /* 0x0001e20000000c00 */
[----:B------:R-:W-:Y:S01]  /*5f1a0*/  BAR.SYNC.DEFER_BLOCKING 0x0 ;  /* 0x0000000000007b1d */ /* 0x000fe20000010000 */
[----:B------:R-:W-:-:S02]  /*5f1b0*/  LOP3.LUT R73, R73, 0xffff, RZ, 0xc0, !PT ;  /* 0x0000ffff49497812 */ /* 0x000fc400078ec0ff */
[----:B------:R-:W-:Y:S02]  /*5f1c0*/  LOP3.LUT R76, R76, 0xffff, RZ, 0xc0, !PT ;  /* 0x0000ffff4c4c7812 */ /* 0x000fe400078ec0ff */
[----:B------:R-:W-:Y:S02]  /*5f1d0*/  LOP3.LUT R79, R79, 0xffff, RZ, 0xc0, !PT ;  /* 0x0000ffff4f4f7812 */ /* 0x000fe400078ec0ff */
[--C-:B------:R-:W-:Y:S02]  /*5f1e0*/  PRMT R22, R22, 0x3340, R1.reuse ;  /* 0x0000334016167816 */ /* 0x100fe40000000001 */
[----:B------:R-:W-:Y:S02]  /*5f1f0*/  LOP3.LUT R27, R81, 0xffff, RZ, 0xc0, !PT ;  /* 0x0000ffff511b7812 */ /* 0x000fe400078ec0ff */
[----:B------:R-:W-:Y:S02]  /*5f200*/  PRMT R70, R70, 0x3340, R1 ;  /* 0x0000334046467816 */ /* 0x000fe40000000001 */
[----:B------:R-:W-:-:S02]  /*5f210*/  PRMT R73, R73, 0x3340, R76 ;  /* 0x0000334049497816 */ /* 0x000fc4000000004c */
[----:B------:R-:W-:Y:S02]  /*5f220*/  PRMT R79, R79, 0x3340, R1 ;  /* 0x000033404f4f7816 */ /* 0x000fe40000000001 */
[----:B------:R-:W-:Y:S02]  /*5f230*/  PRMT R21, R21, 0x5410, R22 ;  /* 0x0000541015157816 */ /* 0x000fe40000000016 */
[--C-:B0-----:R-:W-:Y:S02]  /*5f240*/  PRMT R16, R26, 0x4210, R27.reuse ;  /* 0x000042101a107816 */ /* 0x101fe4000000001b */
[----:B------:R-:W-:Y:S02]  /*5f250*/  PRMT R20, R20, 0x5210, R27 ;  /* 0x0000521014147816 */ /* 0x000fe4000000001b */
[----:B------:R-:W-:Y:S01]  /*5f260*/  PRMT R22, R23, 0x5410, R70 ;  /* 0x0000541017167816 */ /* 0x000fe20000000046 */
[----:B------:R-:W0:Y:S01]  /*5f270*/  LDS.128 R12, [R72+0x800] ;  /* 0x00080000480c7984 */ /* 0x000e220000000c00 */
[----:B------:R-:W-:-:S02]  /*5f280*/  PRMT R23, R73, 0x5410, R79 ;  /* 0x0000541049177816 */ /* 0x000fc4000000004f */
[----:B---3--:R-:W-:Y:S02]  /*5f290*/  LOP3.LUT R66, R82, 0xffff, RZ, 0xc0, !PT ;  /* 0x0000ffff52427812 */ /* 0x008fe400078ec0ff */
[----:B------:R-:W-:Y:S02]  /*5f2a0*/  LOP3.LUT R27, R83, 0xffff, RZ, 0xc0, !PT ;  /* 0x0000ffff531b7812 */ /* 0x000fe400078ec0ff */
[----:B------:R-:W-:Y:S02]  /*5f2b0*/  LOP3.LUT R26, R84, 0xffff, RZ, 0xc0, !PT ;  /* 0x0000ffff541a7812 */ /* 0x000fe400078ec0ff */
[----:B------:R-:W-:Y:S02]  /*5f2c0*/  PRMT R17, R25, 0x4210, R66 ;  /* 0x0000421019117816 */ /* 0x000fe40000000042 */
[--C-:B------:R-:W-:Y:S02]  /*5f2d0*/  PRMT R18, R24, 0x4210, R27.reuse ;  /* 0x0000421018127816 */ /* 0x100fe4000000001b */
[----:B------:R-:W-:-:S02]  /*5f2e0*/  PRMT R22, R22, 0x5210, R27 ;  /* 0x0000521016167816 */ /* 0x000fc4000000001b */
[--C-:B------:R-:W-:Y:S02]  /*5f2f0*/  PRMT R19, R7, 0x4210, R26.reuse ;  /* 0x0000421007137816 */ /* 0x100fe4000000001a */
[----:B------:R-:W-:Y:S02]  /*5f300*/  PRMT R23, R23, 0x5210, R26 ;  /* 0x0000521017177816 */ /* 0x000fe4000000001a */
[----:B------:R-:W-:Y:S01]  /*5f310*/  LDS.128 R24, [R72] ;  /* 0x0000000048187984 */ /* 0x000fe20000000c00 */
[----:B------:R-:W-:Y:S01]  /*5f320*/  BAR.SYNC.DEFER_BLOCKING 0x0 ;  /* 0x0000000000007b1d */ /* 0x000fe20000010000 */
[----:B------:R-:W-:-:S05]  /*5f330*/  PRMT R21, R21, 0x5210, R66 ;  /* 0x0000521015157816 */ /* 0x000fca0000000042 */
[----:B------:R-:W-:Y:S04]  /*5f340*/  STS.128 [R0], R16 ;  /* 0x0000001000007388 */ /* 0x000fe80000000c00 */
[----:B------:R-:W-:Y:S01]  /*5f350*/  STS.128 [R0+0x400], R20 ;  /* 0x0004001400007388 */ /* 0x000fe20000000c00 */
[----:B------:R-:W-:Y:S01]  /*5f360*/  BAR.SYNC.DEFER_BLOCKING 0x0 ;  /* 0x0000000000007b1d */ /* 0x000fe20000010000 */
[----:B--2---:R-:W-:-:S05]  /*5f370*/  LOP3.LUT R7, R85, 0xffff, RZ, 0xc0, !PT ;  /* 0x0000ffff55077812 */ /* 0x004fca00078ec0ff */
[----:B------:R-:W2:Y:S04]  /*5f380*/  LDS.128 R16, [R72] ;  /* 0x0000000048107984 */ /* 0x000ea80000000c00 */
[----:B------:R-:W3:Y:S01]  /*5f390*/  LDS.128 R20, [R72+0x800] ;  /* 0x0008000048147984 */ /* 0x000ee20000000c00 */
[--C-:B------:R-:W-:Y:S02]  /*5f3a0*/  PRMT R64, R64, 0x4210, R7.reuse ;  /* 0x0000421040407816 */ /* 0x100fe40000000007 */
[----:B------:R-:W-:Y:S02]  /*5f3b0*/  PRMT R68, R68, 0x5210, R7 ;  /* 0x0000521044447816 */ /* 0x000fe40000000007 */
[----:B------:R-:W-:Y:S02]  /*5f3c0*/  LOP3.LUT R69, R86, 0xffff, RZ, 0xc0, !PT ;  /* 0x0000ffff56457812 */ /* 0x000fe400078ec0ff */
[----:B------:R-:W-:Y:S01]  /*5f3d0*/  LOP3.LUT R70, R92, 0xffff, RZ, 0xc0, !PT ;  /* 0x0000ffff5c467812 */ /* 0x000fe200078ec0ff */
[----:B------:R-:W0:Y:S01]  /*5f3e0*/  LDC R86, c[0x0][0x3e8] ;  /* 0x0000fa00ff567b82 */ /* 0x000e220000000800 */
[----:B------:R-:W-:-:S02]  /*5f3f0*/  PRMT R65, R65, 0x4210, R69 ;  /* 0x0000421041417816 */ /* 0x000fc40000000045 */
[--C-:B------:R-:W-:Y:S02]  /*5f400*/  PRMT R66, R5, 0x4210, R70.reuse ;  /* 0x0000421005427816 */ /* 0x100fe40000000046 */
[----:B------:R-:W-:Y:S02]  /*5f410*/  PRMT R69, R6, 0x5210, R69 ;  /* 0x0000521006457816 */ /* 0x000fe40000000045 */
[----:B------:R-:W-:Y:S02]  /*5f420*/  PRMT R70, R4, 0x5210, R70 ;  /* 0x0000521004467816 */ /* 0x000fe40000000046 */
[----:B----4-:R-:W-:Y:S02]  /*5f430*/  LOP3.LUT R71, R93, 0xffff, RZ, 0xc0, !PT ;  /* 0x0000ffff5d477812 */ /* 0x010fe400078ec0ff */
[----:B------:R-:W4:Y:S02]  /*5f440*/  LDC.64 R92, c[0x0][0x398] ;  /* 0x0000e600ff5c7b82 */ /* 0x000f240000000a00 */
[----:B------:R-:W-:-:S06]  /*5f450*/  PRMT R67, R3, 0x4210, R71 ;  /* 0x0000421003437816 */ /* 0x000fcc0000000047 */
[----:B------:R-:W-:Y:S01]  /*5f460*/  BAR.SYNC.DEFER_BLOCKING 0x0 ;  /* 0x0000000000007b1d */ /* 0x000fe20000010000 */
[----:B------:R-:W-:-:S05]  /*5f470*/  PRMT R71, R2, 0x5210, R71 ;  /* 0x0000521002477816 */ /* 0x000fca0000000047 */
[----:B------:R0:W-:Y:S04]  /*5f480*/  STS.128 [R0], R64 ;  /* 0x0000004000007388 */ /* 0x0001e80000000c00 */
[----:B------:R1:W-:Y:S01]  /*5f490*/  STS.128 [R0+0x400], R68 ;  /* 0x0004004400007388 */ /* 0x0003e20000000c00 */
[C---:B0-----:R-:W-:Y:S02]  /*5f4a0*/  PRMT R67, R44.reuse, 0x7772, RZ ;  /* 0x000077722c437816 */ /* 0x041fe400000000ff */
[C---:B-1----:R-:W-:Y:S02]  /*5f4b0*/  PRMT R0, R44.reuse, 0x7773, RZ ;  /* 0x000077732c007816 */ /* 0x042fe400000000ff */
[----:B------:R-:W-:-:S03]  /*5f4c0*/  PRMT R69, R44, 0x7771, RZ ;  /* 0x000077712c457816 */ /* 0x000fc600000000ff */
[----:B------:R0:W-:Y:S04]  /*5f4d0*/  STL [R1+0x144], R0 ;  /* 0x0001440001007387 */ /* 0x0001e80000100800 */
[----:B------:R1:W-:Y:S01]  /*5f4e0*/  STL [R1+0x140], R67 ;  /* 0x0001404301007387 */ /* 0x0003e20000100800 */
[----:B0-----:R-:W-:-:S03]  /*5f4f0*/  PRMT R0, R44, 0x7770, RZ ;  /* 0x000077702c007816 */ /* 0x001fc600000000ff */
[----:B------:R-:W-:Y:S01]  /*5f500*/  STL [R1+0x13c], R69 ;  /* 0x00013c4501007387 */ /* 0x000fe20000100800 */
[C---:B------:R-:W-:Y:S02]  /*5f510*/  PRMT R44, R45.reuse, 0x7772, RZ ;  /* 0x000077722d2c7816 */ /* 0x040fe400000000ff */
[C---:B-1----:R-:W-:Y:S01]  /*5f520*/  PRMT R67, R45.reuse, 0x7773, RZ ;  /* 0x000077732d437816 */ /* 0x042fe200000000ff */
[----:B------:R0:W-:Y:S04]  /*5f530*/  STL [R1+0x134], R0 ;  /* 0x0001340001007387 */ /* 0x0001e80000100800 */
[----:B------:R-:W-:Y:S01]  /*5f540*/  STL [R1+0x150], R67 ;  /* 0x0001504301007387 */ /* 0x000fe20000100800 */
[----:B0-----:R-:W-:-:S03]  /*5f550*/  PRMT R0, R45, 0x7771, RZ ;  /* 0x000077712d007816 */ /* 0x001fc600000000ff */
[----:B------:R0:W-:Y:S01]  /*5f560*/  STL [R1+0x14c], R44 ;  /* 0x00014c2c01007387 */ /* 0x0001e20000100800 */
[----:B------:R-:W-:-:S03]  /*5f570*/  PRMT R45, R45, 0x7770, RZ ;  /* 0x000077702d2d7816 */ /* 0x000fc600000000ff */
[----:B------:R1:W-:Y:S01]  /*5f580*/  STL [R1+0x148], R0 ;  /* 0x0001480001007387 */ /* 0x0003e20000100800 */
[----:B0-----:R-:W-:-:S03]  /*5f590*/  PRMT R44, R46, 0x7773, RZ ;  /* 0x000077732e2c7816 */ /* 0x001fc600000000ff */
[----:B------:R0:W-:Y:S01]  /*5f5a0*/  STL [R1+0x12c], R45 ;  /* 0x00012c2d01007387 */ /* 0x0001e20000100800 */
[----:B-1----:R-:W-:-:S03]  /*5f5b0*/  PRMT R0, R46, 0x7772, RZ ;  /* 0x000077722e007816 */ /* 0x002fc600000000ff */
[----:B------:R1:W-:Y:S04]  /*5f5c0*/  STL [R1+0x154], R44 ;  /* 0x0001542c01007387 */ /* 0x0003e80000100800 */
[----:B------:R2:W-:Y:S01]  /*5f5d0*/  STL [R1+0x138], R0 ;  /* 0x0001380001007387 */ /* 0x0005e20000100800 */
[C---:B0-----:R-:W-:Y:S02]  /*5f5e0*/  PRMT R45, R46.reuse, 0x7771, RZ ;  /* 0x000077712e2d7816 */ /* 0x041fe400000000ff */
[----:B-1----:R-:W-:-:S03]  /*5f5f0*/  PRMT R44, R46, 0x7770, RZ ;  /* 0x000077702e2c7816 */ /* 0x002fc600000000ff */
[----:B------:R0:W-:Y:S01]  /*5f600*/  STL [R1+0x130], R45 ;  /* 0x0001302d01007387 */ /* 0x0001e20000100800 */
[----:B--2---:R-:W-:-:S03]  /*5f610*/  PRMT R0, R47, 0x7773, RZ ;  /* 0x000077732f007816 */ /* 0x004fc600000000ff */
[----:B------:R1:W-:Y:S04]  /*5f620*/  STL [R1+0x11c], R44 ;  /* 0x00011c2c01007387 */ /* 0x0003e80000100800 */
[----:B------:R2:W-:Y:S01]  /*5f630*/  STL [R1+0x128], R0 ;  /* 0x0001280001007387 */ /* 0x0005e20000100800 */
[C---:B0-----:R-:W-:Y:S02]  /*5f640*/  PRMT R45, R47.reuse, 0x7772, RZ ;  /* 0x000077722f2d7816 */ /* 0x041fe400000000ff */
[----:B-1----:R-:W-:-:S03]  /*5f650*/  PRMT R44, R47, 0x7771, RZ ;  /* 0x000077712f2c7816 */ /* 0x002fc600000000ff */
[----:B------:R-:W-:Y:S01]  /*5f660*/  STL [R1+0x124], R45 ;  /* 0x0001242d01007387 */ /* 0x000fe20000100800 */
[----:B--2---:R-:W-:-:S03]  /*5f670*/  PRMT R0, R47, 0x7770, RZ ;  /* 0x000077702f007816 */ /* 0x004fc600000000ff */
[----:B------:R0:W-:Y:S04]  /*5f680*/  STL [R1+0x120], R44 ;  /* 0x0001202c01007387 */ /* 0x0001e80000100800 */
[----:B------:R1:W-:Y:S01]  /*5f690*/  STL [R1+0x118], R0 ;  /* 0x0001180001007387 */ /* 0x0003e20000100800 */
[----:B0-----:R-:W-:Y:S02]  /*5f6a0*/  PRMT R44, R56, 0x7773, RZ ;  /* 0x00007773382c7816 */ /* 0x001fe400000000ff */
[----:B-1----:R-:W-:-:S05]  /*5f6b0*/  PRMT R0, R55, 0x7773, RZ ;  /* 0x0000777337007816 */ /* 0x002fca00000000ff */
[----:B------:R0:W-:Y:S01]  /*5f6c0*/  STL [R1], R0 ;  /* 0x0000000001007387 */ /* 0x0001e20000100800 */
[----:B------:R-:W-:-:S03]  /*5f6d0*/  PRMT R45, R56, 0x7771, RZ ;  /* 0x00007771382d7816 */ /* 0x000fc600000000ff */
[----:B------:R1:W-:Y:S01]  /*5f6e0*/  STL [R1+0x114], R44 ;  /* 0x0001142c01007387 */ /* 0x0003e20000100800 */
[C---:B0-----:R-:W-:Y:S02]  /*5f6f0*/  PRMT R0, R56.reuse, 0x7772, RZ ;  /* 0x0000777238007816 */ /* 0x041fe400000000ff */
[----:B-1----:R-:W-:-:S03]  /*5f700*/  PRMT R44, R56, 0x7770, RZ ;  /* 0x00007770382c7816 */ /* 0x002fc600000000ff */
[----:B------:R0:W-:Y:S04]  /*5f710*/  STL [R1+0x10c], R0 ;  /* 0x00010c0001007387 */ /* 0x0001e80000100800 */
[----:B------:R1:W-:Y:S01]  /*5f720*/  STL [R1+0x108], R45 ;  /* 0x0001082d01007387 */ /* 0x0003e20000100800 */
[----:B0-----:R-:W-:-:S03]  /*5f730*/  PRMT R0, R57, 0x7773, RZ ;  /* 0x0000777339007816 */ /* 0x001fc600000000ff */
[----:B------:R0:W-:Y:S01]  /*5f740*/  STL [R1+0xf8], R44 ;  /* 0x0000f82c01007387 */ /* 0x0001e20000100800 */
[----:B-1----:R-:W-:-:S03]  /*5f750*/  PRMT R45, R57, 0x7772, RZ ;  /* 0x00007772392d7816 */ /* 0x002fc600000000ff */
        /* <DEDUP_REMOVED lines=12> */
[----:B0-----:R-:W-:Y:S02]  /*5f820*/  PRMT R45, R58, 0x7770, RZ ;  /* 0x000077703a2d7816 */ /* 0x001fe400000000ff */
[----:B-1----:R-:W-:-:S03]  /*5f830*/  PRMT R44, R59, 0x7773, RZ ;  /* 0x000077733b2c7816 */ /* 0x002fc600000000ff */
[----:B------:R0:W-:Y:S01]  /*5f840*/  STL [R1+0xd8], R45 ;  /* 0x0000d82d01007387 */ /* 0x0001e20000100800 */
[----:B--2---:R-:W-:-:S03]  /*5f850*/  PRMT R0, R59, 0x7772, RZ ;  /* 0x000077723b007816 */ /* 0x004fc600000000ff */
        /* <DEDUP_REMOVED lines=15> */
[C---:B-1----:R-:W-:Y:S02]  /*5f950*/  PRMT R44, R62.reuse, 0x7773, RZ ;  /* 0x000077733e2c7816 */ /* 0x042fe400000000ff */
[----:B--2---:R-:W-:-:S03]  /*5f960*/  PRMT R0, R62, 0x7771, RZ ;  /* 0x000077713e007816 */ /* 0x004fc600000000ff */
[----:B------:R0:W-:Y:S04]  /*5f970*/  STL [R1+0x24], R44 ;  /* 0x0000242c01007387 */ /* 0x0001e80000100800 */
        /* <DEDUP_REMOVED lines=18> */
[----:B------:R-:W-:Y:S01]  /*5faa0*/  STL [R1+0xc8], R45 ;  /* 0x0000c82d01007387 */ /* 0x000fe20000100800 */
[----:B------:R-:W-:-:S03]  /*5fab0*/  PRMT R40, R41, 0x7772, RZ ;  /* 0x0000777229287816 */ /* 0x000fc600000000ff */
[----:B------:R1:W-:Y:S01]  /*5fac0*/  STL [R1+0xb8], R0 ;  /* 0x0000b80001007387 */ /* 0x0003e20000100800 */
[----:B0-----:R-:W-:-:S05]  /*5fad0*/  PRMT R44, R41, 0x7773, RZ ;  /* 0x00007773292c7816 */ /* 0x001fca00000000ff */
[----:B------:R-:W-:Y:S01]  /*5fae0*/  STL [R1+0xc4], R44 ;  /* 0x0000c42c01007387 */ /* 0x000fe20000100800 */
[----:B-1----:R-:W-:-:S03]  /*5faf0*/  PRMT R0, R41, 0x7771, RZ ;  /* 0x0000777129007816 */ /* 0x002fc600000000ff */
        /* <DEDUP_REMOVED lines=48> */
[----:B------:R0:W-:Y:S01]  /*5fe00*/  STL [R1+0x74], R40 ;  /* 0x0000742801007387 */ /* 0x0001e20000100800 */
[----:B------:R-:W-:-:S03]  /*5fe10*/  PRMT R42, R51, 0x7770, RZ ;  /* 0x00007770332a7816 */ /* 0x000fc600000000ff */
[----:B------:R1:W-:Y:S01]  /*5fe20*/  STL [R1+0x6c], R0 ;  /* 0x00006c0001007387 */ /* 0x0003e20000100800 */
[----:B------:R-:W-:-:S03]  /*5fe30*/  PRMT R43, R36, 0x7771, RZ ;  /* 0x00007771242b7816 */ /* 0x000fc600000000ff */
[----:B------:R2:W-:Y:S01]  /*5fe40*/  STL [R1+0x58], R42 ;  /* 0x0000582a01007387 */ /* 0x0005e20000100800 */
[----:B0-----:R-:W0:Y:S01]  /*5fe50*/  LDC.64 R40, c[0x0][0x3e0] ;  /* 0x0000f800ff287b82 */ /* 0x001e220000000a00 */
[C---:B-1----:R-:W-:Y:S02]  /*5fe60*/  PRMT R0, R36.reuse, 0x7773, RZ ;  /* 0x0000777324007816 */ /* 0x042fe400000000ff */
[----:B--2---:R-:W-:-:S03]  /*5fe70*/  PRMT R42, R36, 0x7772, RZ ;  /* 0x00007772242a7816 */ /* 0x004fc600000000ff */
[----:B------:R1:W-:Y:S04]  /*5fe80*/  STL [R1+0x254], R0 ;  /* 0x0002540001007387 */ /* 0x0003e80000100800 */
[----:B------:R2:W-:Y:S01]  /*5fe90*/  STL [R1+0x250], R42 ;  /* 0x0002502a01007387 */ /* 0x0005e20000100800 */
[----:B-1----:R-:W-:-:S03]  /*5fea0*/  PRMT R0, R36, 0x7770, RZ ;  /* 0x0000777024007816 */ /* 0x002fc600000000ff */
[----:B------:R-:W-:Y:S01]  /*5feb0*/  STL [R1+0x24c], R43 ;  /* 0x00024c2b01007387 */ /* 0x000fe20000100800 */
[C---:B------:R-:W-:Y:S02]  /*5fec0*/  PRMT R36, R37.reuse, 0x7772, RZ ;  /* 0x0000777225247816 */ /* 0x040fe400000000ff */
[C---:B--2---:R-:W-:Y:S01]  /*5fed0*/  PRMT R42, R37.reuse, 0x7773, RZ ;  /* 0x00007773252a7816 */ /* 0x044fe200000000ff */
[----:B------:R1:W-:Y:S04]  /*5fee0*/  STL [R1+0x23c], R0 ;  /* 0x00023c0001007387 */ /* 0x0003e80000100800 */
[----:B------:R-:W-:Y:S01]  /*5fef0*/  STL [R1+0x248], R42 ;  /* 0x0002482a01007387 */ /* 0x000fe20000100800 */
[----:B-1----:R-:W-:-:S03]  /*5ff00*/  PRMT R0, R37, 0x7771, RZ ;  /* 0x0000777125007816 */ /* 0x002fc600000000ff */
[----:B------:R1:W-:Y:S01]  /*5ff10*/  STL [R1+0x244], R36 ;  /* 0x0002442401007387 */ /* 0x0003e20000100800 */
[----:B------:R-:W-:-:S03]  /*5ff20*/  PRMT R37, R37, 0x7770, RZ ;  /* 0x0000777025257816 */ /* 0x000fc600000000ff */
[----:B------:R2:W-:Y:S01]  /*5ff30*/  STL [R1+0x240], R0 ;  /* 0x0002400001007387 */ /* 0x0005e20000100800 */
[----:B-1----:R-:W-:-:S03]  /*5ff40*/  PRMT R36, R38, 0x7773, RZ ;  /* 0x0000777326247816 */ /* 0x002fc600000000ff */
[----:B------:R1:W-:Y:S01]  /*5ff50*/  STL [R1+0x22c], R37 ;  /* 0x00022c2501007387 */ /* 0x0003e20000100800 */
[----:B--2---:R-:W-:-:S03]  /*5ff60*/  PRMT R0, R38, 0x7772, RZ ;  /* 0x0000777226007816 */ /* 0x004fc600000000ff */
[----:B------:R2:W-:Y:S04]  /*5ff70*/  STL [R1+0x238], R36 ;  /* 0x0002382401007387 */ /* 0x0005e80000100800 */
[----:B------:R0:W-:Y:S01]  /*5ff80*/  STL [R1+0x234], R0 ;  /* 0x0002340001007387 */ /* 0x0001e20000100800 */
[C---:B-1----:R-:W-:Y:S02]  /*5ff90*/  PRMT R37, R38.reuse, 0x7771, RZ ;  /* 0x0000777126257816 */ /* 0x042fe400000000ff */
[----:B--2---:R-:W-:-:S03]  /*5ffa0*/  PRMT R36, R38, 0x7770, RZ ;  /* 0x0000777026247816 */ /* 0x004fc600000000ff */
[----:B------:R1:W-:Y:S01]  /*5ffb0*/  STL [R1+0x230], R37 ;  /* 0x0002302501007387 */ /* 0x0003e20000100800 */
[----:B0-----:R-:W-:-:S03]  /*5ffc0*/  PRMT R0, R39, 0x7773, RZ ;  /* 0x0000777327007816 */ /* 0x001fc600000000ff */
[----:B------:R0:W-:Y:S04]  /*5ffd0*/  STL [R1+0x21c], R36 ;  /* 0x00021c2401007387 */ /* 0x0001e80000100800 */
[----:B------:R2:W-:Y:S01]  /*5ffe0*/  STL [R1+0x228], R0 ;  /* 0x0002280001007387 */ /* 0x0005e20000100800 */
[C---:B-1----:R-:W-:Y:S02]  /*5fff0*/  PRMT R37, R39.reuse, 0x7772, RZ ;  /* 0x0000777227257816 */ /* 0x042fe400000000ff */
[----:B0-----:R-:W-:-:S03]  /*60000*/  PRMT R36, R39, 0x7771, RZ ;  /* 0x0000777127247816 */ /* 0x001fc600000000ff */
        /* <DEDUP_REMOVED lines=11> */
[----:B0-----:R-:W-:-:S03]  /*600c0*/  PRMT R36, R29, 0x7773, RZ ;  /* 0x000077731d247816 */ /* 0x001fc600000000ff */
[----:B------:R0:W-:Y:S01]  /*600d0*/  STL [R1+0x68], R28 ;  /* 0x0000681c01007387 */ /* 0x0001e20000100800 */
[----:B-1----:R-:W-:-:S03]  /*600e0*/  PRMT R0, R29, 0x7772, RZ ;  /* 0x000077721d007816 */ /* 0x002fc600000000ff */
[----:B------:R-:W-:Y:S04]  /*600f0*/  STL [R1+0x90], R36 ;  /* 0x0000902401007387 */ /* 0x000fe80000100800 */
[----:B------:R1:W-:Y:S01]  /*60100*/  STL [R1+0x8c], R0 ;  /* 0x00008c0001007387 */ /* 0x0003e20000100800 */
[----:B0-----:R-:W-:Y:S02]  /*60110*/  PRMT R28, R29, 0x7771, RZ ;  /* 0x000077711d1c7816 */ /* 0x001fe400000000ff */
[----:B-1----:R-:W-:-:S03]  /*60120*/  PRMT R0, R30, 0x7773, RZ ;  /* 0x000077731e007816 */ /* 0x002fc600000000ff */
[----:B------:R-:W-:Y:S04]  /*60130*/  STL [R1+0x88], R28 ;  /* 0x0000881c01007387 */ /* 0x000fe80000100800 */
[----:B------:R0:W-:Y:S01]  /*60140*/  STL [R1+0x70], R0 ;  /* 0x0000700001007387 */ /* 0x0001e20000100800 */
[----:B------:R-:W1:Y:S01]  /*60150*/  S2R R43, SR_CTAID.Y ;  /* 0x00000000002b7919 */ /* 0x000e620000002600 */
[----:B0-----:R-:W0:Y:S01]  /*60160*/  S2R R0, SR_CTAID.X ;  /* 0x0000000000007919 */ /* 0x001e220000002500 */
[----:B------:R-:W-:Y:S01]  /*60170*/  LOP3.LUT R42, R88, 0x3f, RZ, 0xc0, !PT ;  /* 0x0000003f582a7812 */ /* 0x000fe200078ec0ff */
[----:B-1----:R-:W-:Y:S01]  /*60180*/  IMAD R40, R43, R40, RZ ;  /* 0x000000282b287224 */ /* 0x002fe200078e02ff */
[----:B------:R-:W-:-:S03]  /*60190*/  PRMT R43, R32, 0x7773, RZ ;  /* 0x00007773202b7816 */ /* 0x000fc600000000ff */
[----:B0-----:R-:W-:Y:S01]  /*601a0*/  IMAD R0, R0, 0x40, R42 ;  /* 0x0000004000007824 */ /* 0x001fe200078e022a */
[----:B------:R-:W-:-:S03]  /*601b0*/  PRMT R42, R32, 0x7772, RZ ;  /* 0x00007772202a7816 */ /* 0x000fc600000000ff */
[----:B------:R-:W-:Y:S01]  /*601c0*/  IMAD R41, R0, R41, RZ ;  /* 0x0000002900297224 */ /* 0x000fe200078e02ff */
[C---:B------:R-:W-:Y:S02]  /*601d0*/  PRMT R0, R32.reuse, 0x7771, RZ ;  /* 0x0000777120007816 */ /* 0x040fe400000000ff */
[----:B------:R-:W-:Y:S01]  /*601e0*/  PRMT R32, R32, 0x7770, RZ ;  /* 0x0000777020207816 */ /* 0x000fe200000000ff */
[----:B------:R-:W-:Y:S04]  /*601f0*/  STL [R1+0x214], R43 ;  /* 0x0002142b01007387 */ /* 0x000fe80000100800 */
[----:B------:R0:W-:Y:S04]  /*60200*/  STL [R1+0x210], R42 ;  /* 0x0002102a01007387 */ /* 0x0001e80000100800 */
[----:B------:R1:W-:Y:S04]  /*60210*/  STL [R1+0x20c], R0 ;  /* 0x00020c0001007387 */ /* 0x0003e80000100800 */
[----:B------:R2:W-:Y:S01]  /*60220*/  STL [R1+0x1fc], R32 ;  /* 0x0001fc2001007387 */ /* 0x0005e20000100800 */
[----:B0-----:R-:W-:-:S02]  /*60230*/  PRMT R42, R33, 0x7773, RZ ;  /* 0x00007773212a7816 */ /* 0x001fc400000000ff */
        /* <DEDUP_REMOVED lines=15> */
[----:B------:R1:W-:Y:S01]  /*60330*/  STL [R1+0x1dc], R0 ;  /* 0x0001dc0001007387 */ /* 0x0003e20000100800 */
[C---:B------:R-:W-:Y:S02]  /*60340*/  PRMT R74, R52.reuse, 0x7773, RZ ;  /* 0x00007773344a7816 */ /* 0x040fe400000000ff */
[C---:B------:R-:W-:Y:S01]  /*60350*/  PRMT R72, R52.reuse, 0x7772, RZ ;  /* 0x0000777234487816 */ /* 0x040fe200000000ff */
[----:B------:R2:W-:Y:S01]  /*60360*/  STL [R1+0x1e8], R32 ;  /* 0x0001e82001007387 */ /* 0x0005e20000100800 */
[C---:B0-----:R-:W-:Y:S02]  /*60370*/  PRMT R33, R35.reuse, 0x7772, RZ ;  /* 0x0000777223217816 */ /* 0x041fe400000000ff */
[C---:B------:R-:W-:Y:S02]  /*60380*/  PRMT R71, R52.reuse, 0x7771, RZ ;  /* 0x0000777134477816 */ /* 0x040fe400000000ff */
[----:B-1----:R-:W-:Y:S02]  /*60390*/  PRMT R0, R35, 0x7771, RZ ;  /* 0x0000777123007816 */ /* 0x002fe400000000ff */
[----:B------:R-:W-:-:S02]  /*603a0*/  PRMT R67, R52, 0x7770, RZ ;  /* 0x0000777034437816 */ /* 0x000fc400000000ff */
[----:B--2---:R-:W-:Y:S02]  /*603b0*/  PRMT R32, R35, 0x7770, RZ ;  /* 0x0000777023207816 */ /* 0x004fe400000000ff */
[C---:B------:R-:W-:Y:S01]  /*603c0*/  PRMT R52, R12.reuse, 0x7773, RZ ;  /* 0x000077730c347816 */ /* 0x040fe200000000ff */
[----:B------:R-:W-:Y:S01]  /*603d0*/  STL [R1+0x1e4], R33 ;  /* 0x0001e42101007387 */ /* 0x000fe20000100800 */
[C---:B------:R-:W-:Y:S02]  /*603e0*/  PRMT R50, R12.reuse, 0x7772, RZ ;  /* 0x000077720c327816 */ /* 0x040fe400000000ff */
[C---:B------:R-:W-:Y:S01]  /*603f0*/  PRMT R51, R12.reuse, 0x7771, RZ ;  /* 0x000077710c337816 */ /* 0x040fe200000000ff */
[----:B------:R-:W-:Y:S01]  /*60400*/  STL [R1+0x1e0], R0 ;  /* 0x0001e00001007387 */ /* 0x000fe20000100800 */
[----:B------:R-:W-:-:S03]  /*60410*/  PRMT R12, R12, 0x7770, RZ ;  /* 0x000077700c0c7816 */ /* 0x000fc600000000ff */
[----:B------:R-:W-:Y:S04]  /*60420*/  STL [R1+0x1d8], R32 ;  /* 0x0001d82001007387 */ /* 0x000fe80000100800 */
[----:B------:R-:W-:Y:S04]  /*60430*/  STL [R1+0x1c4], R52 ;  /* 0x0001c43401007387 */ /* 0x000fe80000100800 */
[----:B------:R0:W-:Y:S04]  /*60440*/  STL [R1+0x1c0], R50 ;  /* 0x0001c03201007387 */ /* 0x0001e80000100800 */
[----:B------:R1:W-:Y:S04]  /*60450*/  STL [R1+0x1bc], R51 ;  /* 0x0001bc3301007387 */ /* 0x0003e80000100800 */
[----:B------:R2:W-:Y:S01]  /*60460*/  STL [R1+0x1ac], R12 ;  /* 0x0001ac0c01007387 */ /* 0x0005e20000100800 */
[----:B0-----:R-:W-:-:S02]  /*60470*/  PRMT R50, R13, 0x7773, RZ ;  /* 0x000077730d327816 */ /* 0x001fc400000000ff */
[----:B-1----:R-:W-:-:S03]  /*60480*/  PRMT R51, R13, 0x7772, RZ ;  /* 0x000077720d337816 */ /* 0x002fc600000000ff */
[----:B------:R0:W-:Y:S01]  /*60490*/  STL [R1+0x1b8], R50 ;  /* 0x0001b83201007387 */ /* 0x0001e20000100800 */
[----:B--2---:R-:W-:-:S03]  /*604a0*/  PRMT R12, R13, 0x7771, RZ ;  /* 0x000077710d0c7816 */ /* 0x004fc600000000ff */
[----:B------:R-:W-:Y:S01]  /*604b0*/  STL [R1+0x1b4], R51 ;  /* 0x0001b43301007387 */ /* 0x000fe20000100800 */
[----:B------:R-:W-:Y:S02]  /*604c0*/  SHF.R.U32.HI R49, RZ, 0x6, R88 ;  /* 0x00000006ff317819 */ /* 0x000fe40000011658 */
[--C-:B----4-:R-:W-:Y:S01]  /*604d0*/  IADD3 R92, P1, P2, R41, R92, R40.reuse ;  /* 0x0000005c295c7210 */ /* 0x110fe20007a3e028 */
[----:B------:R1:W-:Y:S01]  /*604e0*/  STL [R1+0x1b0], R12 ;  /* 0x0001b00c01007387 */ /* 0x0003e20000100800 */
[----:B0-----:R-:W-:Y:S02]  /*604f0*/  PRMT R50, R13, 0x7770, RZ ;  /* 0x000077700d327816 */ /* 0x001fe400000000ff */
[----:B------:R-:W-:Y:S02]  /*60500*/  PRMT R13, R14, 0x7773, RZ ;  /* 0x000077730e0d7816 */ /* 0x000fe400000000ff */
[----:B------:R-:W-:Y:S02]  /*60510*/  SHF.R.S32.HI R0, RZ, 0x1f, R40 ;  /* 0x0000001fff007819 */ /* 0x000fe40000011428 */
[----:B------:R-:W-:-:S02]  /*60520*/  SHF.R.S32.HI R48, RZ, 0x1f, R41 ;  /* 0x0000001fff307819 */ /* 0x000fc40000011429 */
[----:B-1----:R-:W-:Y:S01]  /*60530*/  PRMT R12, R14, 0x7772, RZ ;  /* 0x000077720e0c7816 */ /* 0x002fe200000000ff */
[----:B------:R0:W-:Y:S01]  /*60540*/  STL [R1+0x19c], R50 ;  /* 0x00019c3201007387 */ /* 0x0001e20000100800 */
[----:B------:R-:W-:Y:S02]  /*60550*/  SGXT.U32 R49, R49, 0x1 ;  /* 0x000000013131781a */ /* 0x000fe40000000000 */
[----:B------:R-:W-:Y:S01]  /*60560*/  IADD3.X R0, PT, PT, R48, R93, R0, P1, P2 ;  /* 0x0000005d30007210 */ /* 0x000fe20000fe4400 */
[----:B------:R1:W-:Y:S04]  /*60570*/  STL [R1+0x1a8], R13 ;  /* 0x0001a80d01007387 */ /* 0x0003e80000100800 */
[----:B------:R2:W-:Y:S01]  /*60580*/  STL [R1+0x1a4], R12 ;  /* 0x0001a40c01007387 */ /* 0x0005e20000100800 */
[C---:B0-----:R-:W-:Y:S01]  /*60590*/  PRMT R50, R14.reuse, 0x7771, RZ ;  /* 0x000077710e327816 */ /* 0x041fe200000000ff */
[----:B------:R-:W0:Y:S01]  /*605a0*/  S2R R93, SR_TID.X ;  /* 0x00000000005d7919 */ /* 0x000e220000002100 */
[----:B-1----:R-:W-:Y:S01]  /*605b0*/  PRMT R13, R14, 0x7770, RZ ;  /* 0x000077700e0d7816 */ /* 0x002fe200000000ff */
[----:B------:R-:W-:Y:S01]  /*605c0*/  IMAD R49, R49, R86, RZ ;  /* 0x0000005631317224 */ /* 0x000fe200078e02ff */
[C---:B--2---:R-:W-:Y:S01]  /*605d0*/  PRMT R12, R15.reuse, 0x7773, RZ ;  /* 0x000077730f0c7816 */ /* 0x044fe200000000ff */
[----:B------:R-:W-:Y:S01]  /*605e0*/  STL [R1+0x1a0], R50 ;  /* 0x0001a03201007387 */ /* 0x000fe20000100800 */
[----:B------:R-:W-:-:S03]  /*605f0*/  PRMT R14, R15, 0x7772, RZ ;  /* 0x000077720f0e7816 */ /* 0x000fc600000000ff */
[----:B------:R1:W-:Y:S01]  /*60600*/  STL [R1+0x198], R13 ;  /* 0x0001980d01007387 */ /* 0x0003e20000100800 */
[----:B------:R-:W-:Y:S01]  /*60610*/  IMAD R88, R86, 0x2, R49 ;  /* 0x0000000256587824 */ /* 0x000fe200078e0231 */
[----:B------:R-:W-:Y:S02]  /*60620*/  IADD3 R48, P1, PT, R49, R92, RZ ;  /* 0x0000005c31307210 */ /* 0x000fe40007f3e0ff */
[----:B------:R2:W-:Y:S01]  /*60630*/  STL [R1+0x1d4], R12 ;  /* 0x0001d40c01007387 */ /* 0x0005e20000100800 */
[----:B-1----:R-:W-:-:S03]  /*60640*/  PRMT R13, R15, 0x7771, RZ ;  /* 0x000077710f0d7816 */ /* 0x002fc600000000ff */
[----:B------:R-:W-:Y:S01]  /*60650*/  STL [R1+0x1d0], R14 ;  /* 0x0001d00e01007387 */ /* 0x000fe20000100800 */
[----:B--2---:R-:W-:-:S03]  /*60660*/  PRMT R12, R15, 0x7770, RZ ;  /* 0x000077700f0c7816 */ /* 0x004fc600000000ff */
[----:B------:R-:W-:Y:S01]  /*60670*/  STL [R1+0x1cc], R13 ;  /* 0x0001cc0d01007387 */ /* 0x000fe20000100800 */
[----:B------:R-:W-:Y:S01]  /*60680*/  LEA.HI.X.SX32 R49, R49, R0, 0x1, P1 ;  /* 0x0000000031317211 */ /* 0x000fe200008f0eff */
[----:B------:R-:W-:Y:S02]  /*60690*/  IMAD R90, R86, 0x2, R88 ;  /* 0x00000002565a7824 */ /* 0x000fe400078e0258 */
[----:B------:R1:W-:Y:S01]  /*606a0*/  STL [R1+0x1c8], R12 ;  /* 0x0001c80c01007387 */ /* 0x0003e20000100800 */
[----:B------:R-:W-:Y:S01]  /*606b0*/  PRMT R6, R8, 0x7770, RZ ;  /* 0x0000777008067816 */ /* 0x000fe200000000ff */
[----:B------:R-:W-:Y:S01]  /*606c0*/  BAR.SYNC.DEFER_BLOCKING 0x0 ;  /* 0x0000000000007b1d */ /* 0x000fe20000010000 */
[C---:B------:R-:W-:Y:S02]  /*606d0*/  PRMT R82, R54.reuse, 0x7773, RZ ;  /* 0x0000777336527816 */ /* 0x040fe400000000ff */
[----:B------:R-:W-:Y:S02]  /*606e0*/  PRMT R81, R54, 0x7772, RZ ;  /* 0x0000777236517816 */ /* 0x000fe400000000ff */
[----:B-1----:R-:W-:-:S02]  /*606f0*/  IADD3 R12, P1, PT, R88, R92, RZ ;  /* 0x0000005c580c7210 */ /* 0x002fc40007f3e0ff */
[C---:B------:R-:W-:Y:S02]  /*60700*/  PRMT R80, R54.reuse, 0x7771, RZ ;  /* 0x0000777136507816 */ /* 0x040fe400000000ff */
[----:B------:R-:W-:Y:S02]  /*60710*/  PRMT R78, R54, 0x7770, RZ ;  /* 0x00007770364e7816 */ /* 0x000fe400000000ff */
[C---:B------:R-:W-:Y:S02]  /*60720*/  PRMT R91, R60.reuse, 0x7772, RZ ;  /* 0x000077723c5b7816 */ /* 0x040fe400000000ff */
[C---:B------:R-:W-:Y:S02]  /*60730*/  PRMT R89, R60.reuse, 0x7771, RZ ;  /* 0x000077713c597816 */ /* 0x040fe400000000ff */
[----:B------:R-:W-:Y:S02]  /*60740*/  PRMT R83, R60, 0x7770, RZ ;  /* 0x000077703c537816 */ /* 0x000fe400000000ff */
[----:B------:R-:W-:-:S02]  /*60750*/  PRMT R85, R61, 0x7770, RZ ;  /* 0x000077703d557816 */ /* 0x000fc400000000ff */
[----:B------:R-:W-:Y:S02]  /*60760*/  PRMT R3, R8, 0x7771, RZ ;  /* 0x0000777108037816 */ /* 0x000fe400000000ff */
[C---:B------:R-:W-:Y:S02]  /*60770*/  PRMT R14, R16.reuse, 0x7773, RZ ;  /* 0x00007773100e7816 */ /* 0x040fe400000000ff */
[C---:B------:R-:W-:Y:S02]  /*60780*/  PRMT R15, R16.reuse, 0x7772, RZ ;  /* 0x00007772100f7816 */ /* 0x040fe400000000ff */
[C---:B------:R-:W-:Y:S02]  /*60790*/  PRMT R50, R16.reuse, 0x7771, RZ ;  /* 0x0000777110327816 */ /* 0x040fe400000000ff */
[----:B------:R-:W-:Y:S02]  /*607a0*/  PRMT R54, R16, 0x7770, RZ ;  /* 0x0000777010367816 */ /* 0x000fe400000000ff */
[----:B------:R-:W-:-:S02]  /*607b0*/  PRMT R60, R19, 0x7773, RZ ;  /* 0x00007773133c7816 */ /* 0x000fc400000000ff */
[C---:B------:R-:W-:Y:S02]  /*607c0*/  PRMT R61, R19.reuse, 0x7772, RZ ;  /* 0x00007772133d7816 */ /* 0x040fe400000000ff */
[C---:B------:R-:W-:Y:S02]  /*607d0*/  PRMT R62, R19.reuse, 0x7771, RZ ;  /* 0x00007771133e7816 */ /* 0x040fe400000000ff */
[----:B------:R-:W-:Y:S01]  /*607e0*/  PRMT R63, R19, 0x7770, RZ ;  /* 0x00007770133f7816 */ /* 0x000fe200000000ff */
[----:B------:R-:W-:Y:S01]  /*607f0*/  IMAD R19, R86, 0x2, R90 ;  /* 0x0000000256137824 */ /* 0x000fe200078e025a */
[----:B------:R-:W-:Y:S02]  /*60800*/  LEA.HI.X.SX32 R13, R88, R0, 0x1, P1 ;  /* 0x00000000580d7211 */ /* 0x000fe400008f0eff */
[----:B------:R-:W-:Y:S01]  /*60810*/  IADD3 R16, P1, PT, R90, R92, RZ ;  /* 0x0000005c5a107210 */ /* 0x000fe20007f3e0ff */
[----:B------:R-:W-:Y:S01]  /*60820*/  STG.E.U8 desc[UR8][R48.64], R6 ;  /* 0x0000000630007986 */ /* 0x000fe2000c101108 */
[----:B------:R-:W-:-:S02]  /*60830*/  PRMT R77, R53, 0x7773, RZ ;  /* 0x00007773354d7816 */ /* 0x000fc400000000ff */
[C---:B------:R-:W-:Y:S02]  /*60840*/  PRMT R76, R53.reuse, 0x7772, RZ ;  /* 0x00007772354c7816 */ /* 0x040fe400000000ff */
[C---:B------:R-:W-:Y:S02]  /*60850*/  PRMT R75, R53.reuse, 0x7771, RZ ;  /* 0x00007771354b7816 */ /* 0x040fe400000000ff */
[----:B------:R-:W-:Y:S01]  /*60860*/  PRMT R69, R53, 0x7770, RZ ;  /* 0x0000777035457816 */ /* 0x000fe200000000ff */
[----:B------:R1:W-:Y:S01]  /*60870*/  STG.E.U8 desc[UR8][R12.64], R3 ;  /* 0x000000030c007986 */ /* 0x0003e2000c101108 */
[C---:B------:R-:W-:Y:S02]  /*60880*/  PRMT R87, R55.reuse, 0x7772, RZ ;  /* 0x0000777237577816 */ /* 0x040fe400000000ff */
[C---:B------:R-:W-:Y:S02]  /*60890*/  PRMT R84, R55.reuse, 0x7771, RZ ;  /* 0x0000777137547816 */ /* 0x040fe400000000ff */
[----:B------:R-:W-:-:S02]  /*608a0*/  PRMT R79, R55, 0x7770, RZ ;  /* 0x00007770374f7816 */ /* 0x000fc400000000ff */
[C---:B------:R-:W-:Y:S02]  /*608b0*/  PRMT R52, R17.reuse, 0x7773, RZ ;  /* 0x0000777311347816 */ /* 0x040fe400000000ff */
[C---:B------:R-:W-:Y:S02]  /*608c0*/  PRMT R51, R17.reuse, 0x7772, RZ ;  /* 0x0000777211337816 */ /* 0x040fe400000000ff */
[C---:B------:R-:W-:Y:S02]  /*608d0*/  PRMT R53, R17.reuse, 0x7771, RZ ;  /* 0x0000777111357816 */ /* 0x040fe400000000ff */
[----:B------:R-:W-:Y:S01]  /*608e0*/  PRMT R58, R17, 0x7770, RZ ;  /* 0x00007770113a7816 */ /* 0x000fe200000000ff */
[----:B-1----:R-:W-:Y:S01]  /*608f0*/  IMAD R3, R86, 0x2, R19 ;  /* 0x0000000256037824 */ /* 0x002fe200078e0213 */
[----:B------:R-:W-:Y:S02]  /*60900*/  PRMT R4, R8, 0x7772, RZ ;  /* 0x0000777208047816 */ /* 0x000fe400000000ff */
[----:B------:R-:W-:-:S02]  /*60910*/  PRMT R56, R18, 0x7773, RZ ;  /* 0x0000777312387816 */ /* 0x000fc400000000ff */
[C---:B------:R-:W-:Y:S02]  /*60920*/  PRMT R55, R18.reuse, 0x7772, RZ ;  /* 0x0000777212377816 */ /* 0x040fe400000000ff */
[C---:B------:R-:W-:Y:S02]  /*60930*/  PRMT R57, R18.reuse, 0x7771, RZ ;  /* 0x0000777112397816 */ /* 0x040fe400000000ff */
[----:B------:R-:W-:Y:S02]  /*60940*/  PRMT R59, R18, 0x7770, RZ ;  /* 0x00007770123b7816 */ /* 0x000fe400000000ff */
[----:B------:R-:W-:Y:S02]  /*60950*/  LEA.HI.X.SX32 R17, R90, R0, 0x1, P1 ;  /* 0x000000005a117211 */ /* 0x000fe400008f0eff */
[C---:B------:R-:W-:Y:S02]  /*60960*/  IADD3 R18, P1, PT, R19.reuse, R92, RZ ;  /* 0x0000005c13127210 */ /* 0x040fe40007f3e0ff */
[----:B------:R-:W-:Y:S01]  /*60970*/  PRMT R2, R8, 0x7773, RZ ;  /* 0x0000777308027816 */ /* 0x000fe200000000ff */
[----:B------:R1:W-:Y:S01]  /*60980*/  STG.E.U8 desc[UR8][R16.64], R4 ;  /* 0x0000000410007986 */ /* 0x0003e2000c101108 */
[----:B------:R-:W-:-:S02]  /*60990*/  LEA.HI.X.SX32 R19, R19, R0, 0x1, P1 ;  /* 0x0000000013137211 */ /* 0x000fc400008f0eff */
[----:B------:R-:W-:Y:S02]  /*609a0*/  IADD3 R12, P1, PT, R3, R92, RZ ;  /* 0x0000005c030c7210 */ /* 0x000fe40007f3e0ff */
[----:B0-----:R-:W-:Y:S01]  /*609b0*/  LEA.HI R6, R93, 0xe, RZ, 0x1a ;  /* 0x0000000e5d067811 */ /* 0x001fe200078fd0ff */
[----:B------:R0:W-:Y:S01]  /*609c0*/  STG.E.U8 desc[UR8][R18.64], R2 ;  /* 0x0000000212007986 */ /* 0x0001e2000c101108 */
[----:B------:R-:W-:Y:S01]  /*609d0*/  LEA.HI.X.SX32 R13, R3, R0, 0x1, P1 ;  /* 0x00000000030d7211 */ /* 0x000fe200008f0eff */
[----:B-1----:R-:W-:Y:S01]  /*609e0*/  IMAD R4, R86, 0x2, R3 ;  /* 0x0000000256047824 */ /* 0x002fe200078e0203 */
[----:B------:R-:W-:-:S03]  /*609f0*/  PRMT R66, R9, 0x7770, RZ ;  /* 0x0000777009427816 */ /* 0x000fc600000000ff */
[----:B------:R-:W-:Y:S01]  /*60a00*/  IMAD R17, R86, 0x2, R4 ;  /* 0x0000000256117824 */ /* 0x000fe200078e0204 */
[----:B0-----:R-:W-:Y:S01]  /*60a10*/  IADD3 R2, P1, PT, R4, R92, RZ ;  /* 0x0000005c04027210 */ /* 0x001fe20007f3e0ff */
[----:B------:R-:W-:Y:S01]  /*60a20*/  IMAD R18, R6, R86, RZ ;  /* 0x0000005606127224 */ /* 0x000fe200078e02ff */
[----:B------:R-:W-:Y:S02]  /*60a30*/  PRMT R7, R9, 0x7771, RZ ;  /* 0x0000777109077816 */ /* 0x000fe400000000ff */
[----:B------:R-:W-:Y:S01]  /*60a40*/  LEA.HI.X.SX32 R3, R4, R0, 0x1, P1 ;  /* 0x0000000004037211 */ /* 0x000fe200008f0eff */
[----:B------:R-:W-:Y:S01]  /*60a50*/  IMAD R4, R86, 0x4, R17 ;  /* 0x0000000456047824 */ /* 0x000fe200078e0211 */
[CC--:B------:R-:W-:Y:S01]  /*60a60*/  IADD3 R16, P1, PT, R17.reuse, R92.reuse, RZ ;  /* 0x0000005c11107210 */ /* 0x0c0fe20007f3e0ff */
[----:B------:R-:W-:Y:S01]  /*60a70*/  STG.E.U8 desc[UR8][R12.64], R66 ;  /* 0x000000420c007986 */ /* 0x000fe2000c101108 */
[----:B------:R-:W-:Y:S02]  /*60a80*/  IADD3 R6, P2, PT, R18, R92, RZ ;  /* 0x0000005c12067210 */ /* 0x000fe40007f5e0ff */
[----:B------:R-:W-:Y:S01]  /*60a90*/  LEA.HI.X.SX32 R17, R17, R0, 0x1, P1 ;  /* 0x0000000011117211 */ /* 0x000fe200008f0eff */
[----:B------:R0:W-:Y:S01]  /*60aa0*/  STG.E.U8 desc[UR8][R2.64], R7 ;  /* 0x0000000702007986 */ /* 0x0001e2000c101108 */
[----:B------:R-:W-:-:S02]  /*60ab0*/  PRMT R8, R9, 0x7773, RZ ;  /* 0x0000777309087816 */ /* 0x000fc400000000ff */
[----:B------:R-:W-:Y:S02]  /*60ac0*/  PRMT R5, R9, 0x7772, RZ ;  /* 0x0000777209057816 */ /* 0x000fe400000000ff */
[C---:B------:R-:W-:Y:S02]  /*60ad0*/  PRMT R64, R10.reuse, 0x7773, RZ ;  /* 0x000077730a407816 */ /* 0x040fe400000000ff */
[C---:B------:R-:W-:Y:S02]  /*60ae0*/  PRMT R65, R10.reuse, 0x7772, RZ ;  /* 0x000077720a417816 */ /* 0x040fe400000000ff */
[----:B------:R-:W-:Y:S02]  /*60af0*/  PRMT R9, R10, 0x7771, RZ ;  /* 0x000077710a097816 */ /* 0x000fe400000000ff */
[----:B0-----:R-:W-:Y:S02]  /*60b00*/  IADD3 R2, P1, PT, R4, R92, RZ ;  /* 0x0000005c04027210 */ /* 0x001fe40007f3e0ff */
[----:B------:R-:W-:-:S02]  /*60b10*/  LEA.HI.X.SX32 R7, R18, R0, 0x1, P2 ;  /* 0x0000000012077211 */ /* 0x000fc400010f0eff */
[----:B------:R-:W-:Y:S02]  /*60b20*/  PRMT R10, R10, 0x7770, RZ ;  /* 0x000077700a0a7816 */ /* 0x000fe400000000ff */
[----:B------:R-:W-:Y:S01]  /*60b30*/  LEA.HI.X.SX32 R3, R4, R0, 0x1, P1 ;  /* 0x0000000004037211 */ /* 0x000fe200008f0eff */
[----:B------:R-:W-:Y:S04]  /*60b40*/  STG.E.U8 desc[UR8][R16.64], R5 ;  /* 0x0000000510007986 */ /* 0x000fe8000c101108 */
[----:B------:R-:W-:Y:S04]  /*60b50*/  STG.E.U8 desc[UR8][R6.64], R8 ;  /* 0x0000000806007986 */ /* 0x000fe8000c101108 */
[----:B------:R3:W-:Y:S02]  /*60b60*/  STG.E.U8 desc[UR8][R2.64], R10 ;  /* 0x0000000a02007986 */ /* 0x0007e4000c101108 */
[----:B---3--:R-:W-:-:S02]  /*60b70*/  PRMT R3, R20, 0x7773, RZ ;  /* 0x0000777314037816 */ /* 0x008fc400000000ff */
[C---:B------:R-:W-:Y:S02]  /*60b80*/  PRMT R10, R20.reuse, 0x7772, RZ ;  /* 0x00007772140a7816 */ /* 0x040fe400000000ff */
[C---:B------:R-:W-:Y:S01]  /*60b90*/  PRMT R8, R20.reuse, 0x7771, RZ ;  /* 0x0000777114087816 */ /* 0x040fe200000000ff */
[----:B------:R0:W-:Y:S04]  /*60ba0*/  STL [R1+0x194], R3 ;  /* 0x0001940301007387 */ /* 0x0001e80000100800 */
        /* <DEDUP_REMOVED lines=23> */
[----:B------:R-:W-:Y:S04]  /*60d20*/  STL [R1+0x164], R10 ;  /* 0x0001640a01007387 */ /* 0x000fe80000100800 */
[----:B------:R-:W2:Y:S01]  /*60d30*/  LDL.LU R88, [R1] ;  /* 0x0000000001587983 */ /* 0x000ea20000300800 */
[----:B------:R-:W-:Y:S01]  /*60d40*/  IMAD R5, R86, 0x2, R4 ;  /* 0x0000000256057824 */ /* 0x000fe200078e0204 */
[----:B0-----:R-:W-:-:S03]  /*60d50*/  PRMT R8, R23, 0x7771, RZ ;  /* 0x0000777117087816 */ /* 0x001fc600000000ff */
[C---:B------:R-:W-:Y:S01]  /*60d60*/  IMAD R6, R86.reuse, 0x2, R5 ;  /* 0x0000000256067824 */ /* 0x040fe200078e0205 */
[----:B------:R-:W-:Y:S02]  /*60d70*/  IADD3 R4, P1, PT, R5, R92, RZ ;  /* 0x0000005c05047210 */ /* 0x000fe40007f3e0ff */
[----:B-1----:R-:W-:Y:S01]  /*60d80*/  PRMT R3, R23, 0x7770, RZ ;  /* 0x0000777017037816 */ /* 0x002fe200000000ff */
[----:B------:R-:W-:Y:S01]  /*60d90*/  IMAD R7, R86, 0x2, R6 ;  /* 0x0000000256077824 */ /* 0x000fe200078e0206 */
[----:B------:R-:W-:Y:S01]  /*60da0*/  LEA.HI.X.SX32 R5, R5, R0, 0x1, P1 ;  /* 0x0000000005057211 */ /* 0x000fe200008f0eff */
[----:B------:R0:W-:Y:S01]  /*60db0*/  STL [R1+0x160], R8 ;  /* 0x0001600801007387 */ /* 0x0001e20000100800 */
[----:B------:R-:W-:-:S03]  /*60dc0*/  IADD3 R2, P1, PT, R6, R92, RZ ;  /* 0x0000005c06027210 */ /* 0x000fc60007f3e0ff */
[----:B------:R-:W3:Y:S04]  /*60dd0*/  LDL.LU R49, [R1+0x4] ;  /* 0x0000040001317983 */ /* 0x000ee80000300800 */
[----:B------:R1:W-:Y:S04]  /*60de0*/  STL [R1+0x158], R3 ;  /* 0x0001580301007387 */ /* 0x0003e80000100800 */
[----:B------:R4:W-:Y:S01]  /*60df0*/  STG.E.U8 desc[UR8][R4.64], R9 ;  /* 0x0000000904007986 */ /* 0x0009e2000c101108 */
[----:B0-----:R-:W-:Y:S02]  /*60e00*/  LEA.HI R8, R93, 0x1e, RZ, 0x1a ;  /* 0x0000001e5d087811 */ /* 0x001fe400078fd0ff */
[----:B------:R-:W-:Y:S01]  /*60e10*/  PRMT R73, R11, 0x7773, RZ ;  /* 0x000077730b497816 */ /* 0x000fe200000000ff */
[----:B------:R-:W3:Y:S01]  /*60e20*/  LDL.LU R13, [R1+0x8] ;  /* 0x00000800010d7983 */ /* 0x000ee20000300800 */
[----:B-1----:R-:W-:-:S02]  /*60e30*/  LEA.HI.X.SX32 R3, R6, R0, 0x1, P1 ;  /* 0x0000000006037211 */ /* 0x002fc400008f0eff */
[----:B------:R-:W-:Y:S01]  /*60e40*/  IADD3 R6, P1, PT, R7, R92, RZ ;  /* 0x0000005c07067210 */ /* 0x000fe20007f3e0ff */
[----:B----4-:R-:W-:-:S03]  /*60e50*/  IMAD R4, R86, 0x2, R7 ;  /* 0x0000000256047824 */ /* 0x010fc600078e0207 */
[----:B------:R-:W-:Y:S01]  /*60e60*/  LEA.HI.X.SX32 R7, R7, R0, 0x1, P1 ;  /* 0x0000000007077211 */ /* 0x000fe200008f0eff */
[----:B------:R0:W-:Y:S01]  /*60e70*/  STG.E.U8 desc[UR8][R2.64], R65 ;  /* 0x0000004102007986 */ /* 0x0001e2000c101108 */
[----:B------:R-:W-:Y:S01]  /*60e80*/  IMAD R5, R86, 0x2, R4 ;  /* 0x0000000256057824 */ /* 0x000fe200078e0204 */
[C---:B------:R-:W-:Y:S02]  /*60e90*/  PRMT R70, R11.reuse, 0x7772, RZ ;  /* 0x000077720b467816 */ /* 0x040fe400000000ff */
[----:B------:R1:W-:Y:S01]  /*60ea0*/  STG.E.U8 desc[UR8][R6.64], R64 ;  /* 0x0000004006007986 */ /* 0x0003e2000c101108 */
[C---:B------:R-:W-:Y:S01]  /*60eb0*/  PRMT R68, R11.reuse, 0x7771, RZ ;  /* 0x000077710b447816 */ /* 0x040fe200000000ff */
[----:B------:R-:W-:Y:S01]  /*60ec0*/  IMAD R8, R8, R86, RZ ;  /* 0x0000005608087224 */ /* 0x000fe200078e02ff */
[----:B------:R-:W-:Y:S01]  /*60ed0*/  PRMT R11, R11, 0x7770, RZ ;  /* 0x000077700b0b7816 */ /* 0x000fe200000000ff */
[----:B------:R-:W4:Y:S01]  /*60ee0*/  LDL.LU R12, [R1+0xc] ;  /* 0x00000c00010c7983 */ /* 0x000f220000300800 */
[----:B0-----:R-:W-:-:S03]  /*60ef0*/  IADD3 R2, P1, PT, R4, R92, RZ ;  /* 0x0000005c04027210 */ /* 0x001fc60007f3e0ff */
[----:B------:R-:W4:Y:S01]  /*60f00*/  LDL.LU R19, [R1+0x10] ;  /* 0x0000100001137983 */ /* 0x000f220000300800 */
[----:B------:R-:W-:Y:S01]  /*60f10*/  LEA.HI.X.SX32 R3, R4, R0, 0x1, P1 ;  /* 0x0000000004037211 */ /* 0x000fe200008f0eff */
[C---:B-1----:R-:W-:Y:S01]  /*60f20*/  IMAD R7, R86.reuse, 0x2, R5 ;  /* 0x0000000256077824 */ /* 0x042fe200078e0205 */
[C---:B------:R-:W-:Y:S01]  /*60f30*/  IADD3 R4, P1, PT, R5.reuse, R92, RZ ;  /* 0x0000005c05047210 */ /* 0x040fe20007f3e0ff */
[----:B------:R-:W4:Y:S02]  /*60f40*/  LDL.LU R90, [R1+0x14] ;  /* 0x00001400015a7983 */ /* 0x000f240000300800 */
[----:B------:R-:W-:Y:S01]  /*60f50*/  IMAD R9, R86, 0x4, R7 ;  /* 0x0000000456097824 */ /* 0x000fe200078e0207 */
[----:B------:R-:W-:Y:S01]  /*60f60*/  LEA.HI.X.SX32 R5, R5, R0, 0x1, P1 ;  /* 0x0000000005057211 */ /* 0x000fe200008f0eff */
[----:B------:R0:W-:Y:S01]  /*60f70*/  STG.E.U8 desc[UR8][R2.64], R11 ;  /* 0x0000000b02007986 */ /* 0x0001e2000c101108 */
[----:B------:R-:W-:-:S03]  /*60f80*/  IADD3 R6, P1, PT, R7, R92, RZ ;  /* 0x0000005c07067210 */ /* 0x000fc60007f3e0ff */
[----:B------:R1:W-:Y:S01]  /*60f90*/  STG.E.U8 desc[UR8][R4.64], R68 ;  /* 0x0000004404007986 */ /* 0x0003e2000c101108 */
[----:B------:R-:W-:Y:S02]  /*60fa0*/  LEA.HI.X.SX32 R7, R7, R0, 0x1, P1 ;  /* 0x0000000007077211 */ /* 0x000fe400008f0eff */
[----:B0-----:R-:W-:-:S04]  /*60fb0*/  IADD3 R2, P2, PT, R8, R92, RZ ;  /* 0x0000005c08027210 */ /* 0x001fc80007f5e0ff */
[----:B------:R-:W-:Y:S01]  /*60fc0*/  LEA.HI.X.SX32 R3, R8, R0, 0x1, P2 ;  /* 0x0000000008037211 */ /* 0x000fe200010f0eff */
[C---:B------:R-:W-:Y:S01]  /*60fd0*/  IMAD R8, R86.reuse, 0x2, R9 ;  /* 0x0000000256087824 */ /* 0x040fe200078e0209 */
[C---:B-1----:R-:W-:Y:S01]  /*60fe0*/  IADD3 R4, P1, PT, R9.reuse, R92, RZ ;  /* 0x0000005c09047210 */ /* 0x042fe20007f3e0ff */
[----:B------:R0:W-:Y:S03]  /*60ff0*/  STG.E.U8 desc[UR8][R6.64], R70 ;  /* 0x0000004606007986 */ /* 0x0001e6000c101108 */
[----:B------:R-:W-:Y:S01]  /*61000*/  LEA.HI.X.SX32 R5, R9, R0, 0x1, P1 ;  /* 0x0000000009057211 */ /* 0x000fe200008f0eff */
[----:B------:R-:W-:Y:S01]  /*61010*/  IMAD R9, R86, 0x2, R8 ;  /* 0x0000000256097824 */ /* 0x000fe200078e0208 */
[----:B------:R1:W-:Y:S01]  /*61020*/  STG.E.U8 desc[UR8][R2.64], R73 ;  /* 0x0000004902007986 */ /* 0x0003e2000c101108 */
[----:B0-----:R-:W-:-:S04]  /*61030*/  IADD3 R6, P1, PT, R8, R92, RZ ;  /* 0x0000005c08067210 */ /* 0x001fc80007f3e0ff */
[----:B------:R-:W-:Y:S01]  /*61040*/  LEA.HI.X.SX32 R7, R8, R0, 0x1, P1 ;  /* 0x0000000008077211 */ /* 0x000fe200008f0eff */
[----:B------:R-:W-:Y:S01]  /*61050*/  IMAD R8, R86, 0x2, R9 ;  /* 0x0000000256087824 */ /* 0x000fe200078e0209 */
[C---:B-1----:R-:W-:Y:S01]  /*61060*/  IADD3 R2, P1, PT, R9.reuse, R92, RZ ;  /* 0x0000005c09027210 */ /* 0x042fe20007f3e0ff */
[----:B------:R0:W-:Y:S03]  /*61070*/  STG.E.U8 desc[UR8][R4.64], R67 ;  /* 0x0000004304007986 */ /* 0x0001e6000c101108 */
[----:B------:R-:W-:Y:S01]  /*61080*/  LEA.HI.X.SX32 R3, R9, R0, 0x1, P1 ;  /* 0x0000000009037211 */ /* 0x000fe200008f0eff */
[----:B------:R1:W-:Y:S04]  /*61090*/  STG.E.U8 desc[UR8][R6.64], R71 ;  /* 0x0000004706007986 */ /* 0x0003e8000c101108 */
[----:B------:R1:W-:Y:S01]  /*610a0*/  STG.E.U8 desc[UR8][R2.64], R72 ;  /* 0x0000004802007986 */ /* 0x0003e2000c101108 */
[----:B0-----:R-:W-:Y:S01]  /*610b0*/  IADD3 R4, P1, PT, R8, R92, RZ ;  /* 0x0000005c08047210 */ /* 0x001fe20007f3e0ff */
[----:B-1----:R-:W-:-:S03]  /*610c0*/  IMAD R6, R86, 0x2, R8 ;  /* 0x0000000256067824 */ /* 0x002fc600078e0208 */
[----:B------:R-:W-:Y:S02]  /*610d0*/  LEA.HI.X.SX32 R5, R8, R0, 0x1, P1 ;  /* 0x0000000008057211 */ /* 0x000fe400008f0eff */
[----:B------:R-:W-:Y:S01]  /*610e0*/  LEA.HI R8, R93, 0x2e, RZ, 0x1a ;  /* 0x0000002e5d087811 */ /* 0x000fe200078fd0ff */
[----:B------:R-:W-:Y:S01]  /*610f0*/  IMAD R7, R86, 0x2, R6 ;  /* 0x0000000256077824 */ /* 0x000fe200078e0206 */
[----:B------:R-:W-:Y:S01]  /*61100*/  IADD3 R2, P1, PT, R6, R92, RZ ;  /* 0x0000005c06027210 */ /* 0x000fe20007f3e0ff */
[----:B------:R0:W-:Y:S02]  /*61110*/  STG.E.U8 desc[UR8][R4.64], R74 ;  /* 0x0000004a04007986 */ /* 0x0001e4000c101108 */
[----:B------:R-:W-:Y:S01]  /*61120*/  IMAD R8, R8, R86, RZ ;  /* 0x0000005608087224 */ /* 0x000fe200078e02ff */
[----:B------:R-:W-:Y:S01]  /*61130*/  LEA.HI.X.SX32 R3, R6, R0, 0x1, P1 ;  /* 0x0000000006037211 */ /* 0x000fe200008f0eff */
[----:B------:R-:W-:-:S03]  /*61140*/  IMAD R9, R86, 0x2, R7 ;  /* 0x0000000256097824 */ /* 0x000fc600078e0207 */
[-C--:B------:R-:W-:Y:S01]  /*61150*/  IADD3 R6, P2, PT, R8, R92.reuse, RZ ;  /* 0x0000005c08067210 */ /* 0x080fe20007f5e0ff */
[----:B------:R1:W-:Y:S01]  /*61160*/  STG.E.U8 desc[UR8][R2.64], R69 ;  /* 0x0000004502007986 */ /* 0x0003e2000c101108 */
[----:B0-----:R-:W-:Y:S01]  /*61170*/  IADD3 R4, P1, PT, R7, R92, RZ ;  /* 0x0000005c07047210 */ /* 0x001fe20007f3e0ff */
[----:B------:R-:W-:-:S03]  /*61180*/  IMAD R10, R86, 0x4, R9 ;  /* 0x00000004560a7824 */ /* 0x000fc600078e0209 */
[----:B------:R-:W-:Y:S02]  /*61190*/  LEA.HI.X.SX32 R5, R7, R0, 0x1, P1 ;  /* 0x0000000007057211 */ /* 0x000fe400008f0eff */
[----:B-1----:R-:W-:-:S03]  /*611a0*/  IADD3 R2, P1, PT, R9, R92, RZ ;  /* 0x0000005c09027210 */ /* 0x002fc60007f3e0ff */
[----:B------:R0:W-:Y:S01]  /*611b0*/  STG.E.U8 desc[UR8][R4.64], R75 ;  /* 0x0000004b04007986 */ /* 0x0001e2000c101108 */
[-C--:B------:R-:W-:Y:S01]  /*611c0*/  LEA.HI.X.SX32 R7, R8, R0.reuse, 0x1, P2 ;  /* 0x0000000008077211 */ /* 0x080fe200010f0eff */
[----:B------:R-:W-:Y:S01]  /*611d0*/  IMAD R8, R86, 0x2, R10 ;  /* 0x0000000256087824 */ /* 0x000fe200078e020a */
[----:B------:R-:W-:-:S03]  /*611e0*/  LEA.HI.X.SX32 R3, R9, R0, 0x1, P1 ;  /* 0x0000000009037211 */ /* 0x000fc600008f0eff */
[----:B------:R-:W-:Y:S02]  /*611f0*/  IMAD R9, R86, 0x2, R8 ;  /* 0x0000000256097824 */ /* 0x000fe400078e0208 */
[----:B------:R1:W-:Y:S01]  /*61200*/  STG.E.U8 desc[UR8][R2.64], R76 ;  /* 0x0000004c02007986 */ /* 0x0003e2000c101108 */
[----:B0-----:R-:W-:-:S04]  /*61210*/  IADD3 R4, P1, PT, R10, R92, RZ ;  /* 0x0000005c0a047210 */ /* 0x001fc80007f3e0ff */
[----:B------:R-:W-:Y:S02]  /*61220*/  LEA.HI.X.SX32 R5, R10, R0, 0x1, P1 ;  /* 0x000000000a057211 */ /* 0x000fe400008f0eff */
[C---:B-1----:R-:W-:Y:S01]  /*61230*/  IADD3 R2, P1, PT, R8.reuse, R92, RZ ;  /* 0x0000005c08027210 */ /* 0x042fe20007f3e0ff */
[----:B------:R0:W-:Y:S03]  /*61240*/  STG.E.U8 desc[UR8][R6.64], R77 ;  /* 0x0000004d06007986 */ /* 0x0001e6000c101108 */
[----:B------:R-:W-:Y:S01]  /*61250*/  LEA.HI.X.SX32 R3, R8, R0, 0x1, P1 ;  /* 0x0000000008037211 */ /* 0x000fe200008f0eff */
[----:B------:R-:W-:Y:S01]  /*61260*/  IMAD R8, R86, 0x2, R9 ;  /* 0x0000000256087824 */ /* 0x000fe200078e0209 */
[----:B------:R1:W-:Y:S01]  /*61270*/  STG.E.U8 desc[UR8][R4.64], R78 ;  /* 0x0000004e04007986 */ /* 0x0003e2000c101108 */
[----:B0-----:R-:W-:-:S03]  /*61280*/  IADD3 R6, P1, PT, R9, R92, RZ ;  /* 0x0000005c09067210 */ /* 0x001fc60007f3e0ff */
[----:B------:R0:W-:Y:S01]  /*61290*/  STG.E.U8 desc[UR8][R2.64], R80 ;  /* 0x0000005002007986 */ /* 0x0001e2000c101108 */
[----:B------:R-:W-:Y:S02]  /*612a0*/  LEA.HI.X.SX32 R7, R9, R0, 0x1, P1 ;  /* 0x0000000009077211 */ /* 0x000fe400008f0eff */
[----:B-1----:R-:W-:-:S03]  /*612b0*/  IADD3 R4, P1, PT, R8, R92, RZ ;  /* 0x0000005c08047210 */ /* 0x002fc60007f3e0ff */
[----:B------:R1:W-:Y:S01]  /*612c0*/  STG.E.U8 desc[UR8][R6.64], R81 ;  /* 0x0000005106007986 */ /* 0x0003e2000c101108 */
[----:B0-----:R-:W-:Y:S01]  /*612d0*/  IMAD R3, R86, 0x2, R8 ;  /* 0x0000000256037824 */ /* 0x001fe200078e0208 */
[----:B------:R-:W-:Y:S02]  /*612e0*/  LEA.HI.X.SX32 R5, R8, R0, 0x1, P1 ;  /* 0x0000000008057211 */ /* 0x000fe400008f0eff */
[----:B------:R-:W-:Y:S02]  /*612f0*/  LEA.HI R8, R93, 0x3e, RZ, 0x1a ;  /* 0x0000003e5d087811 */ /* 0x000fe400078fd0ff */
[----:B------:R-:W-:Y:S01]  /*61300*/  IADD3 R2, P1, PT, R3, R92, RZ ;  /* 0x0000005c03027210 */ /* 0x000fe20007f3e0ff */
[----:B-1----:R-:W-:-:S03]  /*61310*/  IMAD R6, R86, 0x2, R3 ;  /* 0x0000000256067824 */ /* 0x002fc600078e0203 */
[----:B------:R-:W-:Y:S01]  /*61320*/  LEA.HI.X.SX32 R3, R3, R0, 0x1, P1 ;  /* 0x0000000003037211 */ /* 0x000fe200008f0eff */
[----:B------:R0:W-:Y:S01]  /*61330*/  STG.E.U8 desc[UR8][R4.64], R82 ;  /* 0x0000005204007986 */ /* 0x0001e2000c101108 */
[----:B------:R-:W-:Y:S02]  /*61340*/  IMAD R8, R8, R86, RZ ;  /* 0x0000005608087224 */ /* 0x000fe400078e02ff */
[----:B------:R-:W-:Y:S01]  /*61350*/  IMAD R7, R86, 0x2, R6 ;  /* 0x0000000256077824 */ /* 0x000fe200078e0206 */
[----:B------:R1:W-:Y:S01]  /*61360*/  STG.E.U8 desc[UR8][R2.64], R79 ;  /* 0x0000004f02007986 */ /* 0x0003e2000c101108 */
[----:B0-----:R-:W-:-:S04]  /*61370*/  IADD3 R4, P1, PT, R6, R92, RZ ;  /* 0x0000005c06047210 */ /* 0x001fc80007f3e0ff */
[----:B------:R-:W-:Y:S02]  /*61380*/  LEA.HI.X.SX32 R5, R6, R0, 0x1, P1 ;  /* 0x0000000006057211 */ /* 0x000fe400008f0eff */
[CC--:B------:R-:W-:Y:S02]  /*61390*/  IADD3 R6, P1, PT, R7.reuse, R92.reuse, RZ ;  /* 0x0000005c07067210 */ /* 0x0c0fe40007f3e0ff */
[----:B-1----:R-:W-:Y:S01]  /*613a0*/  IADD3 R2, P2, PT, R8, R92, RZ ;  /* 0x0000005c08027210 */ /* 0x002fe20007f5e0ff */
[----:B------:R-:W-:Y:S01]  /*613b0*/  IMAD R9, R86, 0x4, R7 ;  /* 0x0000000456097824 */ /* 0x000fe200078e0207 */
[-C--:B------:R-:W-:Y:S02]  /*613c0*/  LEA.HI.X.SX32 R7, R7, R0.reuse, 0x1, P1 ;  /* 0x0000000007077211 */ /* 0x080fe400008f0eff */
[----:B------:R-:W-:Y:S01]  /*613d0*/  LEA.HI.X.SX32 R3, R8, R0, 0x1, P2 ;  /* 0x0000000008037211 */ /* 0x000fe200010f0eff */
[----:B------:R-:W-:Y:S04]  /*613e0*/  STG.E.U8 desc[UR8][R4.64], R84 ;  /* 0x0000005404007986 */ /* 0x000fe8000c101108 */
[----:B------:R-:W-:Y:S04]  /*613f0*/  STG.E.U8 desc[UR8][R6.64], R87 ;  /* 0x0000005706007986 */ /* 0x000fe8000c101108 */
[----:B--2---:R0:W-:Y:S04]  /*61400*/  STG.E.U8 desc[UR8][R2.64], R88 ;  /* 0x0000005802007986 */ /* 0x0041e8000c101108 */
[----:B0-----:R-:W2:Y:S01]  /*61410*/  LDL.LU R88, [R1+0x1c] ;  /* 0x00001c0001587983 */ /* 0x001ea20000300800 */
[----:B------:R-:W-:Y:S01]  /*61420*/  IADD3 R4, P1, PT, R9, R92, RZ ;  /* 0x0000005c09047210 */ /* 0x000fe20007f3e0ff */
[----:B------:R-:W-:-:S02]  /*61430*/  IMAD R8, R86, 0x2, R9 ;  /* 0x0000000256087824 */ /* 0x000fc400078e0209 */
[----:B------:R-:W2:Y:S01]  /*61440*/  LDL.LU R48, [R1+0x20] ;  /* 0x0000200001307983 */ /* 0x000ea20000300800 */
[----:B------:R-:W-:Y:S01]  /*61450*/  LEA.HI.X.SX32 R5, R9, R0, 0x1, P1 ;  /* 0x0000000009057211 */ /* 0x000fe200008f0eff */
[----:B------:R-:W-:Y:S01]  /*61460*/  IMAD R9, R86, 0x2, R8 ;  /* 0x0000000256097824 */ /* 0x000fe200078e0208 */
[----:B------:R-:W-:-:S04]  /*61470*/  IADD3 R6, P1, PT, R8, R92, RZ ;  /* 0x0000005c08067210 */ /* 0x000fc80007f3e0ff */
[----:B------:R-:W-:Y:S01]  /*61480*/  LEA.HI.X.SX32 R7, R8, R0, 0x1, P1 ;  /* 0x0000000008077211 */ /* 0x000fe200008f0eff */
[----:B------:R-:W-:Y:S01]  /*61490*/  IMAD R8, R86, 0x2, R9 ;  /* 0x0000000256087824 */ /* 0x000fe200078e0209 */
[C---:B------:R-:W-:Y:S01]  /*614a0*/  IADD3 R2, P1, PT, R9.reuse, R92, RZ ;  /* 0x0000005c09027210 */ /* 0x040fe20007f3e0ff */
        /* <DEDUP_REMOVED lines=9> */
[----:B---3--:R-:W-:Y:S01]  /*61540*/  IADD3 R2, P1, PT, R6, R92, RZ ;  /* 0x0000005c06027210 */ /* 0x008fe20007f3e0ff */
[----:B------:R0:W-:Y:S02]  /*61550*/  STG.E.U8 desc[UR8][R4.64], R49 ;  /* 0x0000003104007986 */ /* 0x0001e4000c101108 */
[----:B------:R-:W-:Y:S01]  /*61560*/  IMAD R8, R8, R86, RZ ;  /* 0x0000005608087224 */ /* 0x000fe200078e02ff */
[----:B------:R-:W-:Y:S01]  /*61570*/  LEA.HI.X.SX32 R3, R6, R0, 0x1, P1 ;  /* 0x0000000006037211 */ /* 0x000fe200008f0eff */
[----:B------:R-:W-:-:S03]  /*61580*/  IMAD R9, R86, 0x2, R7 ;  /* 0x0000000256097824 */ /* 0x000fc600078e0207 */
[-C--:B------:R-:W-:Y:S01]  /*61590*/  IADD3 R6, P2, PT, R8, R92.reuse, RZ ;  /* 0x0000005c08067210 */ /* 0x080fe20007f5e0ff */
[----:B------:R1:W-:Y:S01]  /*615a0*/  STG.E.U8 desc[UR8][R2.64], R85 ;  /* 0x0000005502007986 */ /* 0x0003e2000c101108 */
[C---:B0-----:R-:W-:Y:S01]  /*615b0*/  IADD3 R4, P1, PT, R7.reuse, R92, RZ ;  /* 0x0000005c07047210 */ /* 0x041fe20007f3e0ff */
[----:B------:R-:W-:Y:S02]  /*615c0*/  IMAD R10, R86, 0x4, R9 ;  /* 0x00000004560a7824 */ /* 0x000fe400078e0209 */
[----:B------:R-:W3:Y:S01]  /*615d0*/  LDL.LU R49, [R1+0x24] ;  /* 0x0000240001317983 */ /* 0x000ee20000300800 */
[----:B------:R-:W-:Y:S02]  /*615e0*/  LEA.HI.X.SX32 R5, R7, R0, 0x1, P1 ;  /* 0x0000000007057211 */ /* 0x000fe400008f0eff */
[----:B-1----:R-:W-:-:S03]  /*615f0*/  IADD3 R2, P1, PT, R9, R92, RZ ;  /* 0x0000005c09027210 */ /* 0x002fc60007f3e0ff */
[----:B------:R0:W-:Y:S01]  /*61600*/  STG.E.U8 desc[UR8][R4.64], R13 ;  /* 0x0000000d04007986 */ /* 0x0001e2000c101108 */
[-C--:B------:R-:W-:Y:S01]  /*61610*/  LEA.HI.X.SX32 R7, R8, R0.reuse, 0x1, P2 ;  /* 0x0000000008077211 */ /* 0x080fe200010f0eff */
[----:B------:R-:W-:Y:S01]  /*61620*/  IMAD R8, R86, 0x2, R10 ;  /* 0x0000000256087824 */ /* 0x000fe200078e020a */
[----:B------:R-:W-:-:S05]  /*61630*/  LEA.HI.X.SX32 R3, R9, R0, 0x1, P1 ;  /* 0x0000000009037211 */ /* 0x000fca00008f0eff */
[----:B----4-:R1:W-:Y:S01]  /*61640*/  STG.E.U8 desc[UR8][R2.64], R12 ;  /* 0x0000000c02007986 */ /* 0x0103e2000c101108 */
[----:B0-----:R-:W-:-:S03]  /*61650*/  IADD3 R4, P1, PT, R10, R92, RZ ;  /* 0x0000005c0a047210 */ /* 0x001fc60007f3e0ff */
[----:B------:R-:W4:Y:S01]  /*61660*/  LDL.LU R13, [R1+0x18] ;  /* 0x00001800010d7983 */ /* 0x000f220000300800 */
[----:B------:R-:W-:Y:S02]  /*61670*/  LEA.HI.X.SX32 R5, R10, R0, 0x1, P1 ;  /* 0x000000000a057211 */ /* 0x000fe400008f0eff */
[C---:B-1----:R-:W-:Y:S01]  /*61680*/  IADD3 R2, P1, PT, R8.reuse, R92, RZ ;  /* 0x0000005c08027210 */ /* 0x042fe20007f3e0ff */
[----:B------:R0:W-:Y:S03]  /*61690*/  STG.E.U8 desc[UR8][R6.64], R19 ;  /* 0x0000001306007986 */ /* 0x0001e6000c101108 */
[----:B------:R-:W-:Y:S01]  /*616a0*/  LEA.HI.X.SX32 R3, R8, R0, 0x1, P1 ;  /* 0x0000000008037211 */ /* 0x000fe200008f0eff */
[----:B------:R-:W-:Y:S04]  /*616b0*/  STG.E.U8 desc[UR8][R4.64], R90 ;  /* 0x0000005a04007986 */ /* 0x000fe8000c101108 */
[----:B0-----:R-:W4:Y:S04]  /*616c0*/  LDL.LU R19, [R1+0x2c] ;  /* 0x00002c0001137983 */ /* 0x001f280000300800 */
[----:B------:R-:W4:Y:S04]  /*616d0*/  LDL.LU R12, [R1+0x34] ;  /* 0x00003400010c7983 */ /* 0x000f280000300800 */
[----:B--2---:R0:W-:Y:S04]  /*616e0*/  STG.E.U8 desc[UR8][R2.64], R88 ;  /* 0x0000005802007986 */ /* 0x0041e8000c101108 */
[----:B0-----:R-:W2:Y:S01]  /*616f0*/  LDL.LU R88, [R1+0x40] ;  /* 0x0000400001587983 */ /* 0x001ea20000300800 */
[----:B------:R-:W-:-:S03]  /*61700*/  IMAD R9, R86, 0x2, R8 ;  /* 0x0000000256097824 */ /* 0x000fc600078e0208 */
[----:B------:R-:W2:Y:S01]  /*61710*/  LDL.LU R90, [R1+0x28] ;  /* 0x00002800015a7983 */ /* 0x000ea20000300800 */
[----:B------:R-:W-:Y:S01]  /*61720*/  IMAD R8, R86, 0x2, R9 ;  /* 0x0000000256087824 */ /* 0x000fe200078e0209 */
[----:B------:R-:W-:-:S03]  /*61730*/  IADD3 R6, P1, PT, R9, R92, RZ ;  /* 0x0000005c09067210 */ /* 0x000fc60007f3e0ff */
[----:B------:R-:W-:Y:S01]  /*61740*/  IMAD R3, R86, 0x2, R8 ;  /* 0x0000000256037824 */ /* 0x000fe200078e0208 */
[----:B------:R-:W-:Y:S02]  /*61750*/  LEA.HI.X.SX32 R7, R9, R0, 0x1, P1 ;  /* 0x0000000009077211 */ /* 0x000fe400008f0eff */
[----:B------:R-:W-:-:S03]  /*61760*/  IADD3 R4, P1, PT, R8, R92, RZ ;  /* 0x0000005c08047210 */ /* 0x000fc60007f3e0ff */
[----:B------:R0:W-:Y:S01]  /*61770*/  STG.E.U8 desc[UR8][R6.64], R48 ;  /* 0x0000003006007986 */ /* 0x0001e2000c101108 */
[----:B------:R-:W-:Y:S02]  /*61780*/  LEA.HI.X.SX32 R5, R8, R0, 0x1, P1 ;  /* 0x0000000008057211 */ /* 0x000fe400008f0eff */
[----:B------:R-:W-:Y:S02]  /*61790*/  IADD3 R2, P1, PT, R3, R92, RZ ;  /* 0x0000005c03027210 */ /* 0x000fe40007f3e0ff */
[----:B------:R-:W-:Y:S01]  /*617a0*/  LEA.HI R8, R93, 0x5e, RZ, 0x1a ;  /* 0x0000005e5d087811 */ /* 0x000fe200078fd0ff */
[----:B0-----:R-:W-:Y:S01]  /*617b0*/  IMAD R6, R86, 0x2, R3 ;  /* 0x0000000256067824 */ /* 0x001fe200078e0203 */
[----:B------:R-:W2:Y:S01]  /*617c0*/  LDL.LU R48, [R1+0x38] ;  /* 0x0000380001307983 */ /* 0x000ea20000300800 */
[----:B------:R-:W-:Y:S02]  /*617d0*/  LEA.HI.X.SX32 R3, R3, R0, 0x1, P1 ;  /* 0x0000000003037211 */ /* 0x000fe400008f0eff */
[----:B------:R-:W-:-:S02]  /*617e0*/  IMAD R8, R8, R86, RZ ;  /* 0x0000005608087224 */ /* 0x000fc400078e02ff */
[C---:B------:R-:W-:Y:S01]  /*617f0*/  IMAD R7, R86.reuse, 0x2, R6 ;  /* 0x0000000256077824 */ /* 0x040fe200078e0206 */
[----:B---3--:R0:W-:Y:S03]  /*61800*/  STG.E.U8 desc[UR8][R4.64], R49 ;  /* 0x0000003104007986 */ /* 0x0081e6000c101108 */
[----:B------:R-:W-:Y:S01]  /*61810*/  IMAD R9, R86, 0x4, R7 ;  /* 0x0000000456097824 */ /* 0x000fe200078e0207 */
[C---:B0-----:R-:W-:Y:S01]  /*61820*/  IADD3 R4, P1, PT, R6.reuse, R92, RZ ;  /* 0x0000005c06047210 */ /* 0x041fe20007f3e0ff */
[----:B------:R-:W3:Y:S03]  /*61830*/  LDL.LU R49, [R1+0x3c] ;  /* 0x00003c0001317983 */ /* 0x000ee60000300800 */
[----:B------:R-:W-:Y:S02]  /*61840*/  LEA.HI.X.SX32 R5, R6, R0, 0x1, P1 ;  /* 0x0000000006057211 */ /* 0x000fe400008f0eff */
[C---:B------:R-:W-:Y:S01]  /*61850*/  IADD3 R6, P1, PT, R7.reuse, R92, RZ ;  /* 0x0000005c07067210 */ /* 0x040fe20007f3e0ff */
[----:B----4-:R0:W-:Y:S03]  /*61860*/  STG.E.U8 desc[UR8][R2.64], R13 ;  /* 0x0000000d02007986 */ /* 0x0101e6000c101108 */
[----:B------:R-:W-:Y:S01]  /*61870*/  LEA.HI.X.SX32 R7, R7, R0, 0x1, P1 ;  /* 0x0000000007077211 */ /* 0x000fe200008f0eff */
[----:B0-----:R-:W4:Y:S01]  /*61880*/  LDL.LU R13, [R1+0x44] ;  /* 0x00004400010d7983 */ /* 0x001f220000300800 */
[----:B------:R-:W-:-:S04]  /*61890*/  IADD3 R2, P2, PT, R8, R92, RZ ;  /* 0x0000005c08027210 */ /* 0x000fc80007f5e0ff */
[----:B------:R-:W-:Y:S01]  /*618a0*/  LEA.HI.X.SX32 R3, R8, R0, 0x1, P2 ;  /* 0x0000000008037211 */ /* 0x000fe200010f0eff */
[----:B------:R0:W-:Y:S04]  /*618b0*/  STG.E.U8 desc[UR8][R4.64], R19 ;  /* 0x0000001304007986 */ /* 0x0001e8000c101108 */
[----:B------:R-:W-:Y:S04]  /*618c0*/  STG.E.U8 desc[UR8][R6.64], R12 ;  /* 0x0000000c06007986 */ /* 0x000fe8000c101108 */
[----:B0-----:R-:W4:Y:S04]  /*618d0*/  LDL.LU R19, [R1+0x30] ;  /* 0x0000300001137983 */ /* 0x001f280000300800 */
[----:B--2---:R0:W-:Y:S04]  /*618e0*/  STG.E.U8 desc[UR8][R2.64], R88 ;  /* 0x0000005802007986 */ /* 0x0041e8000c101108 */
[----:B0-----:R-:W2:Y:S01]  /*618f0*/  LDL.LU R88, [R1+0x48] ;  /* 0x0000480001587983 */ /* 0x001ea20000300800 */
[----:B------:R-:W-:Y:S01]  /*61900*/  IADD3 R4, P1, PT, R9, R92, RZ ;  /* 0x0000005c09047210 */ /* 0x000fe20007f3e0ff */
[----:B------:R-:W-:-:S03]  /*61910*/  IMAD R8, R86, 0x2, R9 ;  /* 0x0000000256087824 */ /* 0x000fc600078e0209 */
[----:B------:R-:W-:Y:S01]  /*61920*/  LEA.HI.X.SX32 R5, R9, R0, 0x1, P1 ;  /* 0x0000000009057211 */ /* 0x000fe200008f0eff */
[----:B------:R-:W-:Y:S01]  /*61930*/  IMAD R9, R86, 0x2, R8 ;  /* 0x0000000256097824 */ /* 0x000fe200078e0208 */
[----:B------:R-:W-:-:S03]  /*61940*/  IADD3 R6, P1, PT, R8, R92, RZ ;  /* 0x0000005c08067210 */ /* 0x000fc60007f3e0ff */
[----:B------:R0:W-:Y:S01]  /*61950*/  STG.E.U8 desc[UR8][R4.64], R90 ;  /* 0x0000005a04007986 */ /* 0x0001e2000c101108 */
[----:B------:R-:W-:Y:S01]  /*61960*/  LEA.HI.X.SX32 R7, R8, R0, 0x1, P1 ;  /* 0x0000000008077211 */ /* 0x000fe200008f0eff */
[----:B------:R-:W-:Y:S01]  /*61970*/  IMAD R8, R86, 0x2, R9 ;  /* 0x0000000256087824 */ /* 0x000fe200078e0209 */
[----:B------:R-:W-:-:S03]  /*61980*/  IADD3 R2, P1, PT, R9, R92, RZ ;  /* 0x0000005c09027210 */ /* 0x000fc60007f3e0ff */
[----:B------:R1:W-:Y:S01]  /*61990*/  STG.E.U8 desc[UR8][R6.64], R48 ;  /* 0x0000003006007986 */ /* 0x0003e2000c101108 */
[----:B------:R-:W-:-:S03]  /*619a0*/  LEA.HI.X.SX32 R3, R9, R0, 0x1, P1 ;  /* 0x0000000009037211 */ /* 0x000fc600008f0eff */
[----:B0-----:R-:W2:Y:S01]  /*619b0*/  LDL.LU R90, [R1+0x4c] ;  /* 0x00004c00015a7983 */ /* 0x001ea20000300800 */
[----:B------:R-:W-:-:S03]  /*619c0*/  IADD3 R4, P1, PT, R8, R92, RZ ;  /* 0x0000005c08047210 */ /* 0x000fc60007f3e0ff */
[----:B-1----:R-:W2:Y:S01]  /*619d0*/  LDL.LU R48, [R1+0x50] ;  /* 0x0000500001307983 */ /* 0x002ea20000300800 */
[----:B------:R-:W-:Y:S01]  /*619e0*/  IMAD R6, R86, 0x2, R8 ;  /* 0x0000000256067824 */ /* 0x000fe200078e0208 */
[----:B------:R-:W-:Y:S02]  /*619f0*/  LEA.HI.X.SX32 R5, R8, R0, 0x1, P1 ;  /* 0x0000000008057211 */ /* 0x000fe400008f0eff */
[----:B------:R-:W2:Y:S01]  /*61a00*/  LDL.LU R12, [R1+0x54] ;  /* 0x00005400010c7983 */ /* 0x000ea20000300800 */
[----:B------:R-:W-:-:S03]  /*61a10*/  IMAD R7, R86, 0x2, R6 ;  /* 0x0000000256077824 */ /* 0x000fc600078e0206 */
[----:B---3--:R0:W-:Y:S04]  /*61a20*/  STG.E.U8 desc[UR8][R2.64], R49 ;  /* 0x0000003102007986 */ /* 0x0081e8000c101108 */
[----:B0-----:R-:W3:Y:S01]  /*61a30*/  LDL.LU R49, [R1+0x5c] ;  /* 0x00005c0001317983 */ /* 0x001ee20000300800 */
[----:B------:R-:W-:-:S04]  /*61a40*/  IADD3 R2, P1, PT, R6, R92, RZ ;  /* 0x0000005c06027210 */ /* 0x000fc80007f3e0ff */
[----:B------:R-:W-:Y:S01]  /*61a50*/  LEA.HI.X.SX32 R3, R6, R0, 0x1, P1 ;  /* 0x0000000006037211 */ /* 0x000fe200008f0eff */
[----:B----4-:R0:W-:Y:S02]  /*61a60*/  STG.E.U8 desc[UR8][R4.64], R13 ;  /* 0x0000000d04007986 */ /* 0x0101e4000c101108 */
[C---:B0-----:R-:W-:Y:S02]  /*61a70*/  IADD3 R4, P1, PT, R7.reuse, R92, RZ ;  /* 0x0000005c07047210 */ /* 0x041fe40007f3e0ff */
[----:B------:R-:W4:Y:S02]  /*61a80*/  LDL.LU R13, [R1+0x60] ;  /* 0x00006000010d7983 */ /* 0x000f240000300800 */
[----:B------:R-:W-:Y:S02]  /*61a90*/  LEA.HI.X.SX32 R5, R7, R0, 0x1, P1 ;  /* 0x0000000007057211 */ /* 0x000fe400008f0eff */
[----:B------:R0:W-:Y:S04]  /*61aa0*/  STG.E.U8 desc[UR8][R2.64], R19 ;  /* 0x0000001302007986 */ /* 0x0001e8000c101108 */
[----:B0-----:R-:W4:Y:S04]  /*61ab0*/  LDL.LU R19, [R1+0x64] ;  /* 0x0000640001137983 */ /* 0x001f280000300800 */
[----:B--2---:R0:W-:Y:S04]  /*61ac0*/  STG.E.U8 desc[UR8][R4.64], R88 ;  /* 0x0000005804007986 */ /* 0x0041e8000c101108 */
[----:B0-----:R-:W2:Y:S01]  /*61ad0*/  LDL.LU R88, [R1+0x58] ;  /* 0x0000580001587983 */ /* 0x001ea20000300800 */
[----:B------:R-:W-:Y:S01]  /*61ae0*/  LEA.HI R8, R93, 0x6e, RZ, 0x1a ;  /* 0x0000006e5d087811 */ /* 0x000fe200078fd0ff */
[----:B------:R-:W-:-:S04]  /*61af0*/  IMAD R9, R86, 0x2, R7 ;  /* 0x0000000256097824 */ /* 0x000fc800078e0207 */
[----:B------:R-:W-:Y:S01]  /*61b00*/  IMAD R8, R8, R86, RZ ;  /* 0x0000005608087224 */ /* 0x000fe200078e02ff */
[----:B------:R-:W-:Y:S01]  /*61b10*/  IADD3 R2, P1, PT, R9, R92, RZ ;  /* 0x0000005c09027210 */ /* 0x000fe20007f3e0ff */
[----:B------:R-:W-:-:S03]  /*61b20*/  IMAD R10, R86, 0x4, R9 ;  /* 0x00000004560a7824 */ /* 0x000fc600078e0209 */
[C---:B------:R-:W-:Y:S02]  /*61b30*/  IADD3 R6, P2, PT, R8.reuse, R92, RZ ;  /* 0x0000005c08067210 */ /* 0x040fe40007f5e0ff */
[-C--:B------:R-:W-:Y:S02]  /*61b40*/  LEA.HI.X.SX32 R3, R9, R0.reuse, 0x1, P1 ;  /* 0x0000000009037211 */ /* 0x080fe400008f0eff */
[----:B------:R-:W-:Y:S01]  /*61b50*/  LEA.HI.X.SX32 R7, R8, R0, 0x1, P2 ;  /* 0x0000000008077211 */ /* 0x000fe200010f0eff */
[----:B------:R-:W-:Y:S01]  /*61b60*/  IMAD R8, R86, 0x2, R10 ;  /* 0x0000000256087824 */ /* 0x000fe200078e020a */
[----:B------:R-:W-:Y:S01]  /*61b70*/  IADD3 R4, P1, PT, R10, R92, RZ ;  /* 0x0000005c0a047210 */ /* 0x000fe20007f3e0ff */
[----:B------:R0:W-:Y:S02]  /*61b80*/  STG.E.U8 desc[UR8][R2.64], R90 ;  /* 0x0000005a02007986 */ /* 0x0001e4000c101108 */
[----:B------:R-:W-:Y:S01]  /*61b90*/  IMAD R9, R86, 0x2, R8 ;  /* 0x0000000256097824 */ /* 0x000fe200078e0208 */
[----:B------:R-:W-:Y:S01]  /*61ba0*/  LEA.HI.X.SX32 R5, R10, R0, 0x1, P1 ;  /* 0x000000000a057211 */ /* 0x000fe200008f0eff */
[----:B------:R1:W-:Y:S01]  /*61bb0*/  STG.E.U8 desc[UR8][R6.64], R48 ;  /* 0x0000003006007986 */ /* 0x0003e2000c101108 */
[----:B0-----:R-:W-:-:S03]  /*61bc0*/  IADD3 R2, P1, PT, R8, R92, RZ ;  /* 0x0000005c08027210 */ /* 0x001fc60007f3e0ff */
[----:B------:R-:W2:Y:S01]  /*61bd0*/  LDL.LU R90, [R1+0x6c] ;  /* 0x00006c00015a7983 */ /* 0x000ea20000300800 */
[----:B------:R-:W-:-:S03]  /*61be0*/  LEA.HI.X.SX32 R3, R8, R0, 0x1, P1 ;  /* 0x0000000008037211 */ /* 0x000fc600008f0eff */
[----:B-1----:R-:W2:Y:S01]  /*61bf0*/  LDL.LU R48, [R1+0x74] ;  /* 0x0000740001307983 */ /* 0x002ea20000300800 */
[C---:B------:R-:W-:Y:S01]  /*61c00*/  IADD3 R6, P1, PT, R9.reuse, R92, RZ ;  /* 0x0000005c09067210 */ /* 0x040fe20007f3e0ff */
[----:B------:R-:W-:Y:S02]  /*61c10*/  IMAD R8, R86, 0x2, R9 ;  /* 0x0000000256087824 */ /* 0x000fe400078e0209 */
[----:B------:R0:W-:Y:S01]  /*61c20*/  STG.E.U8 desc[UR8][R4.64], R12 ;  /* 0x0000000c04007986 */ /* 0x0001e2000c101108 */
[----:B------:R-:W-:-:S03]  /*61c30*/  LEA.HI.X.SX32 R7, R9, R0, 0x1, P1 ;  /* 0x0000000009077211 */ /* 0x000fc600008f0eff */
[----:B---3--:R1:W-:Y:S01]  /*61c40*/  STG.E.U8 desc[UR8][R2.64], R49 ;  /* 0x0000003102007986 */ /* 0x0083e2000c101108 */
[----:B0-----:R-:W-:-:S03]  /*61c50*/  IADD3 R4, P1, PT, R8, R92, RZ ;  /* 0x0000005c08047210 */ /* 0x001fc60007f3e0ff */
[----:B-1----:R-:W3:Y:S01]  /*61c60*/  LDL.LU R49, [R1+0x80] ;  /* 0x0000800001317983 */ /* 0x002ee20000300800 */
[----:B------:R-:W-:Y:S01]  /*61c70*/  IMAD R3, R86, 0x2, R8 ;  /* 0x0000000256037824 */ /* 0x000fe200078e0208 */
[----:B------:R-:W-:Y:S02]  /*61c80*/  LEA.HI.X.SX32 R5, R8, R0, 0x1, P1 ;  /* 0x0000000008057211 */ /* 0x000fe400008f0eff */
[----:B------:R-:W3:Y:S02]  /*61c90*/  LDL.LU R12, [R1+0x68] ;  /* 0x00006800010c7983 */ /* 0x000ee40000300800 */
[C---:B------:R-:W-:Y:S02]  /*61ca0*/  IADD3 R2, P1, PT, R3.reuse, R92, RZ ;  /* 0x0000005c03027210 */ /* 0x040fe40007f3e0ff */
[----:B----4-:R0:W-:Y:S02]  /*61cb0*/  STG.E.U8 desc[UR8][R6.64], R13 ;  /* 0x0000000d06007986 */ /* 0x0101e4000c101108 */
[C---:B0-----:R-:W-:Y:S01]  /*61cc0*/  IMAD R6, R86.reuse, 0x2, R3 ;  /* 0x0000000256067824 */ /* 0x041fe200078e0203 */
[----:B------:R-:W-:Y:S01]  /*61cd0*/  LEA.HI.X.SX32 R3, R3, R0, 0x1, P1 ;  /* 0x0000000003037211 */ /* 0x000fe200008f0eff */
[----:B------:R-:W4:Y:S04]  /*61ce0*/  LDL.LU R13, [R1+0x78] ;  /* 0x00007800010d7983 */ /* 0x000f280000300800 */
[----:B------:R0:W-:Y:S04]  /*61cf0*/  STG.E.U8 desc[UR8][R4.64], R19 ;  /* 0x0000001304007986 */ /* 0x0001e8000c101108 */
[----:B0-----:R-:W4:Y:S04]  /*61d00*/  LDL.LU R19, [R1+0x7c] ;  /* 0x00007c0001137983 */ /* 0x001f280000300800 */
[----:B--2---:R0:W-:Y:S04]  /*61d10*/  STG.E.U8 desc[UR8][R2.64], R88 ;  /* 0x0000005802007986 */ /* 0x0041e8000c101108 */
[----:B0-----:R-:W2:Y:S01]  /*61d20*/  LDL.LU R88, [R1+0x84] ;  /* 0x0000840001587983 */ /* 0x001ea20000300800 */
[----:B------:R-:W-:Y:S01]  /*61d30*/  LEA.HI R8, R93, 0x7e, RZ, 0x1a ;  /* 0x0000007e5d087811 */ /* 0x000fe200078fd0ff */
[----:B------:R-:W-:Y:S01]  /*61d40*/  IMAD R7, R86, 0x2, R6 ;  /* 0x0000000256077824 */ /* 0x000fe200078e0206 */
[----:B------:R-:W-:-:S03]  /*61d50*/  IADD3 R4, P1, PT, R6, R92, RZ ;  /* 0x0000005c06047210 */ /* 0x000fc60007f3e0ff */
[----:B------:R-:W-:Y:S01]  /*61d60*/  IMAD R8, R8, R86, RZ ;  /* 0x0000005608087224 */ /* 0x000fe200078e02ff */
[----:B------:R-:W-:Y:S01]  /*61d70*/  LEA.HI.X.SX32 R5, R6, R0, 0x1, P1 ;  /* 0x0000000006057211 */ /* 0x000fe200008f0eff */
[----:B------:R-:W-:Y:S01]  /*61d80*/  IMAD R9, R86, 0x4, R7 ;  /* 0x0000000456097824 */ /* 0x000fe200078e0207 */
[CC--:B------:R-:W-:Y:S02]  /*61d90*/  IADD3 R6, P1, PT, R7.reuse, R92.reuse, RZ ;  /* 0x0000005c07067210 */ /* 0x0c0fe40007f3e0ff */
[C---:B------:R-:W-:Y:S02]  /*61da0*/  IADD3 R2, P2, PT, R8.reuse, R92, RZ ;  /* 0x0000005c08027210 */ /* 0x040fe40007f5e0ff */
[-C--:B------:R-:W-:Y:S02]  /*61db0*/  LEA.HI.X.SX32 R7, R7, R0.reuse, 0x1, P1 ;  /* 0x0000000007077211 */ /* 0x080fe400008f0eff */
[----:B------:R-:W-:Y:S01]  /*61dc0*/  LEA.HI.X.SX32 R3, R8, R0, 0x1, P2 ;  /* 0x0000000008037211 */ /* 0x000fe200010f0eff */
[----:B------:R-:W-:Y:S01]  /*61dd0*/  IMAD R8, R86, 0x2, R9 ;  /* 0x0000000256087824 */ /* 0x000fe200078e0209 */
[----:B------:R0:W-:Y:S04]  /*61de0*/  STG.E.U8 desc[UR8][R4.64], R90 ;  /* 0x0000005a04007986 */ /* 0x0001e8000c101108 */
[----:B------:R1:W-:Y:S01]  /*61df0*/  STG.E.U8 desc[UR8][R6.64], R48 ;  /* 0x0000003006007986 */ /* 0x0003e2000c101108 */
[----:B0-----:R-:W-:-:S03]  /*61e00*/  IADD3 R4, P1, PT, R9, R92, RZ ;  /* 0x0000005c09047210 */ /* 0x001fc60007f3e0ff */
[----:B------:R-:W2:Y:S01]  /*61e10*/  LDL.LU R90, [R1+0x88] ;  /* 0x00008800015a7983 */ /* 0x000ea20000300800 */
[----:B------:R-:W-:Y:S01]  /*61e20*/  LEA.HI.X.SX32 R5, R9, R0, 0x1, P1 ;  /* 0x0000000009057211 */ /* 0x000fe200008f0eff */
[----:B------:R-:W-:Y:S01]  /*61e30*/  IMAD R9, R86, 0x2, R8 ;  /* 0x0000000256097824 */ /* 0x000fe200078e0208 */
[C---:B-1----:R-:W-:Y:S01]  /*61e40*/  IADD3 R6, P1, PT, R8.reuse, R92, RZ ;  /* 0x0000005c08067210 */ /* 0x042fe20007f3e0ff */
[----:B------:R-:W2:Y:S03]  /*61e50*/  LDL.LU R48, [R1+0x8c] ;  /* 0x00008c0001307983 */ /* 0x000ea60000300800 */
[----:B------:R-:W-:Y:S01]  /*61e60*/  LEA.HI.X.SX32 R7, R8, R0, 0x1, P1 ;  /* 0x0000000008077211 */ /* 0x000fe200008f0eff */
[----:B------:R-:W-:Y:S01]  /*61e70*/  IMAD R8, R86, 0x2, R9 ;  /* 0x0000000256087824 */ /* 0x000fe200078e0209 */
[----:B---3--:R0:W-:Y:S04]  /*61e80*/  STG.E.U8 desc[UR8][R2.64], R49 ;  /* 0x0000003102007986 */ /* 0x0081e8000c101108 */
[----:B------:R1:W-:Y:S04]  /*61e90*/  STG.E.U8 desc[UR8][R4.64], R12 ;  /* 0x0000000c04007986 */ /* 0x0003e8000c101108 */
[----:B0-----:R-:W3:Y:S01]  /*61ea0*/  LDL.LU R49, [R1+0x90] ;  /* 0x0000900001317983 */ /* 0x001ee20000300800 */
[----:B------:R-:W-:-:S04]  /*61eb0*/  IADD3 R2, P1, PT, R9, R92, RZ ;  /* 0x0000005c09027210 */ /* 0x000fc80007f3e0ff */
[----:B------:R-:W-:Y:S02]  /*61ec0*/  LEA.HI.X.SX32 R3, R9, R0, 0x1, P1 ;  /* 0x0000000009037211 */ /* 0x000fe400008f0eff */
[----:B-1----:R-:W-:-:S04]  /*61ed0*/  IADD3 R4, P1, PT, R8, R92, RZ ;  /* 0x0000005c08047210 */ /* 0x002fc80007f3e0ff */
[----:B------:R-:W-:Y:S01]  /*61ee0*/  LEA.HI.X.SX32 R5, R8, R0, 0x1, P1 ;  /* 0x0000000008057211 */ /* 0x000fe200008f0eff */
[----:B----4-:R-:W-:Y:S04]  /*61ef0*/  STG.E.U8 desc[UR8][R6.64], R13 ;  /* 0x0000000d06007986 */ /* 0x010fe8000c101108 */
[----:B------:R-:W-:Y:S04]  /*61f00*/  STG.E.U8 desc[UR8][R2.64], R19 ;  /* 0x0000001302007986 */ /* 0x000fe8000c101108 */
[----:B--2---:R0:W-:Y:S04]  /*61f10*/  STG.E.U8 desc[UR8][R4.64], R88 ;  /* 0x0000005804007986 */ /* 0x0041e8000c101108 */
[----:B0-----:R-:W2:Y:S01]  /*61f20*/  LDL.LU R88, [R1+0x70] ;  /* 0x0000700001587983 */ /* 0x001ea20000300800 */
[----:B------:R-:W-:Y:S01]  /*61f30*/  IMAD R6, R86, 0x2, R8 ;  /* 0x0000000256067824 */ /* 0x000fe200078e0208 */
[----:B------:R-:W-:-:S03]  /*61f40*/  LEA.HI R8, R93, 0x8e, RZ, 0x1a ;  /* 0x0000008e5d087811 */ /* 0x000fc600078fd0ff */
[----:B------:R-:W-:Y:S01]  /*61f50*/  IMAD R7, R86, 0x2, R6 ;  /* 0x0000000256077824 */ /* 0x000fe200078e0206 */
[----:B------:R-:W-:Y:S01]  /*61f60*/  IADD3 R2, P1, PT, R6, R92, RZ ;  /* 0x0000005c06027210 */ /* 0x000fe20007f3e0ff */
[----:B------:R-:W-:Y:S01]  /*61f70*/  IMAD R8, R8, R86, RZ ;  /* 0x0000005608087224 */ /* 0x000fe200078e02ff */
[----:B------:R-:W-:Y:S01]  /*61f80*/  PRMT R36, R29, 0x7770, RZ ;  /* 0x000077701d247816 */ /* 0x000fe200000000ff */
[----:B------:R-:W-:Y:S01]  /*61f90*/  IMAD R9, R86, 0x2, R7 ;  /* 0x0000000256097824 */ /* 0x000fe200078e0207 */
[----:B------:R-:W-:Y:S02]  /*61fa0*/  LEA.HI.X.SX32 R3, R6, R0, 0x1, P1 ;  /* 0x0000000006037211 */ /* 0x000fe400008f0eff */
[CC--:B------:R-:W-:Y:S01]  /*61fb0*/  IADD3 R4, P1, PT, R7.reuse, R92.reuse, RZ ;  /* 0x0000005c07047210 */ /* 0x0c0fe20007f3e0ff */
[----:B------:R-:W-:Y:S01]  /*61fc0*/  IMAD R10, R86, 0x4, R9 ;  /* 0x00000004560a7824 */ /* 0x000fe200078e0209 */
[----:B------:R-:W-:Y:S01]  /*61fd0*/  IADD3 R6, P2, PT, R8, R92, RZ ;  /* 0x0000005c08067210 */ /* 0x000fe20007f5e0ff */
[----:B------:R0:W-:Y:S01]  /*61fe0*/  STG.E.U8 desc[UR8][R2.64], R36 ;  /* 0x0000002402007986 */ /* 0x0001e2000c101108 */
[----:B------:R-:W-:-:S02]  /*61ff0*/  LEA.HI.X.SX32 R5, R7, R0, 0x1, P1 ;  /* 0x0000000007057211 */ /* 0x000fc400008f0eff */
[----:B------:R-:W-:Y:S01]  /*62000*/  LEA.HI.X.SX32 R7, R8, R0, 0x1, P2 ;  /* 0x0000000008077211 */ /* 0x000fe200010f0eff */
[----:B------:R-:W-:Y:S02]  /*62010*/  IMAD R8, R86, 0x2, R10 ;  /* 0x0000000256087824 */ /* 0x000fe400078e020a */
[----:B------:R1:W-:Y:S01]  /*62020*/  STG.E.U8 desc[UR8][R4.64], R90 ;  /* 0x0000005a04007986 */ /* 0x0003e2000c101108 */
[----:B0-----:R-:W-:-:S04]  /*62030*/  IADD3 R2, P1, PT, R9, R92, RZ ;  /* 0x0000005c09027210 */ /* 0x001fc80007f3e0ff */
[----:B------:R-:W-:Y:S02]  /*62040*/  LEA.HI.X.SX32 R3, R9, R0, 0x1, P1 ;  /* 0x0000000009037211 */ /* 0x000fe400008f0eff */
[----:B-1----:R-:W-:Y:S01]  /*62050*/  IADD3 R4, P1, PT, R10, R92, RZ ;  /* 0x0000005c0a047210 */ /* 0x002fe20007f3e0ff */
[----:B------:R-:W-:Y:S02]  /*62060*/  IMAD R9, R86, 0x2, R8 ;  /* 0x0000000256097824 */ /* 0x000fe400078e0208 */
[----:B------:R0:W-:Y:S01]  /*62070*/  STG.E.U8 desc[UR8][R2.64], R48 ;  /* 0x0000003002007986 */ /* 0x0001e2000c101108 */
[----:B------:R-:W-:Y:S02]  /*62080*/  LEA.HI.X.SX32 R5, R10, R0, 0x1, P1 ;  /* 0x000000000a057211 */ /* 0x000fe400008f0eff */
[----:B------:R-:W-:Y:S01]  /*62090*/  PRMT R39, R30, 0x7770, RZ ;  /* 0x000077701e277816 */ /* 0x000fe200000000ff */
[----:B---3--:R1:W-:Y:S01]  /*620a0*/  STG.E.U8 desc[UR8][R6.64], R49 ;  /* 0x0000003106007986 */ /* 0x0083e2000c101108 */
[----:B0-----:R-:W-:-:S04]  /*620b0*/  IADD3 R2, P1, PT, R8, R92, RZ ;  /* 0x0000005c08027210 */ /* 0x001fc80007f3e0ff */
[----:B------:R-:W-:Y:S01]  /*620c0*/  LEA.HI.X.SX32 R3, R8, R0, 0x1, P1 ;  /* 0x0000000008037211 */ /* 0x000fe200008f0eff */
[----:B------:R-:W-:Y:S01]  /*620d0*/  IMAD R8, R86, 0x2, R9 ;  /* 0x0000000256087824 */ /* 0x000fe200078e0209 */
[C---:B-1----:R-:W-:Y:S01]  /*620e0*/  IADD3 R6, P1, PT, R9.reuse, R92, RZ ;  /* 0x0000005c09067210 */ /* 0x042fe20007f3e0ff */
[----:B------:R0:W-:Y:S03]  /*620f0*/  STG.E.U8 desc[UR8][R4.64], R39 ;  /* 0x0000002704007986 */ /* 0x0001e6000c101108 */
[----:B------:R-:W-:Y:S02]  /*62100*/  LEA.HI.X.SX32 R7, R9, R0, 0x1, P1 ;  /* 0x0000000009077211 */ /* 0x000fe400008f0eff */
[C---:B------:R-:W-:Y:S02]  /*62110*/  PRMT R29, R30.reuse, 0x7771, RZ ;  /* 0x000077711e1d7816 */ /* 0x040fe400000000ff */
[----:B------:R-:W-:-:S02]  /*62120*/  PRMT R28, R30, 0x7772, RZ ;  /* 0x000077721e1c7816 */ /* 0x000fc400000000ff */
[C---:B0-----:R-:W-:Y:S01]  /*62130*/  IADD3 R4, P1, PT, R8.reuse, R92, RZ ;  /* 0x0000005c08047210 */ /* 0x041fe20007f3e0ff */
[----:B------:R0:W-:Y:S03]  /*62140*/  STG.E.U8 desc[UR8][R2.64], R29 ;  /* 0x0000001d02007986 */ /* 0x0001e6000c101108 */
[----:B------:R-:W-:Y:S01]  /*62150*/  LEA.HI.X.SX32 R5, R8, R0, 0x1, P1 ;  /* 0x0000000008057211 */ /* 0x000fe200008f0eff */
[----:B------:R1:W-:Y:S01]  /*62160*/  STG.E.U8 desc[UR8][R6.64], R28 ;  /* 0x0000001c06007986 */ /* 0x0003e2000c101108 */
[----:B0-----:R-:W-:Y:S01]  /*62170*/  IMAD R3, R86, 0x2, R8 ;  /* 0x0000000256037824 */ /* 0x001fe200078e0208 */
[----:B------:R-:W-:-:S03]  /*62180*/  PRMT R30, R31, 0x7773, RZ ;  /* 0x000077731f1e7816 */ /* 0x000fc600000000ff */
[C---:B-1----:R-:W-:Y:S01]  /*62190*/  IMAD R6, R86.reuse, 0x2, R3 ;  /* 0x0000000256067824 */ /* 0x042fe200078e0203 */
[----:B------:R-:W-:Y:S02]  /*621a0*/  IADD3 R2, P1, PT, R3, R92, RZ ;  /* 0x0000005c03027210 */ /* 0x000fe40007f3e0ff */
[C---:B------:R-:W-:Y:S02]  /*621b0*/  PRMT R37, R31.reuse, 0x7772, RZ ;  /* 0x000077721f257816 */ /* 0x040fe400000000ff */
[C---:B------:R-:W-:Y:S01]  /*621c0*/  PRMT R38, R31.reuse, 0x7771, RZ ;  /* 0x000077711f267816 */ /* 0x040fe200000000ff */
[C---:B------:R-:W-:Y:S01]  /*621d0*/  IMAD R8, R86.reuse, 0x2, R6 ;  /* 0x0000000256087824 */ /* 0x040fe200078e0206 */
[----:B------:R-:W-:Y:S02]  /*621e0*/  PRMT R31, R31, 0x7770, RZ ;  /* 0x000077701f1f7816 */ /* 0x000fe400000000ff */
[----:B------:R-:W-:Y:S02]  /*621f0*/  LEA.HI.X.SX32 R3, R3, R0, 0x1, P1 ;  /* 0x0000000003037211 */ /* 0x000fe400008f0eff */
[----:B------:R-:W-:Y:S01]  /*62200*/  LEA.HI R7, R93, 0x9e, RZ, 0x1a ;  /* 0x0000009e5d077811 */ /* 0x000fe200078fd0ff */
[----:B------:R-:W-:-:S04]  /*62210*/  IMAD R9, R86, 0x4, R8 ;  /* 0x0000000456097824 */ /* 0x000fc800078e0208 */
[----:B------:R-:W-:Y:S01]  /*62220*/  IMAD R7, R7, R86, RZ ;  /* 0x0000005607077224 */ /* 0x000fe200078e02ff */
[----:B--2---:R0:W-:Y:S04]  /*62230*/  STG.E.U8 desc[UR8][R4.64], R88 ;  /* 0x0000005804007986 */ /* 0x0041e8000c101108 */
[----:B0-----:R-:W2:Y:S01]  /*62240*/  LDL R88, [R1+0x25c] ;  /* 0x00025c0001587983 */ /* 0x001ea20000100800 */
[----:B------:R-:W-:-:S03]  /*62250*/  IADD3 R4, P1, PT, R6, R92, RZ ;  /* 0x0000005c06047210 */ /* 0x000fc60007f3e0ff */
[----:B------:R0:W-:Y:S01]  /*62260*/  STG.E.U8 desc[UR8][R2.64], R31 ;  /* 0x0000001f02007986 */ /* 0x0001e2000c101108 */
[----:B------:R-:W-:Y:S02]  /*62270*/  LEA.HI.X.SX32 R5, R6, R0, 0x1, P1 ;  /* 0x0000000006057211 */ /* 0x000fe400008f0eff */
[-C--:B------:R-:W-:Y:S01]  /*62280*/  IADD3 R6, P2, PT, R7, R92.reuse, RZ ;  /* 0x0000005c07067210 */ /* 0x080fe20007f5e0ff */
[----:B------:R-:W3:Y:S04]  /*62290*/  LDL.LU R65, [R1+0x134] ;  /* 0x0001340001417983 */ /* 0x000ee80000300800 */
[----:B------:R1:W-:Y:S01]  /*622a0*/  STG.E.U8 desc[UR8][R4.64], R38 ;  /* 0x0000002604007986 */ /* 0x0003e2000c101108 */
[----:B0-----:R-:W-:-:S04]  /*622b0*/  IADD3 R2, P1, PT, R8, R92, RZ ;  /* 0x0000005c08027210 */ /* 0x001fc80007f3e0ff */
[----:B------:R-:W-:Y:S01]  /*622c0*/  LEA.HI.X.SX32 R3, R8, R0, 0x1, P1 ;  /* 0x0000000008037211 */ /* 0x000fe200008f0eff */
[----:B------:R-:W-:Y:S01]  /*622d0*/  IMAD R8, R86, 0x2, R9 ;  /* 0x0000000256087824 */ /* 0x000fe200078e0209 */
[----:B-1----:R-:W-:-:S03]  /*622e0*/  IADD3 R4, P1, PT, R9, R92, RZ ;  /* 0x0000005c09047210 */ /* 0x002fc60007f3e0ff */
[----:B------:R0:W-:Y:S01]  /*622f0*/  STG.E.U8 desc[UR8][R2.64], R37 ;  /* 0x0000002502007986 */ /* 0x0001e2000c101108 */
[-C--:B------:R-:W-:Y:S02]  /*62300*/  LEA.HI.X.SX32 R7, R7, R0.reuse, 0x1, P2 ;  /* 0x0000000007077211 */ /* 0x080fe400010f0eff */
[----:B------:R-:W-:Y:S01]  /*62310*/  LEA.HI.X.SX32 R5, R9, R0, 0x1, P1 ;  /* 0x0000000009057211 */ /* 0x000fe200008f0eff */
[----:B------:R-:W-:Y:S01]  /*62320*/  IMAD R9, R86, 0x2, R8 ;  /* 0x0000000256097824 */ /* 0x000fe200078e0208 */
[C---:B------:R-:W-:Y:S01]  /*62330*/  PRMT R41, R24.reuse, 0x7770, RZ ;  /* 0x0000777018297816 */ /* 0x040fe200000000ff */
[----:B------:R1:W-:Y:S01]  /*62340*/  STG.E.U8 desc[UR8][R6.64], R30 ;  /* 0x0000001e06007986 */ /* 0x0003e2000c101108 */
[----:B------:R-:W-:Y:S02]  /*62350*/  PRMT R34, R24, 0x7771, RZ ;  /* 0x0000777118227816 */ /* 0x000fe400000000ff */
[----:B0-----:R-:W-:-:S04]  /*62360*/  IADD3 R2, P1, PT, R8, R92, RZ ;  /* 0x0000005c08027210 */ /* 0x001fc80007f3e0ff */
[----:B------:R-:W-:Y:S01]  /*62370*/  LEA.HI.X.SX32 R3, R8, R0, 0x1, P1 ;  /* 0x0000000008037211 */ /* 0x000fe200008f0eff */
[----:B------:R-:W-:Y:S01]  /*62380*/  IMAD R8, R86, 0x2, R9 ;  /* 0x0000000256087824 */ /* 0x000fe200078e0209 */
[C---:B-1----:R-:W-:Y:S01]  /*62390*/  IADD3 R6, P1, PT, R9.reuse, R92, RZ ;  /* 0x0000005c09067210 */ /* 0x042fe20007f3e0ff */
[----:B------:R0:W-:Y:S01]  /*623a0*/  STG.E.U8 desc[UR8][R4.64], R41 ;  /* 0x0000002904007986 */ /* 0x0001e2000c101108 */
[C---:B------:R-:W-:Y:S02]  /*623b0*/  PRMT R33, R24.reuse, 0x7772, RZ ;  /* 0x0000777218217816 */ /* 0x040fe400000000ff */
[----:B------:R-:W-:Y:S01]  /*623c0*/  LEA.HI.X.SX32 R7, R9, R0, 0x1, P1 ;  /* 0x0000000009077211 */ /* 0x000fe200008f0eff */
[----:B------:R1:W-:Y:S01]  /*623d0*/  STG.E.U8 desc[UR8][R2.64], R34 ;  /* 0x0000002202007986 */ /* 0x0003e2000c101108 */
[----:B------:R-:W-:-:S03]  /*623e0*/  PRMT R32, R24, 0x7773, RZ ;  /* 0x0000777318207816 */ /* 0x000fc600000000ff */
[----:B------:R4:W-:Y:S01]  /*623f0*/  STG.E.U8 desc[UR8][R6.64], R33 ;  /* 0x0000002106007986 */ /* 0x0009e2000c101108 */
[----:B0-----:R-:W-:Y:S01]  /*62400*/  IADD3 R4, P1, PT, R8, R92, RZ ;  /* 0x0000005c08047210 */ /* 0x001fe20007f3e0ff */
[----:B-1----:R-:W-:-:S03]  /*62410*/  IMAD R3, R86, 0x2, R8 ;  /* 0x0000000256037824 */ /* 0x002fc600078e0208 */
[----:B------:R-:W-:Y:S01]  /*62420*/  LEA.HI.X.SX32 R5, R8, R0, 0x1, P1 ;  /* 0x0000000008057211 */ /* 0x000fe200008f0eff */
[----:B----4-:R-:W-:Y:S01]  /*62430*/  IMAD R6, R86, 0x2, R3 ;  /* 0x0000000256067824 */ /* 0x010fe200078e0203 */
[----:B------:R-:W-:-:S03]  /*62440*/  IADD3 R2, P1, PT, R3, R92, RZ ;  /* 0x0000005c03027210 */ /* 0x000fc60007f3e0ff */
[----:B------:R0:W-:Y:S01]  /*62450*/  STG.E.U8 desc[UR8][R4.64], R32 ;  /* 0x0000002004007986 */ /* 0x0001e2000c101108 */
[----:B------:R-:W-:Y:S01]  /*62460*/  PRMT R44, R25, 0x7770, RZ ;  /* 0x00007770192c7816 */ /* 0x000fe200000000ff */
[C---:B------:R-:W-:Y:S01]  /*62470*/  IMAD R8, R86.reuse, 0x2, R6 ;  /* 0x0000000256087824 */ /* 0x040fe200078e0206 */
[----:B------:R-:W-:Y:S02]  /*62480*/  LEA.HI.X.SX32 R3, R3, R0, 0x1, P1 ;  /* 0x0000000003037211 */ /* 0x000fe400008f0eff */
[----:B------:R-:W-:Y:S01]  /*62490*/  LEA.HI R7, R93, 0xae, RZ, 0x1a ;  /* 0x000000ae5d077811 */ /* 0x000fe200078fd0ff */
[----:B------:R-:W-:Y:S01]  /*624a0*/  IMAD R9, R86, 0x4, R8 ;  /* 0x0000000456097824 */ /* 0x000fe200078e0208 */
[----:B------:R-:W-:Y:S01]  /*624b0*/  PRMT R40, R25, 0x7771, RZ ;  /* 0x0000777119287816 */ /* 0x000fe200000000ff */
[----:B------:R1:W-:Y:S01]  /*624c0*/  STG.E.U8 desc[UR8][R2.64], R44 ;  /* 0x0000002c02007986 */ /* 0x0003e2000c101108 */
[----:B0-----:R-:W-:Y:S01]  /*624d0*/  IADD3 R4, P1, PT, R6, R92, RZ ;  /* 0x0000005c06047210 */ /* 0x001fe20007f3e0ff */
[----:B------:R-:W-:-:S03]  /*624e0*/  IMAD R7, R7, R86, RZ ;  /* 0x0000005607077224 */ /* 0x000fc600078e02ff */
[----:B------:R-:W-:Y:S02]  /*624f0*/  LEA.HI.X.SX32 R5, R6, R0, 0x1, P1 ;  /* 0x0000000006057211 */ /* 0x000fe400008f0eff */
[----:B-1----:R-:W-:-:S03]  /*62500*/  IADD3 R2, P1, PT, R8, R92, RZ ;  /* 0x0000005c08027210 */ /* 0x002fc60007f3e0ff */
[----:B------:R0:W-:Y:S01]  /*62510*/  STG.E.U8 desc[UR8][R4.64], R40 ;  /* 0x0000002804007986 */ /* 0x0001e2000c101108 */
[----:B------:R-:W-:Y:S02]  /*62520*/  PRMT R35, R25, 0x7772, RZ ;  /* 0x0000777219237816 */ /* 0x000fe400000000ff */
[----:B------:R-:W-:Y:S01]  /*62530*/  LEA.HI.X.SX32 R3, R8, R0, 0x1, P1 ;  /* 0x0000000008037211 */ /* 0x000fe200008f0eff */
[----:B------:R-:W-:Y:S01]  /*62540*/  IMAD R8, R86, 0x2, R9 ;  /* 0x0000000256087824 */ /* 0x000fe200078e0209 */
[-C--:B------:R-:W-:Y:S02]  /*62550*/  IADD3 R6, P2, PT, R7, R92.reuse, RZ ;  /* 0x0000005c07067210 */ /* 0x080fe40007f5e0ff */
[----:B------:R-:W-:Y:S01]  /*62560*/  PRMT R24, R25, 0x7773, RZ ;  /* 0x0000777319187816 */ /* 0x000fe200000000ff */
[----:B------:R1:W-:Y:S01]  /*62570*/  STG.E.U8 desc[UR8][R2.64], R35 ;  /* 0x0000002302007986 */ /* 0x0003e2000c101108 */
[----:B0-----:R-:W-:Y:S02]  /*62580*/  IADD3 R4, P1, PT, R9, R92, RZ ;  /* 0x0000005c09047210 */ /* 0x001fe40007f3e0ff */
[----:B------:R-:W-:-:S02]  /*62590*/  LEA.HI.X.SX32 R7, R7, R0, 0x1, P2 ;  /* 0x0000000007077211 */ /* 0x000fc400010f0eff */
[----:B------:R-:W-:Y:S01]  /*625a0*/  LEA.HI.X.SX32 R5, R9, R0, 0x1, P1 ;  /* 0x0000000009057211 */ /* 0x000fe200008f0eff */
[----:B------:R-:W-:Y:S01]  /*625b0*/  IMAD R9, R86, 0x2, R8 ;  /* 0x0000000256097824 */ /* 0x000fe200078e0208 */
[----:B-1----:R-:W-:Y:S01]  /*625c0*/  IADD3 R2, P1, PT, R8, R92, RZ ;  /* 0x0000005c08027210 */ /* 0x002fe20007f3e0ff */
[----:B------:R0:W-:Y:S01]  /*625d0*/  STG.E.U8 desc[UR8][R6.64], R24 ;  /* 0x0000001806007986 */ /* 0x0001e2000c101108 */
[C---:B------:R-:W-:Y:S02]  /*625e0*/  PRMT R47, R26.reuse, 0x7770, RZ ;  /* 0x000077701a2f7816 */ /* 0x040fe400000000ff */
[----:B------:R-:W-:Y:S02]  /*625f0*/  PRMT R43, R26, 0x7771, RZ ;  /* 0x000077711a2b7816 */ /* 0x000fe400000000ff */
[----:B------:R-:W-:Y:S01]  /*62600*/  LEA.HI.X.SX32 R3, R8, R0, 0x1, P1 ;  /* 0x0000000008037211 */ /* 0x000fe200008f0eff */
[----:B------:R-:W-:Y:S01]  /*62610*/  IMAD R8, R86, 0x2, R9 ;  /* 0x0000000256087824 */ /* 0x000fe200078e0209 */
[----:B------:R1:W-:Y:S01]  /*62620*/  STG.E.U8 desc[UR8][R4.64], R47 ;  /* 0x0000002f04007986 */ /* 0x0003e2000c101108 */
[----:B------:R-:W-:-:S02]  /*62630*/  PRMT R42, R26, 0x7772, RZ ;  /* 0x000077721a2a7816 */ /* 0x000fc400000000ff */
[C---:B0-----:R-:W-:Y:S01]  /*62640*/  IADD3 R6, P1, PT, R9.reuse, R92, RZ ;  /* 0x0000005c09067210 */ /* 0x041fe20007f3e0ff */
[----:B------:R0:W-:Y:S03]  /*62650*/  STG.E.U8 desc[UR8][R2.64], R43 ;  /* 0x0000002b02007986 */ /* 0x0001e6000c101108 */
[----:B------:R-:W-:Y:S02]  /*62660*/  LEA.HI.X.SX32 R7, R9, R0, 0x1, P1 ;  /* 0x0000000009077211 */ /* 0x000fe400008f0eff */
[----:B-1----:R-:W-:Y:S02]  /*62670*/  IADD3 R4, P1, PT, R8, R92, RZ ;  /* 0x0000005c08047210 */ /* 0x002fe40007f3e0ff */
[----:B------:R-:W-:Y:S01]  /*62680*/  PRMT R25, R26, 0x7773, RZ ;  /* 0x000077731a197816 */ /* 0x000fe200000000ff */
[----:B0-----:R-:W-:Y:S01]  /*62690*/  IMAD R3, R86, 0x2, R8 ;  /* 0x0000000256037824 */ /* 0x001fe200078e0208 */
[----:B------:R-:W-:Y:S01]  /*626a0*/  LEA.HI.X.SX32 R5, R8, R0, 0x1, P1 ;  /* 0x0000000008057211 */ /* 0x000fe200008f0eff */
[----:B------:R0:W-:Y:S03]  /*626b0*/  STG.E.U8 desc[UR8][R6.64], R42 ;  /* 0x0000002a06007986 */ /* 0x0001e6000c101108 */
[----:B------:R-:W-:Y:S01]  /*626c0*/  IADD3 R2, P1, PT, R3, R92, RZ ;  /* 0x0000005c03027210 */ /* 0x000fe20007f3e0ff */
[----:B------:R1:W-:Y:S01]  /*626d0*/  STG.E.U8 desc[UR8][R4.64], R25 ;  /* 0x0000001904007986 */ /* 0x0003e2000c101108 */
[----:B------:R-:W-:-:S02]  /*626e0*/  PRMT R45, R27, 0x7773, RZ ;  /* 0x000077731b2d7816 */ /* 0x000fc400000000ff */
[C---:B------:R-:W-:Y:S02]  /*626f0*/  PRMT R26, R27.reuse, 0x7772, RZ ;  /* 0x000077721b1a7816 */ /* 0x040fe400000000ff */
[C---:B------:R-:W-:Y:S01]  /*62700*/  PRMT R46, R27.reuse, 0x7771, RZ ;  /* 0x000077711b2e7816 */ /* 0x040fe200000000ff */
[C---:B0-----:R-:W-:Y:S01]  /*62710*/  IMAD R6, R86.reuse, 0x2, R3 ;  /* 0x0000000256067824 */ /* 0x041fe200078e0203 */
[----:B------:R-:W-:Y:S02]  /*62720*/  PRMT R27, R27, 0x7770, RZ ;  /* 0x000077701b1b7816 */ /* 0x000fe400000000ff */
[----:B------:R-:W-:Y:S01]  /*62730*/  LEA.HI.X.SX32 R3, R3, R0, 0x1, P1 ;  /* 0x0000000003037211 */ /* 0x000fe200008f0eff */
[----:B------:R-:W-:Y:S01]  /*62740*/  IMAD R8, R86, 0x2, R6 ;  /* 0x0000000256087824 */ /* 0x000fe200078e0206 */
[----:B------:R-:W-:Y:S02]  /*62750*/  LEA.HI R7, R93, 0xbe, RZ, 0x1a ;  /* 0x000000be5d077811 */ /* 0x000fe400078fd0ff */
[----:B-1----:R-:W-:Y:S01]  /*62760*/  IADD3 R4, P1, PT, R6, R92, RZ ;  /* 0x0000005c06047210 */ /* 0x002fe20007f3e0ff */
[----:B------:R0:W-:Y:S01]  /*62770*/  STG.E.U8 desc[UR8][R2.64], R27 ;  /* 0x0000001b02007986 */ /* 0x0001e2000c101108 */
[----:B------:R-:W-:-:S02]  /*62780*/  IMAD R9, R86, 0x4, R8 ;  /* 0x0000000456097824 */ /* 0x000fc400078e0208 */
[----:B------:R-:W-:Y:S01]  /*62790*/  LEA.HI.X.SX32 R5, R6, R0, 0x1, P1 ;  /* 0x0000000006057211 */ /* 0x000fe200008f0eff */
[----:B------:R-:W-:-:S04]  /*627a0*/  IMAD R7, R7, R86, RZ ;  /* 0x0000005607077224 */ /* 0x000fc800078e02ff */
[----:B------:R1:W-:Y:S01]  /*627b0*/  STG.E.U8 desc[UR8][R4.64], R46 ;  /* 0x0000002e04007986 */ /* 0x0003e2000c101108 */
[CC--:B0-----:R-:W-:Y:S02]  /*627c0*/  IADD3 R2, P1, PT, R8.reuse, R92.reuse, RZ ;  /* 0x0000005c08027210 */ /* 0x0c1fe40007f3e0ff */
[----:B------:R-:W-:Y:S02]  /*627d0*/  IADD3 R6, P2, PT, R7, R92, RZ ;  /* 0x0000005c07067210 */ /* 0x000fe40007f5e0ff */
[----:B------:R-:W-:Y:S01]  /*627e0*/  LEA.HI.X.SX32 R3, R8, R0, 0x1, P1 ;  /* 0x0000000008037211 */ /* 0x000fe200008f0eff */
[----:B------:R-:W-:Y:S01]  /*627f0*/  IMAD R8, R86, 0x2, R9 ;  /* 0x0000000256087824 */ /* 0x000fe200078e0209 */
[----:B-1----:R-:W-:-:S03]  /*62800*/  IADD3 R4, P1, PT, R9, R92, RZ ;  /* 0x0000005c09047210 */ /* 0x002fc60007f3e0ff */
[----:B------:R0:W-:Y:S01]  /*62810*/  STG.E.U8 desc[UR8][R2.64], R26 ;  /* 0x0000001a02007986 */ /* 0x0001e2000c101108 */
[-C--:B------:R-:W-:Y:S02]  /*62820*/  LEA.HI.X.SX32 R7, R7, R0.reuse, 0x1, P2 ;  /* 0x0000000007077211 */ /* 0x080fe400010f0eff */
[----:B------:R-:W-:Y:S01]  /*62830*/  LEA.HI.X.SX32 R5, R9, R0, 0x1, P1 ;  /* 0x0000000009057211 */ /* 0x000fe200008f0eff */
[----:B------:R-:W-:Y:S02]  /*62840*/  IMAD R9, R86, 0x2, R8 ;  /* 0x0000000256097824 */ /* 0x000fe400078e0208 */
        /* <DEDUP_REMOVED lines=11> */
[----:B------:R-:W-:Y:S01]  /*62900*/  LEA.HI.X.SX32 R5, R8, R0, 0x1, P1 ;  /* 0x0000000008057211 */ /* 0x000fe200008f0eff */
[----:B----4-:R-:W-:Y:S01]  /*62910*/  IMAD R6, R86, 0x2, R3 ;  /* 0x0000000256067824 */ /* 0x010fe200078e0203 */
[----:B------:R-:W-:-:S03]  /*62920*/  IADD3 R2, P1, PT, R3, R92, RZ ;  /* 0x0000005c03027210 */ /* 0x000fc60007f3e0ff */
[----:B------:R0:W-:Y:S01]  /*62930*/  STG.E.U8 desc[UR8][R4.64], R14 ;  /* 0x0000000e04007986 */ /* 0x0001e2000c101108 */
[----:B------:R-:W-:Y:S01]  /*62940*/  IMAD R7, R86, 0x2, R6 ;  /* 0x0000000256077824 */ /* 0x000fe200078e0206 */
[----:B------:R-:W-:Y:S02]  /*62950*/  LEA.HI.X.SX32 R3, R3, R0, 0x1, P1 ;  /* 0x0000000003037211 */ /* 0x000fe400008f0eff */
[----:B0-----:R-:W-:-:S04]  /*62960*/  IADD3 R4, P1, PT, R6, R92, RZ ;  /* 0x0000005c06047210 */ /* 0x001fc80007f3e0ff */
[----:B------:R-:W-:Y:S02]  /*62970*/  LEA.HI.X.SX32 R5, R6, R0, 0x1, P1 ;  /* 0x0000000006057211 */ /* 0x000fe400008f0eff */
[----:B------:R-:W-:Y:S01]  /*62980*/  IADD3 R6, P1, PT, R7, R92, RZ ;  /* 0x0000005c07067210 */ /* 0x000fe20007f3e0ff */
[----:B------:R-:W-:-:S03]  /*62990*/  IMAD R9, R86, 0x4, R7 ;  /* 0x0000000456097824 */ /* 0x000fc600078e0207 */
[----:B------:R-:W-:Y:S01]  /*629a0*/  LEA.HI.X.SX32 R7, R7, R0, 0x1, P1 ;  /* 0x0000000007077211 */ /* 0x000fe200008f0eff */
[----:B------:R-:W-:Y:S04]  /*629b0*/  STG.E.U8 desc[UR8][R2.64], R58 ;  /* 0x0000003a02007986 */ /* 0x000fe8000c101108 */
[----:B------:R-:W-:Y:S04]  /*629c0*/  STG.E.U8 desc[UR8][R4.64], R53 ;  /* 0x0000003504007986 */ /* 0x000fe8000c101108 */
[----:B------:R-:W-:Y:S04]  /*629d0*/  STG.E.U8 desc[UR8][R6.64], R51 ;  /* 0x0000003306007986 */ /* 0x000fe8000c101108 */
[----:B--2---:R0:W1:Y:S04]  /*629e0*/  LDS.128 R4, [R88] ;  /* 0x0000000058047984 */ /* 0x0040680000000c00 */
[----:B0-----:R-:W2:Y:S01]  /*629f0*/  LDL.LU R88, [R1+0x13c] ;  /* 0x00013c0001587983 */ /* 0x001ea20000300800 */
[C---:B------:R-:W-:Y:S01]  /*62a00*/  LEA.HI R8, R93.reuse, 0xce, RZ, 0x1a ;  /* 0x000000ce5d087811 */ /* 0x040fe200078fd0ff */
[----:B------:R-:W-:Y:S01]  /*62a10*/  IMAD R11, R86, 0x2, R9 ;  /* 0x00000002560b7824 */ /* 0x000fe200078e0209 */
[----:B------:R-:W-:Y:S01]  /*62a20*/  LEA.HI R13, R93, 0xde, RZ, 0x1a ;  /* 0x000000de5d0d7811 */ /* 0x000fe200078fd0ff */
[----:B------:R-:W4:Y:S02]  /*62a30*/  LDL.LU R66, [R1+0x140] ;  /* 0x0001400001427983 */ /* 0x000f240000300800 */
[----:B------:R-:W-:-:S02]  /*62a40*/  IMAD R8, R8, R86, RZ ;  /* 0x0000005608087224 */ /* 0x000fc400078e02ff */
[----:B------:R-:W-:Y:S01]  /*62a50*/  IMAD R12, R86, 0x2, R11 ;  /* 0x00000002560c7824 */ /* 0x000fe200078e020b */
[----:B------:R-:W4:Y:S02]  /*62a60*/  LDL.LU R90, [R1+0x144] ;  /* 0x00014400015a7983 */ /* 0x000f240000300800 */
[C---:B------:R-:W-:Y:S01]  /*62a70*/  IADD3 R2, P2, PT, R8.reuse, R92, RZ ;  /* 0x0000005c08027210 */ /* 0x040fe20007f5e0ff */
[----:B------:R-:W-:Y:S01]  /*62a80*/  IMAD R13, R13, R86, RZ ;  /* 0x000000560d0d7224 */ /* 0x000fe200078e02ff */
[----:B------:R-:W4:Y:S02]  /*62a90*/  LDL.LU R48, [R1+0x12c] ;  /* 0x00012c0001307983 */ /* 0x000f240000300800 */
[----:B------:R-:W-:Y:S02]  /*62aa0*/  LEA.HI.X.SX32 R3, R8, R0, 0x1, P2 ;  /* 0x0000000008037211 */ /* 0x000fe400010f0eff */
[C---:B------:R-:W-:Y:S01]  /*62ab0*/  IADD3 R8, P1, PT, R9.reuse, R92, RZ ;  /* 0x0000005c09087210 */ /* 0x040fe20007f3e0ff */
[----:B------:R-:W4:Y:S03]  /*62ac0*/  LDL.LU R49, [R1+0x148] ;  /* 0x0001480001317983 */ /* 0x000f260000300800 */
[----:B------:R-:W-:Y:S01]  /*62ad0*/  LEA.HI.X.SX32 R9, R9, R0, 0x1, P1 ;  /* 0x0000000009097211 */ /* 0x000fe200008f0eff */
[----:B------:R0:W-:Y:S01]  /*62ae0*/  STG.E.U8 desc[UR8][R2.64], R52 ;  /* 0x0000003402007986 */ /* 0x0001e2000c101108 */
[----:B------:R-:W-:-:S03]  /*62af0*/  IADD3 R10, P1, PT, R11, R92, RZ ;  /* 0x0000005c0b0a7210 */ /* 0x000fc60007f3e0ff */
[----:B------:R1:W-:Y:S01]  /*62b00*/  STG.E.U8 desc[UR8][R8.64], R59 ;  /* 0x0000003b08007986 */ /* 0x0003e2000c101108 */
[----:B------:R-:W-:-:S03]  /*62b10*/  LEA.HI.X.SX32 R11, R11, R0, 0x1, P1 ;  /* 0x000000000b0b7211 */ /* 0x000fc600008f0eff */
[----:B------:R-:W4:Y:S01]  /*62b20*/  LDL.LU R64, [R1+0x14c] ;  /* 0x00014c0001407983 */ /* 0x000f220000300800 */
[----:B0-----:R-:W-:Y:S01]  /*62b30*/  IADD3 R2, P1, PT, R12, R92, RZ ;  /* 0x0000005c0c027210 */ /* 0x001fe20007f3e0ff */
[----:B-1----:R-:W-:-:S03]  /*62b40*/  IMAD R9, R86, 0x2, R12 ;  /* 0x0000000256097824 */ /* 0x002fc600078e020c */
[----:B------:R-:W-:Y:S01]  /*62b50*/  LEA.HI.X.SX32 R3, R12, R0, 0x1, P1 ;  /* 0x000000000c037211 */ /* 0x000fe200008f0eff */
[----:B------:R0:W-:Y:S01]  /*62b60*/  STG.E.U8 desc[UR8][R10.64], R57 ;  /* 0x000000390a007986 */ /* 0x0001e2000c101108 */
[----:B------:R-:W-:-:S03]  /*62b70*/  IADD3 R8, P1, PT, R9, R92, RZ ;  /* 0x0000005c09087210 */ /* 0x000fc60007f3e0ff */
[----:B------:R1:W-:Y:S01]  /*62b80*/  STG.E.U8 desc[UR8][R2.64], R55 ;  /* 0x0000003702007986 */ /* 0x0003e2000c101108 */
[----:B0-----:R-:W-:Y:S01]  /*62b90*/  IMAD R11, R86, 0x2, R9 ;  /* 0x00000002560b7824 */ /* 0x001fe200078e0209 */
[----:B------:R-:W-:-:S03]  /*62ba0*/  LEA.HI.X.SX32 R9, R9, R0, 0x1, P1 ;  /* 0x0000000009097211 */ /* 0x000fc600008f0eff */
[----:B-1----:R-:W-:Y:S01]  /*62bb0*/  IMAD R3, R86, 0x2, R11 ;  /* 0x0000000256037824 */ /* 0x002fe200078e020b */
[----:B------:R-:W-:-:S04]  /*62bc0*/  IADD3 R10, P1, PT, R11, R92, RZ ;  /* 0x0000005c0b0a7210 */ /* 0x000fc80007f3e0ff */
[----:B------:R-:W-:Y:S02]  /*62bd0*/  LEA.HI.X.SX32 R11, R11, R0, 0x1, P1 ;  /* 0x000000000b0b7211 */ /* 0x000fe400008f0eff */
[----:B------:R-:W-:Y:S01]  /*62be0*/  IADD3 R2, P1, PT, R3, R92, RZ ;  /* 0x0000005c03027210 */ /* 0x000fe20007f3e0ff */
[----:B------:R-:W-:-:S03]  /*62bf0*/  IMAD R14, R86, 0x2, R3 ;  /* 0x00000002560e7824 */ /* 0x000fc600078e0203 */
[----:B------:R-:W-:Y:S01]  /*62c00*/  LEA.HI.X.SX32 R3, R3, R0, 0x1, P1 ;  /* 0x0000000003037211 */ /* 0x000fe200008f0eff */
[----:B------:R0:W-:Y:S04]  /*62c10*/  STG.E.U8 desc[UR8][R8.64], R56 ;  /* 0x0000003808007986 */ /* 0x0001e8000c101108 */
[----:B------:R-:W-:Y:S04]  /*62c20*/  STG.E.U8 desc[UR8][R10.64], R63 ;  /* 0x0000003f0a007986 */ /* 0x000fe8000c101108 */
[----:B------:R1:W-:Y:S01]  /*62c30*/  STG.E.U8 desc[UR8][R2.64], R62 ;  /* 0x0000003e02007986 */ /* 0x0003e2000c101108 */
[----:B------:R-:W-:-:S02]  /*62c40*/  IADD3 R12, P3, PT, R13, R92, RZ ;  /* 0x0000005c0d0c7210 */ /* 0x000fc40007f7e0ff */
[----:B------:R-:W-:Y:S02]  /*62c50*/  PRMT R19, R4, 0x7773, RZ ;  /* 0x0000777304137816 */ /* 0x000fe400000000ff */
[-C--:B0-----:R-:W-:Y:S02]  /*62c60*/  IADD3 R8, P2, PT, R14, R92.reuse, RZ ;  /* 0x0000005c0e087210 */ /* 0x081fe40007f5e0ff */
[----:B------:R-:W-:Y:S01]  /*62c70*/  PRMT R21, R4, 0x7772, RZ ;  /* 0x0000777204157816 */ /* 0x000fe200000000ff */
[----:B-1----:R-:W-:Y:S01]  /*62c80*/  IMAD R2, R86, 0x4, R14 ;  /* 0x0000000456027824 */ /* 0x002fe200078e020e */
[C---:B------:R-:W-:Y:S02]  /*62c90*/  PRMT R22, R4.reuse, 0x7771, RZ ;  /* 0x0000777104167816 */ /* 0x040fe400000000ff */
[----:B------:R-:W-:Y:S01]  /*62ca0*/  PRMT R23, R4, 0x7770, RZ ;  /* 0x0000777004177816 */ /* 0x000fe200000000ff */
[----:B------:R-:W-:Y:S01]  /*62cb0*/  IMAD R3, R86, 0x2, R2 ;  /* 0x0000000256037824 */ /* 0x000fe200078e0202 */
[----:B------:R-:W-:-:S02]  /*62cc0*/  IADD3 R4, P1, PT, R2, R92, RZ ;  /* 0x0000005c02047210 */ /* 0x000fc40007f3e0ff */
[-C--:B------:R-:W-:Y:S02]  /*62cd0*/  LEA.HI.X.SX32 R9, R14, R0.reuse, 0x1, P2 ;  /* 0x000000000e097211 */ /* 0x080fe400010f0eff */
[-C--:B------:R-:W-:Y:S02]  /*62ce0*/  LEA.HI.X.SX32 R13, R13, R0.reuse, 0x1, P3 ;  /* 0x000000000d0d7211 */ /* 0x080fe400018f0eff */
[C---:B------:R-:W-:Y:S02]  /*62cf0*/  PRMT R15, R5.reuse, 0x7773, RZ ;  /* 0x00007773050f7816 */ /* 0x040fe400000000ff */
[C---:B------:R-:W-:Y:S02]  /*62d00*/  PRMT R17, R5.reuse, 0x7772, RZ ;  /* 0x0000777205117816 */ /* 0x040fe400000000ff */
[C---:B------:R-:W-:Y:S02]  /*62d10*/  PRMT R18, R5.reuse, 0x7771, RZ ;  /* 0x0000777105127816 */ /* 0x040fe400000000ff */
[----:B------:R-:W-:Y:S01]  /*62d20*/  PRMT R20, R5, 0x7770, RZ ;  /* 0x0000777005147816 */ /* 0x000fe200000000ff */
[----:B------:R-:W-:Y:S01]  /*62d30*/  IMAD R25, R86, 0x2, R3 ;  /* 0x0000000256197824 */ /* 0x000fe200078e0203 */
[----:B------:R-:W-:-:S02]  /*62d40*/  LEA.HI.X.SX32 R5, R2, R0, 0x1, P1 ;  /* 0x0000000002057211 */ /* 0x000fc400008f0eff */
[C---:B------:R-:W-:Y:S01]  /*62d50*/  IADD3 R2, P1, PT, R3.reuse, R92, RZ ;  /* 0x0000005c03027210 */ /* 0x040fe20007f3e0ff */
[----:B------:R0:W-:Y:S01]  /*62d60*/  STG.E.U8 desc[UR8][R8.64], R61 ;  /* 0x0000003d08007986 */ /* 0x0001e2000c101108 */
[----:B------:R-:W-:Y:S01]  /*62d70*/  PRMT R11, R6, 0x7773, RZ ;  /* 0x00007773060b7816 */ /* 0x000fe200000000ff */
[----:B------:R-:W-:Y:S01]  /*62d80*/  IMAD R24, R86, 0x2, R25 ;  /* 0x0000000256187824 */ /* 0x000fe200078e0219 */
[C---:B------:R-:W-:Y:S01]  /*62d90*/  PRMT R14, R6.reuse, 0x7771, RZ ;  /* 0x00007771060e7816 */ /* 0x040fe200000000ff */
[----:B------:R1:W-:Y:S01]  /*62da0*/  STG.E.U8 desc[UR8][R12.64], R60 ;  /* 0x0000003c0c007986 */ /* 0x0003e2000c101108 */
[----:B------:R-:W-:Y:S02]  /*62db0*/  PRMT R16, R6, 0x7770, RZ ;  /* 0x0000777006107816 */ /* 0x000fe400000000ff */
[----:B------:R-:W-:Y:S01]  /*62dc0*/  LEA.HI.X.SX32 R3, R3, R0, 0x1, P1 ;  /* 0x0000000003037211 */ /* 0x000fe200008f0eff */
[----:B------:R3:W-:Y:S01]  /*62dd0*/  STG.E.U8 desc[UR8][R4.64], R23 ;  /* 0x0000001704007986 */ /* 0x0007e2000c101108 */
[----:B------:R-:W-:-:S02]  /*62de0*/  PRMT R10, R7, 0x7771, RZ ;  /* 0x00007771070a7816 */ /* 0x000fc400000000ff */
[----:B0-----:R-:W-:Y:S02]  /*62df0*/  PRMT R8, R7, 0x7773, RZ ;  /* 0x0000777307087816 */ /* 0x001fe400000000ff */
[----:B-1----:R-:W-:Y:S02]  /*62e00*/  PRMT R13, R6, 0x7772, RZ ;  /* 0x00007772060d7816 */ /* 0x002fe400000000ff */
[----:B------:R-:W-:Y:S02]  /*62e10*/  IADD3 R6, P1, PT, R25, R92, RZ ;  /* 0x0000005c19067210 */ /* 0x000fe40007f3e0ff */
[C---:B------:R-:W-:Y:S02]  /*62e20*/  PRMT R9, R7.reuse, 0x7772, RZ ;  /* 0x0000777207097816 */ /* 0x040fe400000000ff */
[----:B------:R-:W-:Y:S01]  /*62e30*/  PRMT R12, R7, 0x7770, RZ ;  /* 0x00007770070c7816 */ /* 0x000fe200000000ff */
[----:B------:R0:W-:Y:S01]  /*62e40*/  STG.E.U8 desc[UR8][R2.64], R22 ;  /* 0x0000001602007986 */ /* 0x0001e2000c101108 */
[----:B------:R-:W-:-:S02]  /*62e50*/  LEA.HI.X.SX32 R7, R25, R0, 0x1, P1 ;  /* 0x0000000019077211 */ /* 0x000fc400008f0eff */
[----:B---3--:R-:W-:-:S03]  /*62e60*/  IADD3 R4, P1, PT, R24, R92, RZ ;  /* 0x0000005c18047210 */ /* 0x008fc60007f3e0ff */
[----:B------:R1:W-:Y:S01]  /*62e70*/  STG.E.U8 desc[UR8][R6.64], R21 ;  /* 0x0000001506007986 */ /* 0x0003e2000c101108 */
[----:B------:R-:W-:Y:S01]  /*62e80*/  LEA.HI.X.SX32 R5, R24, R0, 0x1, P1 ;  /* 0x0000000018057211 */ /* 0x000fe200008f0eff */
[----:B0-----:R-:W-:-:S04]  /*62e90*/  IMAD R3, R86, 0x2, R24 ;  /* 0x0000000256037824 */ /* 0x001fc800078e0218 */
[----:B------:R0:W-:Y:S01]  /*62ea0*/  STG.E.U8 desc[UR8][R4.64], R19 ;  /* 0x0000001304007986 */ /* 0x0001e2000c101108 */
[----:B------:R-:W-:Y:S01]  /*62eb0*/  IADD3 R2, P1, PT, R3, R92, RZ ;  /* 0x0000005c03027210 */ /* 0x000fe20007f3e0ff */
[----:B-1----:R-:W-:Y:S01]  /*62ec0*/  IMAD R6, R86, 0x2, R3 ;  /* 0x0000000256067824 */ /* 0x002fe200078e0203 */
[----:B------:R-:W-:Y:S02]  /*62ed0*/  LEA.HI R7, R93, 0xee, RZ, 0x1a ;  /* 0x000000ee5d077811 */ /* 0x000fe400078fd0ff */
[----:B------:R-:W-:-:S03]  /*62ee0*/  LEA.HI.X.SX32 R3, R3, R0, 0x1, P1 ;  /* 0x0000000003037211 */ /* 0x000fc600008f0eff */
[----:B0-----:R-:W-:Y:S01]  /*62ef0*/  IMAD R19, R7, R86, RZ ;  /* 0x0000005607137224 */ /* 0x001fe200078e02ff */
[----:B------:R-:W-:Y:S01]  /*62f00*/  IADD3 R4, P1, PT, R6, R92, RZ ;  /* 0x0000005c06047210 */ /* 0x000fe20007f3e0ff */
[----:B------:R-:W-:Y:S01]  /*62f10*/  IMAD R7, R86, 0x2, R6 ;  /* 0x0000000256077824 */ /* 0x000fe200078e0206 */
[----:B------:R0:W-:Y:S02]  /*62f20*/  STG.E.U8 desc[UR8][R2.64], R20 ;  /* 0x0000001402007986 */ /* 0x0001e4000c101108 */
[----:B------:R-:W-:Y:S02]  /*62f30*/  LEA.HI.X.SX32 R5, R6, R0, 0x1, P1 ;  /* 0x0000000006057211 */ /* 0x000fe400008f0eff */
[----:B------:R-:W-:-:S03]  /*62f40*/  IADD3 R6, P1, PT, R7, R92, RZ ;  /* 0x0000005c07067210 */ /* 0x000fc60007f3e0ff */
[----:B------:R1:W-:Y:S01]  /*62f50*/  STG.E.U8 desc[UR8][R4.64], R18 ;  /* 0x0000001204007986 */ /* 0x0003e2000c101108 */
[----:B0-----:R-:W-:Y:S01]  /*62f60*/  IMAD R20, R86, 0x4, R7 ;  /* 0x0000000456147824 */ /* 0x001fe200078e0207 */
[----:B------:R-:W-:Y:S02]  /*62f70*/  LEA.HI.X.SX32 R7, R7, R0, 0x1, P1 ;  /* 0x0000000007077211 */ /* 0x000fe400008f0eff */
[CC--:B------:R-:W-:Y:S02]  /*62f80*/  IADD3 R2, P2, PT, R19.reuse, R92.reuse, RZ ;  /* 0x0000005c13027210 */ /* 0x0c0fe40007f5e0ff */
[----:B-1----:R-:W-:Y:S01]  /*62f90*/  IADD3 R4, P1, PT, R20, R92, RZ ;  /* 0x0000005c14047210 */ /* 0x002fe20007f3e0ff */
[----:B------:R-:W-:Y:S01]  /*62fa0*/  IMAD R18, R86, 0x2, R20 ;  /* 0x0000000256127824 */ /* 0x000fe200078e0214 */
[-C--:B------:R-:W-:Y:S01]  /*62fb0*/  LEA.HI.X.SX32 R3, R19, R0.reuse, 0x1, P2 ;  /* 0x0000000013037211 */ /* 0x080fe200010f0eff */
[----:B------:R0:W-:Y:S01]  /*62fc0*/  STG.E.U8 desc[UR8][R6.64], R17 ;  /* 0x0000001106007986 */ /* 0x0001e2000c101108 */
[----:B------:R-:W-:-:S03]  /*62fd0*/  LEA.HI.X.SX32 R5, R20, R0, 0x1, P1 ;  /* 0x0000000014057211 */ /* 0x000fc600008f0eff */
[----:B------:R1:W-:Y:S01]  /*62fe0*/  STG.E.U8 desc[UR8][R2.64], R15 ;  /* 0x0000000f02007986 */ /* 0x0003e2000c101108 */
[----:B0-----:R-:W-:Y:S01]  /*62ff0*/  IADD3 R6, P1, PT, R18, R92, RZ ;  /* 0x0000005c12067210 */ /* 0x001fe20007f3e0ff */
[----:B------:R-:W-:-:S03]  /*63000*/  IMAD R17, R86, 0x2, R18 ;  /* 0x0000000256117824 */ /* 0x000fc600078e0212 */
[----:B------:R-:W-:Y:S01]  /*63010*/  LEA.HI.X.SX32 R7, R18, R0, 0x1, P1 ;  /* 0x0000000012077211 */ /* 0x000fe200008f0eff */
[C---:B-1----:R-:W-:Y:S01]  /*63020*/  IMAD R15, R86.reuse, 0x2, R17 ;  /* 0x00000002560f7824 */ /* 0x042fe200078e0211 */
[C---:B------:R-:W-:Y:S01]  /*63030*/  IADD3 R2, P1, PT, R17.reuse, R92, RZ ;  /* 0x0000005c11027210 */ /* 0x040fe20007f3e0ff */
[----:B------:R0:W-:Y:S03]  /*63040*/  STG.E.U8 desc[UR8][R4.64], R16 ;  /* 0x0000001004007986 */ /* 0x0001e6000c101108 */
[----:B------:R-:W-:Y:S01]  /*63050*/  LEA.HI.X.SX32 R3, R17, R0, 0x1, P1 ;  /* 0x0000000011037211 */ /* 0x000fe200008f0eff */
[----:B------:R1:W-:Y:S04]  /*63060*/  STG.E.U8 desc[UR8][R6.64], R14 ;  /* 0x0000000e06007986 */ /* 0x0003e8000c101108 */
[----:B------:R3:W-:Y:S01]  /*63070*/  STG.E.U8 desc[UR8][R2.64], R13 ;  /* 0x0000000d02007986 */ /* 0x0007e2000c101108 */
[----:B0-----:R-:W-:Y:S01]  /*63080*/  IADD3 R4, P1, PT, R15, R92, RZ ;  /* 0x0000005c0f047210 */ /* 0x001fe20007f3e0ff */
[----:B-1----:R-:W-:-:S03]  /*63090*/  IMAD R6, R86, 0x2, R15 ;  /* 0x0000000256067824 */ /* 0x002fc600078e020f */
[----:B------:R-:W-:Y:S01]  /*630a0*/  LEA.HI.X.SX32 R5, R15, R0, 0x1, P1 ;  /* 0x000000000f057211 */ /* 0x000fe200008f0eff */
[----:B------:R-:W-:Y:S01]  /*630b0*/  IMAD R7, R86, 0x2, R6 ;  /* 0x0000000256077824 */ /* 0x000fe200078e0206 */
[----:B---3--:R-:W-:-:S03]  /*630c0*/  IADD3 R2, P1, PT, R6, R92, RZ ;  /* 0x0000005c06027210 */ /* 0x008fc60007f3e0ff */
[----:B------:R0:W-:Y:S01]  /*630d0*/  STG.E.U8 desc[UR8][R4.64], R11 ;  /* 0x0000000b04007986 */ /* 0x0001e2000c101108 */
[----:B------:R-:W-:Y:S02]  /*630e0*/  LEA.HI.X.SX32 R3, R6, R0, 0x1, P1 ;  /* 0x0000000006037211 */ /* 0x000fe400008f0eff */
[----:B------:R-:W-:Y:S02]  /*630f0*/  IADD3 R6, P1, PT, R7, R92, RZ ;  /* 0x0000005c07067210 */ /* 0x000fe40007f3e0ff */
[----:B------:R-:W-:Y:S01]  /*63100*/  LEA.HI R13, R93, 0xfe, RZ, 0x1a ;  /* 0x000000fe5d0d7811 */ /* 0x000fe200078fd0ff */
[----:B------:R1:W-:Y:S01]  /*63110*/  STG.E.U8 desc[UR8][R2.64], R12 ;  /* 0x0000000c02007986 */ /* 0x0003e2000c101108 */
[----:B0-----:R-:W-:Y:S01]  /*63120*/  IMAD R11, R86, 0x2, R7 ;  /* 0x00000002560b7824 */ /* 0x001fe200078e0207 */
[----:B------:R-:W-:Y:S02]  /*63130*/  LEA.HI.X.SX32 R7, R7, R0, 0x1, P1 ;  /* 0x0000000007077211 */ /* 0x000fe400008f0eff */
[----:B------:R-:W-:-:S02]  /*63140*/  IMAD R5, R13, R86, RZ ;  /* 0x000000560d057224 */ /* 0x000fc400078e02ff */
[C---:B-1----:R-:W-:Y:S01]  /*63150*/  IADD3 R2, P1, PT, R11.reuse, R92, RZ ;  /* 0x0000005c0b027210 */ /* 0x042fe20007f3e0ff */
[----:B------:R-:W-:Y:S01]  /*63160*/  IMAD R12, R86, 0x4, R11 ;  /* 0x00000004560c7824 */ /* 0x000fe200078e020b */
[----:B------:R0:W-:Y:S02]  /*63170*/  STG.E.U8 desc[UR8][R6.64], R10 ;  /* 0x0000000a06007986 */ /* 0x0001e4000c101108 */
[----:B------:R-:W-:Y:S02]  /*63180*/  LEA.HI.X.SX32 R3, R11, R0, 0x1, P1 ;  /* 0x000000000b037211 */ /* 0x000fe400008f0eff */
[----:B------:R-:W-:-:S03]  /*63190*/  IADD3 R4, P2, PT, R5, R92, RZ ;  /* 0x0000005c05047210 */ /* 0x000fc60007f5e0ff */
[----:B------:R1:W-:Y:S01]  /*631a0*/  STG.E.U8 desc[UR8][R2.64], R9 ;  /* 0x0000000902007986 */ /* 0x0003e2000c101108 */
[----:B0-----:R-:W-:Y:S01]  /*631b0*/  IADD3 R6, P1, PT, R12, R92, RZ ;  /* 0x0000005c0c067210 */ /* 0x001fe20007f3e0ff */
[----:B------:R-:W-:-:S03]  /*631c0*/  IMAD R10, R86, 0x2, R12 ;  /* 0x00000002560a7824 */ /* 0x000fc600078e020c */
[----:B------:R-:W-:Y:S02]  /*631d0*/  LEA.HI.X.SX32 R7, R12, R0, 0x1, P1 ;  /* 0x000000000c077211 */ /* 0x000fe400008f0eff */
[C---:B-1----:R-:W-:Y:S02]  /*631e0*/  IADD3 R2, P1, PT, R10.reuse, R92, RZ ;  /* 0x0000005c0a027210 */ /* 0x042fe40007f3e0ff */
[-C--:B------:R-:W-:Y:S02]  /*631f0*/  LEA.HI.X.SX32 R5, R5, R0.reuse, 0x1, P2 ;  /* 0x0000000005057211 */ /* 0x080fe400010f0eff */
[----:B------:R-:W-:-:S03]  /*63200*/  LEA.HI.X.SX32 R3, R10, R0, 0x1, P1 ;  /* 0x000000000a037211 */ /* 0x000fc600008f0eff */
[----:B------:R-:W-:Y:S04]  /*63210*/  STG.E.U8 desc[UR8][R4.64], R8 ;  /* 0x0000000804007986 */ /* 0x000fe8000c101108 */
[----:B------:R-:W-:Y:S04]  /*63220*/  STG.E.U8 desc[UR8][R6.64], R65 ;  /* 0x0000004106007986 */ /* 0x000fe8000c101108 */
[----:B--2---:R0:W-:Y:S04]  /*63230*/  STG.E.U8 desc[UR8][R2.64], R88 ;  /* 0x0000005802007986 */ /* 0x0041e8000c101108 */
[----:B0-----:R-:W2:Y:S01]  /*63240*/  LDL.LU R88, [R1+0x150] ;  /* 0x0001500001587983 */ /* 0x001ea20000300800 */
[----:B------:R-:W-:-:S03]  /*63250*/  IMAD R9, R86, 0x2, R10 ;  /* 0x0000000256097824 */ /* 0x000fc600078e020a */
[----:B------:R-:W3:Y:S01]  /*63260*/  LDL.LU R65, [R1+0x11c] ;  /* 0x00011c0001417983 */ /* 0x000ee20000300800 */
[----:B------:R-:W-:Y:S01]  /*63270*/  IMAD R8, R86, 0x2, R9 ;  /* 0x0000000256087824 */ /* 0x000fe200078e0209 */
[----:B------:R-:W-:-:S04]  /*63280*/  IADD3 R4, P1, PT, R9, R92, RZ ;  /* 0x0000005c09047210 */ /* 0x000fc80007f3e0ff */
[----:B------:R-:W-:Y:S01]  /*63290*/  LEA.HI.X.SX32 R5, R9, R0, 0x1, P1 ;  /* 0x0000000009057211 */ /* 0x000fe200008f0eff */
[----:B------:R-:W-:Y:S01]  /*632a0*/  IMAD R3, R86, 0x2, R8 ;  /* 0x0000000256037824 */ /* 0x000fe200078e0208 */
[----:B------:R-:W-:-:S03]  /*632b0*/  IADD3 R6, P1, PT, R8, R92, RZ ;  /* 0x0000005c08067210 */ /* 0x000fc60007f3e0ff */
[----:B----4-:R0:W-:Y:S01]  /*632c0*/  STG.E.U8 desc[UR8][R4.64], R66 ;  /* 0x0000004204007986 */ /* 0x0101e2000c101108 */
[----:B------:R-:W-:Y:S02]  /*632d0*/  LEA.HI.X.SX32 R7, R8, R0, 0x1, P1 ;  /* 0x0000000008077211 */ /* 0x000fe400008f0eff */
[----:B------:R-:W-:Y:S02]  /*632e0*/  LEA.HI R8, R93, 0x10e, RZ, 0x1a ;  /* 0x0000010e5d087811 */ /* 0x000fe400078fd0ff */
[----:B------:R-:W-:Y:S01]  /*632f0*/  IADD3 R2, P1, PT, R3, R92, RZ ;  /* 0x0000005c03027210 */ /* 0x000fe20007f3e0ff */
[----:B------:R1:W-:Y:S01]  /*63300*/  STG.E.U8 desc[UR8][R6.64], R90 ;  /* 0x0000005a06007986 */ /* 0x0003e2000c101108 */
[----:B0-----:R-:W-:-:S03]  /*63310*/  IMAD R5, R86, 0x2, R3 ;  /* 0x0000000256057824 */ /* 0x001fc600078e0203 */
[----:B------:R-:W4:Y:S01]  /*63320*/  LDL.LU R66, [R1+0x130] ;  /* 0x0001300001427983 */ /* 0x000f220000300800 */
[----:B------:R-:W-:Y:S02]  /*63330*/  LEA.HI.X.SX32 R3, R3, R0, 0x1, P1 ;  /* 0x0000000003037211 */ /* 0x000fe400008f0eff */
[C---:B------:R-:W-:Y:S01]  /*63340*/  IADD3 R4, P1, PT, R5.reuse, R92, RZ ;  /* 0x0000005c05047210 */ /* 0x040fe20007f3e0ff */
[----:B-1----:R-:W-:Y:S01]  /*63350*/  IMAD R7, R8, R86, RZ ;  /* 0x0000005608077224 */ /* 0x002fe200078e02ff */
[----:B------:R-:W4:Y:S01]  /*63360*/  LDL.LU R90, [R1+0x138] ;  /* 0x00013800015a7983 */ /* 0x000f220000300800 */
[----:B------:R-:W-:Y:S01]  /*63370*/  IMAD R8, R86, 0x2, R5 ;  /* 0x0000000256087824 */ /* 0x000fe200078e0205 */
[----:B------:R-:W-:Y:S02]  /*63380*/  LEA.HI.X.SX32 R5, R5, R0, 0x1, P1 ;  /* 0x0000000005057211 */ /* 0x000fe400008f0eff */
[----:B------:R0:W-:Y:S01]  /*63390*/  STG.E.U8 desc[UR8][R2.64], R48 ;  /* 0x0000003002007986 */ /* 0x0001e2000c101108 */
[----:B------:R-:W-:-:S04]  /*633a0*/  IADD3 R6, P2, PT, R7, R92, RZ ;  /* 0x0000005c07067210 */ /* 0x000fc80007f5e0ff */
[----:B------:R-:W-:Y:S02]  /*633b0*/  LEA.HI.X.SX32 R7, R7, R0, 0x1, P2 ;  /* 0x0000000007077211 */ /* 0x000fe400010f0eff */
[C---:B0-----:R-:W-:Y:S01]  /*633c0*/  IADD3 R2, P1, PT, R8.reuse, R92, RZ ;  /* 0x0000005c08027210 */ /* 0x041fe20007f3e0ff */
[----:B------:R-:W4:Y:S03]  /*633d0*/  LDL.LU R48, [R1+0x154] ;  /* 0x0001540001307983 */ /* 0x000f260000300800 */
[----:B------:R-:W-:Y:S01]  /*633e0*/  LEA.HI.X.SX32 R3, R8, R0, 0x1, P1 ;  /* 0x0000000008037211 */ /* 0x000fe200008f0eff */
[----:B------:R0:W-:Y:S04]  /*633f0*/  STG.E.U8 desc[UR8][R4.64], R49 ;  /* 0x0000003104007986 */ /* 0x0001e8000c101108 */
[----:B------:R-:W-:Y:S04]  /*63400*/  STG.E.U8 desc[UR8][R2.64], R64 ;  /* 0x0000004002007986 */ /* 0x000fe8000c101108 */
[----:B0-----:R-:W4:Y:S04]  /*63410*/  LDL.LU R49, [R1+0x118] ;  /* 0x0001180001317983 */ /* 0x001f280000300800 */
[----:B--2---:R0:W-:Y:S04]  /*63420*/  STG.E.U8 desc[UR8][R6.64], R88 ;  /* 0x0000005806007986 */ /* 0x0041e8000c101108 */
[----:B0-----:R-:W2:Y:S01]  /*63430*/  LDL.LU R88, [R1+0x120] ;  /* 0x0001200001587983 */ /* 0x001ea20000300800 */
[----:B------:R-:W-:-:S03]  /*63440*/  IMAD R9, R86, 0x4, R8 ;  /* 0x0000000456097824 */ /* 0x000fc600078e0208 */
[----:B------:R-:W2:Y:S01]  /*63450*/  LDL.LU R64, [R1+0x124] ;  /* 0x0001240001407983 */ /* 0x000ea20000300800 */
[----:B------:R-:W-:Y:S01]  /*63460*/  IMAD R8, R86, 0x2, R9 ;  /* 0x0000000256087824 */ /* 0x000fe200078e0209 */
[----:B------:R-:W-:-:S04]  /*63470*/  IADD3 R4, P1, PT, R9, R92, RZ ;  /* 0x0000005c09047210 */ /* 0x000fc80007f3e0ff */
[----:B------:R-:W-:Y:S01]  /*63480*/  LEA.HI.X.SX32 R5, R9, R0, 0x1, P1 ;  /* 0x0000000009057211 */ /* 0x000fe200008f0eff */
[----:B------:R-:W-:Y:S01]  /*63490*/  IMAD R9, R86, 0x2, R8 ;  /* 0x0000000256097824 */ /* 0x000fe200078e0208 */
[----:B------:R-:W-:-:S04]  /*634a0*/  IADD3 R2, P1, PT, R8, R92, RZ ;  /* 0x0000005c08027210 */ /* 0x000fc80007f3e0ff */
[----:B------:R-:W-:Y:S01]  /*634b0*/  LEA.HI.X.SX32 R3, R8, R0, 0x1, P1 ;  /* 0x0000000008037211 */ /* 0x000fe200008f0eff */
[----:B------:R-:W-:Y:S01]  /*634c0*/  IMAD R8, R86, 0x2, R9 ;  /* 0x0000000256087824 */ /* 0x000fe200078e0209 */
[C---:B------:R-:W-:Y:S01]  /*634d0*/  IADD3 R6, P1, PT, R9.reuse, R92, RZ ;  /* 0x0000005c09067210 */ /* 0x040fe20007f3e0ff */
[----:B---3--:R0:W-:Y:S03]  /*634e0*/  STG.E.U8 desc[UR8][R4.64], R65 ;  /* 0x0000004104007986 */ /* 0x0081e6000c101108 */
[----:B------:R-:W-:Y:S01]  /*634f0*/  LEA.HI.X.SX32 R7, R9, R0, 0x1, P1 ;  /* 0x0000000009077211 */ /* 0x000fe200008f0eff */
[----:B----4-:R1:W-:Y:S04]  /*63500*/  STG.E.U8 desc[UR8][R2.64], R66 ;  /* 0x0000004202007986 */ /* 0x0103e8000c101108 */
[----:B------:R3:W-:Y:S01]  /*63510*/  STG.E.U8 desc[UR8][R6.64], R90 ;  /* 0x0000005a06007986 */ /* 0x0007e2000c101108 */
[----:B0-----:R-:W-:-:S03]  /*63520*/  IADD3 R4, P1, PT, R8, R92, RZ ;  /* 0x0000005c08047210 */ /* 0x001fc60007f3e0ff */
[----:B-1----:R-:W4:Y:S01]  /*63530*/  LDL.LU R66, [R1+0x128] ;  /* 0x0001280001427983 */ /* 0x002f220000300800 */
[----:B------:R-:W-:Y:S01]  /*63540*/  IMAD R3, R86, 0x2, R8 ;  /* 0x0000000256037824 */ /* 0x000fe200078e0208 */
[----:B------:R-:W-:Y:S02]  /*63550*/  LEA.HI.X.SX32 R5, R8, R0, 0x1, P1 ;  /* 0x0000000008057211 */ /* 0x000fe400008f0eff */
[----:B------:R-:W4:Y:S01]  /*63560*/  LDL.LU R65, [R1+0xf8] ;  /* 0x0000f80001417983 */ /* 0x000f220000300800 */
[----:B---3--:R-:W-:Y:S01]  /*63570*/  IMAD R6, R86, 0x2, R3 ;  /* 0x0000000256067824 */ /* 0x008fe200078e0203 */
[C---:B------:R-:W-:Y:S02]  /*63580*/  IADD3 R2, P1, PT, R3.reuse, R92, RZ ;  /* 0x0000005c03027210 */ /* 0x040fe40007f3e0ff */
[----:B------:R-:W3:Y:S02]  /*63590*/  LDL.LU R90, [R1+0x108] ;  /* 0x00010800015a7983 */ /* 0x000ee40000300800 */
[----:B------:R-:W-:-:S02]  /*635a0*/  LEA.HI.X.SX32 R3, R3, R0, 0x1, P1 ;  /* 0x0000000003037211 */ /* 0x000fc400008f0eff */
[----:B------:R0:W-:Y:S04]  /*635b0*/  STG.E.U8 desc[UR8][R4.64], R48 ;  /* 0x0000003004007986 */ /* 0x0001e8000c101108 */
[----:B0-----:R-:W3:Y:S01]  /*635c0*/  LDL.LU R48, [R1+0x10c] ;  /* 0x00010c0001307983 */ /* 0x001ee20000300800 */
[----:B------:R-:W-:-:S04]  /*635d0*/  IADD3 R4, P1, PT, R6, R92, RZ ;  /* 0x0000005c06047210 */ /* 0x000fc80007f3e0ff */
[----:B------:R-:W-:Y:S01]  /*635e0*/  LEA.HI.X.SX32 R5, R6, R0, 0x1, P1 ;  /* 0x0000000006057211 */ /* 0x000fe200008f0eff */
[----:B------:R0:W-:Y:S04]  /*635f0*/  STG.E.U8 desc[UR8][R2.64], R49 ;  /* 0x0000003102007986 */ /* 0x0001e8000c101108 */
[----:B0-----:R-:W3:Y:S04]  /*63600*/  LDL.LU R49, [R1+0x114] ;  /* 0x0001140001317983 */ /* 0x001ee80000300800 */
[----:B--2---:R0:W-:Y:S04]  /*63610*/  STG.E.U8 desc[UR8][R4.64], R88 ;  /* 0x0000005804007986 */ /* 0x0041e8000c101108 */
[----:B0-----:R-:W2:Y:S01]  /*63620*/  LDL.LU R88, [R1+0xe8] ;  /* 0x0000e80001587983 */ /* 0x001ea20000300800 */
[----:B------:R-:W-:Y:S01]  /*63630*/  LEA.HI R7, R93, 0x11e, RZ, 0x1a ;  /* 0x0000011e5d077811 */ /* 0x000fe200078fd0ff */
[----:B------:R-:W-:-:S04]  /*63640*/  IMAD R8, R86, 0x2, R6 ;  /* 0x0000000256087824 */ /* 0x000fc800078e0206 */
[----:B------:R-:W-:Y:S01]  /*63650*/  IMAD R7, R7, R86, RZ ;  /* 0x0000005607077224 */ /* 0x000fe200078e02ff */
[----:B------:R-:W-:Y:S01]  /*63660*/  IADD3 R2, P1, PT, R8, R92, RZ ;  /* 0x0000005c08027210 */ /* 0x000fe20007f3e0ff */
[----:B------:R-:W-:-:S03]  /*63670*/  IMAD R9, R86, 0x4, R8 ;  /* 0x0000000456097824 */ /* 0x000fc600078e0208 */
[----:B------:R-:W-:Y:S01]  /*63680*/  LEA.HI.X.SX32 R3, R8, R0, 0x1, P1 ;  /* 0x0000000008037211 */ /* 0x000fe200008f0eff */
[C---:B------:R-:W-:Y:S01]  /*63690*/  IMAD R8, R86.reuse, 0x2, R9 ;  /* 0x0000000256087824 */ /* 0x040fe200078e0209 */
[-C--:B------:R-:W-:Y:S02]  /*636a0*/  IADD3 R6, P2, PT, R7, R92.reuse, RZ ;  /* 0x0000005c07067210 */ /* 0x080fe40007f5e0ff */
[----:B------:R-:W-:Y:S01]  /*636b0*/  IADD3 R4, P1, PT, R9, R92, RZ ;  /* 0x0000005c09047210 */ /* 0x000fe20007f3e0ff */
[----:B------:R0:W-:Y:S01]  /*636c0*/  STG.E.U8 desc[UR8][R2.64], R64 ;  /* 0x0000004002007986 */ /* 0x0001e2000c101108 */
[-C--:B------:R-:W-:Y:S02]  /*636d0*/  LEA.HI.X.SX32 R7, R7, R0.reuse, 0x1, P2 ;  /* 0x0000000007077211 */ /* 0x080fe400010f0eff */
[----:B------:R-:W-:Y:S01]  /*636e0*/  LEA.HI.X.SX32 R5, R9, R0, 0x1, P1 ;  /* 0x0000000009057211 */ /* 0x000fe200008f0eff */
[----:B------:R-:W-:Y:S02]  /*636f0*/  IMAD R9, R86, 0x2, R8 ;  /* 0x0000000256097824 */ /* 0x000fe400078e0208 */
[----:B----4-:R1:W-:Y:S01]  /*63700*/  STG.E.U8 desc[UR8][R6.64], R66 ;  /* 0x0000004206007986 */ /* 0x0103e2000c101108 */
[----:B0-----:R-:W-:-:S03]  /*63710*/  IADD3 R2, P1, PT, R8, R92, RZ ;  /* 0x0000005c08027210 */ /* 0x001fc60007f3e0ff */
[----:B------:R-:W4:Y:S01]  /*63720*/  LDL.LU R64, [R1+0xfc] ;  /* 0x0000fc0001407983 */ /* 0x000f220000300800 */
[----:B------:R-:W-:Y:S01]  /*63730*/  LEA.HI.X.SX32 R3, R8, R0, 0x1, P1 ;  /* 0x0000000008037211 */ /* 0x000fe200008f0eff */
[----:B------:R-:W-:Y:S02]  /*63740*/  IMAD R8, R86, 0x2, R9 ;  /* 0x0000000256087824 */ /* 0x000fe400078e0209 */
[----:B-1----:R-:W4:Y:S01]  /*63750*/  LDL.LU R66, [R1+0x100] ;  /* 0x0001000001427983 */ /* 0x002f220000300800 */
[----:B------:R-:W-:-:S03]  /*63760*/  IADD3 R6, P1, PT, R9, R92, RZ ;  /* 0x0000005c09067210 */ /* 0x000fc60007f3e0ff */
[----:B------:R0:W-:Y:S01]  /*63770*/  STG.E.U8 desc[UR8][R4.64], R65 ;  /* 0x0000004104007986 */ /* 0x0001e2000c101108 */
[----:B------:R-:W-:-:S03]  /*63780*/  LEA.HI.X.SX32 R7, R9, R0, 0x1, P1 ;  /* 0x0000000009077211 */ /* 0x000fc600008f0eff */
[----:B---3--:R1:W-:Y:S04]  /*63790*/  STG.E.U8 desc[UR8][R2.64], R90 ;  /* 0x0000005a02007986 */ /* 0x0083e8000c101108 */
[----:B------:R3:W-:Y:S01]  /*637a0*/  STG.E.U8 desc[UR8][R6.64], R48 ;  /* 0x0000003006007986 */ /* 0x0007e2000c101108 */
[----:B0-----:R-:W-:-:S03]  /*637b0*/  IADD3 R4, P1, PT, R8, R92, RZ ;  /* 0x0000005c08047210 */ /* 0x001fc60007f3e0ff */
[----:B-1----:R-:W4:Y:S01]  /*637c0*/  LDL.LU R90, [R1+0x104] ;  /* 0x00010400015a7983 */ /* 0x002f220000300800 */
[----:B------:R-:W-:Y:S01]  /*637d0*/  IMAD R3, R86, 0x2, R8 ;  /* 0x0000000256037824 */ /* 0x000fe200078e0208 */
[----:B------:R-:W-:Y:S02]  /*637e0*/  LEA.HI.X.SX32 R5, R8, R0, 0x1, P1 ;  /* 0x0000000008057211 */ /* 0x000fe400008f0eff */
[----:B------:R-:W4:Y:S02]  /*637f0*/  LDL.LU R65, [R1+0xd8] ;  /* 0x0000d80001417983 */ /* 0x000f240000300800 */
[C---:B------:R-:W-:Y:S02]  /*63800*/  IADD3 R2, P1, PT, R3.reuse, R92, RZ ;  /* 0x0000005c03027210 */ /* 0x040fe40007f3e0ff */
[----:B---3--:R-:W3:Y:S01]  /*63810*/  LDL.LU R48, [R1+0xec] ;  /* 0x0000ec0001307983 */ /* 0x008ee20000300800 */
[----:B------:R-:W-:Y:S01]  /*63820*/  IMAD R6, R86, 0x2, R3 ;  /* 0x0000000256067824 */ /* 0x000fe200078e0203 */
[----:B------:R-:W-:-:S02]  /*63830*/  LEA.HI.X.SX32 R3, R3, R0, 0x1, P1 ;  /* 0x0000000003037211 */ /* 0x000fc400008f0eff */
[----:B------:R0:W-:Y:S04]  /*63840*/  STG.E.U8 desc[UR8][R4.64], R49 ;  /* 0x0000003104007986 */ /* 0x0001e8000c101108 */
[----:B0-----:R-:W3:Y:S04]  /*63850*/  LDL.LU R49, [R1+0xf0] ;  /* 0x0000f00001317983 */ /* 0x001ee80000300800 */
        /* <DEDUP_REMOVED lines=10> */
[-C--:B------:R-:W-:Y:S01]  /*63900*/  LEA.HI.X.SX32 R3, R8, R0.reuse, 0x1, P1 ;  /* 0x0000000008037211 */ /* 0x080fe200008f0eff */
[----:B------:R-:W-:Y:S01]  /*63910*/  IMAD R8, R86, 0x2, R9 ;  /* 0x0000000256087824 */ /* 0x000fe200078e0209 */
[----:B----4-:R0:W-:Y:S01]  /*63920*/  STG.E.U8 desc[UR8][R4.64], R64 ;  /* 0x0000004004007986 */ /* 0x0101e2000c101108 */
[----:B------:R-:W-:-:S03]  /*63930*/  LEA.HI.X.SX32 R7, R7, R0, 0x1, P2 ;  /* 0x0000000007077211 */ /* 0x000fc600010f0eff */
[----:B------:R1:W-:Y:S01]  /*63940*/  STG.E.U8 desc[UR8][R2.64], R66 ;  /* 0x0000004202007986 */ /* 0x0003e2000c101108 */
[----:B0-----:R-:W-:-:S04]  /*63950*/  IADD3 R4, P1, PT, R9, R92, RZ ;  /* 0x0000005c09047210 */ /* 0x001fc80007f3e0ff */
[----:B------:R-:W-:Y:S01]  /*63960*/  LEA.HI.X.SX32 R5, R9, R0, 0x1, P1 ;  /* 0x0000000009057211 */ /* 0x000fe200008f0eff */
[----:B------:R-:W-:Y:S01]  /*63970*/  IMAD R9, R86, 0x2, R8 ;  /* 0x0000000256097824 */ /* 0x000fe200078e0208 */
[----:B-1----:R-:W4:Y:S01]  /*63980*/  LDL.LU R66, [R1+0xd4] ;  /* 0x0000d40001427983 */ /* 0x002f220000300800 */
[----:B------:R-:W-:-:S03]  /*63990*/  IADD3 R2, P1, PT, R8, R92, RZ ;  /* 0x0000005c08027210 */ /* 0x000fc60007f3e0ff */
[----:B------:R-:W4:Y:S01]  /*639a0*/  LDL.LU R64, [R1+0xdc] ;  /* 0x0000dc0001407983 */ /* 0x000f220000300800 */
[----:B------:R-:W-:Y:S01]  /*639b0*/  LEA.HI.X.SX32 R3, R8, R0, 0x1, P1 ;  /* 0x0000000008037211 */ /* 0x000fe200008f0eff */
[----:B------:R-:W-:Y:S02]  /*639c0*/  IMAD R8, R86, 0x2, R9 ;  /* 0x0000000256087824 */ /* 0x000fe400078e0209 */
[----:B------:R0:W-:Y:S04]  /*639d0*/  STG.E.U8 desc[UR8][R6.64], R90 ;  /* 0x0000005a06007986 */ /* 0x0001e8000c101108 */
[----:B------:R1:W-:Y:S04]  /*639e0*/  STG.E.U8 desc[UR8][R4.64], R65 ;  /* 0x0000004104007986 */ /* 0x0003e8000c101108 */
[----:B---3--:R3:W-:Y:S01]  /*639f0*/  STG.E.U8 desc[UR8][R2.64], R48 ;  /* 0x0000003002007986 */ /* 0x0087e2000c101108 */
[----:B0-----:R-:W-:-:S03]  /*63a00*/  IADD3 R6, P1, PT, R9, R92, RZ ;  /* 0x0000005c09067210 */ /* 0x001fc60007f3e0ff */
[----:B------:R-:W4:Y:S01]  /*63a10*/  LDL.LU R90, [R1+0xe0] ;  /* 0x0000e000015a7983 */ /* 0x000f220000300800 */
[----:B------:R-:W-:Y:S02]  /*63a20*/  LEA.HI.X.SX32 R7, R9, R0, 0x1, P1 ;  /* 0x0000000009077211 */ /* 0x000fe400008f0eff */
[C---:B-1----:R-:W-:Y:S01]  /*63a30*/  IADD3 R4, P1, PT, R8.reuse, R92, RZ ;  /* 0x0000005c08047210 */ /* 0x042fe20007f3e0ff */
[----:B---3--:R-:W3:Y:S03]  /*63a40*/  LDL.LU R48, [R1+0xe4] ;  /* 0x0000e40001307983 */ /* 0x008ee60000300800 */
[----:B------:R-:W-:Y:S01]  /*63a50*/  LEA.HI.X.SX32 R5, R8, R0, 0x1, P1 ;  /* 0x0000000008057211 */ /* 0x000fe200008f0eff */
[----:B------:R0:W-:Y:S04]  /*63a60*/  STG.E.U8 desc[UR8][R6.64], R49 ;  /* 0x0000003106007986 */ /* 0x0001e8000c101108 */
[----:B0-----:R-:W3:Y:S04]  /*63a70*/  LDL.LU R49, [R1+0xb8] ;  /* 0x0000b80001317983 */ /* 0x001ee80000300800 */
[----:B------:R-:W3:Y:S04]  /*63a80*/  LDL.LU R65, [R1+0xc8] ;  /* 0x0000c80001417983 */ /* 0x000ee80000300800 */
[----:B--2---:R0:W-:Y:S04]  /*63a90*/  STG.E.U8 desc[UR8][R4.64], R88 ;  /* 0x0000005804007986 */ /* 0x0041e8000c101108 */
[----:B0-----:R-:W2:Y:S01]  /*63aa0*/  LDL.LU R88, [R1+0xcc] ;  /* 0x0000cc0001587983 */ /* 0x001ea20000300800 */
[----:B------:R-:W-:Y:S01]  /*63ab0*/  IMAD R3, R86, 0x2, R8 ;  /* 0x0000000256037824 */ /* 0x000fe200078e0208 */
[----:B------:R-:W-:-:S03]  /*63ac0*/  LEA.HI R8, R93, 0x13e, RZ, 0x1a ;  /* 0x0000013e5d087811 */ /* 0x000fc600078fd0ff */
[----:B------:R-:W-:Y:S01]  /*63ad0*/  IMAD R6, R86, 0x2, R3 ;  /* 0x0000000256067824 */ /* 0x000fe200078e0203 */
[C---:B------:R-:W-:Y:S01]  /*63ae0*/  IADD3 R2, P1, PT, R3.reuse, R92, RZ ;  /* 0x0000005c03027210 */ /* 0x040fe20007f3e0ff */
[----:B------:R-:W-:Y:S02]  /*63af0*/  IMAD R8, R8, R86, RZ ;  /* 0x0000005608087224 */ /* 0x000fe400078e02ff */
[----:B------:R-:W-:Y:S01]  /*63b00*/  IMAD R7, R86, 0x2, R6 ;  /* 0x0000000256077824 */ /* 0x000fe200078e0206 */
[----:B------:R-:W-:Y:S02]  /*63b10*/  LEA.HI.X.SX32 R3, R3, R0, 0x1, P1 ;  /* 0x0000000003037211 */ /* 0x000fe400008f0eff */
[----:B------:R-:W-:Y:S01]  /*63b20*/  IADD3 R4, P1, PT, R6, R92, RZ ;  /* 0x0000005c06047210 */ /* 0x000fe20007f3e0ff */
[----:B------:R-:W-:-:S03]  /*63b30*/  IMAD R10, R86, 0x4, R7 ;  /* 0x00000004560a7824 */ /* 0x000fc600078e0207 */
[----:B------:R-:W-:Y:S02]  /*63b40*/  LEA.HI.X.SX32 R5, R6, R0, 0x1, P1 ;  /* 0x0000000006057211 */ /* 0x000fe400008f0eff */
[C---:B------:R-:W-:Y:S01]  /*63b50*/  IADD3 R6, P1, PT, R7.reuse, R92, RZ ;  /* 0x0000005c07067210 */ /* 0x040fe20007f3e0ff */
[C---:B------:R-:W-:Y:S01]  /*63b60*/  IMAD R9, R86.reuse, 0x2, R10 ;  /* 0x0000000256097824 */ /* 0x040fe200078e020a */
[----:B----4-:R0:W-:Y:S02]  /*63b70*/  STG.E.U8 desc[UR8][R2.64], R66 ;  /* 0x0000004202007986 */ /* 0x0101e4000c101108 */
[----:B------:R-:W-:Y:S01]  /*63b80*/  LEA.HI.X.SX32 R7, R7, R0, 0x1, P1 ;  /* 0x0000000007077211 */ /* 0x000fe200008f0eff */
[----:B------:R-:W-:Y:S01]  /*63b90*/  IMAD R11, R86, 0x2, R9 ;  /* 0x00000002560b7824 */ /* 0x000fe200078e0209 */
[----:B------:R1:W-:Y:S01]  /*63ba0*/  STG.E.U8 desc[UR8][R4.64], R64 ;  /* 0x0000004004007986 */ /* 0x0003e2000c101108 */
[----:B0-----:R-:W-:-:S03]  /*63bb0*/  IADD3 R2, P2, PT, R8, R92, RZ ;  /* 0x0000005c08027210 */ /* 0x001fc60007f5e0ff */
[----:B------:R-:W4:Y:S01]  /*63bc0*/  LDL.LU R66, [R1+0xd0] ;  /* 0x0000d00001427983 */ /* 0x000f220000300800 */
[----:B------:R-:W-:Y:S02]  /*63bd0*/  LEA.HI.X.SX32 R3, R8, R0, 0x1, P2 ;  /* 0x0000000008037211 */ /* 0x000fe400010f0eff */
[C---:B-1----:R-:W-:Y:S01]  /*63be0*/  IADD3 R4, P1, PT, R10.reuse, R92, RZ ;  /* 0x0000005c0a047210 */ /* 0x042fe20007f3e0ff */
[----:B------:R0:W-:Y:S03]  /*63bf0*/  STG.E.U8 desc[UR8][R6.64], R90 ;  /* 0x0000005a06007986 */ /* 0x0001e6000c101108 */
[----:B------:R-:W-:Y:S01]  /*63c00*/  LEA.HI.X.SX32 R5, R10, R0, 0x1, P1 ;  /* 0x000000000a057211 */ /* 0x000fe200008f0eff */
[----:B---3--:R1:W-:Y:S01]  /*63c10*/  STG.E.U8 desc[UR8][R2.64], R48 ;  /* 0x0000003002007986 */ /* 0x0083e2000c101108 */
[----:B0-----:R-:W-:-:S03]  /*63c20*/  IADD3 R6, P2, PT, R9, R92, RZ ;  /* 0x0000005c09067210 */ /* 0x001fc60007f5e0ff */
[----:B------:R-:W3:Y:S01]  /*63c30*/  LDL.LU R90, [R1+0xa8] ;  /* 0x0000a800015a7983 */ /* 0x000ee20000300800 */
[----:B------:R-:W-:Y:S02]  /*63c40*/  LEA.HI.X.SX32 R7, R9, R0, 0x1, P2 ;  /* 0x0000000009077211 */ /* 0x000fe400010f0eff */
[C---:B-1----:R-:W-:Y:S01]  /*63c50*/  IADD3 R2, P1, PT, R11.reuse, R92, RZ ;  /* 0x0000005c0b027210 */ /* 0x042fe20007f3e0ff */
[----:B------:R-:W3:Y:S03]  /*63c60*/  LDL.LU R48, [R1+0xbc] ;  /* 0x0000bc0001307983 */ /* 0x000ee60000300800 */
[----:B------:R-:W-:Y:S01]  /*63c70*/  LEA.HI.X.SX32 R3, R11, R0, 0x1, P1 ;  /* 0x000000000b037211 */ /* 0x000fe200008f0eff */
[----:B------:R0:W-:Y:S04]  /*63c80*/  STG.E.U8 desc[UR8][R4.64], R49 ;  /* 0x0000003104007986 */ /* 0x0001e8000c101108 */
[----:B------:R-:W-:Y:S04]  /*63c90*/  STG.E.U8 desc[UR8][R6.64], R65 ;  /* 0x0000004106007986 */ /* 0x000fe8000c101108 */
[----:B0-----:R-:W3:Y:S04]  /*63ca0*/  LDL.LU R49, [R1+0xc0] ;  /* 0x0000c00001317983 */ /* 0x001ee80000300800 */
[----:B--2---:R0:W-:Y:S04]  /*63cb0*/  STG.E.U8 desc[UR8][R2.64], R88 ;  /* 0x0000005802007986 */ /* 0x0041e8000c101108 */
[----:B0-----:R-:W2:Y:S01]  /*63cc0*/  LDL.LU R88, [R1+0xc4] ;  /* 0x0000c40001587983 */ /* 0x001ea20000300800 */
[----:B------:R-:W-:-:S03]  /*63cd0*/  IMAD R8, R86, 0x2, R11 ;  /* 0x0000000256087824 */ /* 0x000fc600078e020b */
[----:B------:R-:W2:Y:S01]  /*63ce0*/  LDL.LU R68, [R1+0x98] ;  /* 0x0000980001447983 */ /* 0x000ea20000300800 */
[----:B------:R-:W-:Y:S01]  /*63cf0*/  IMAD R10, R86, 0x2, R8 ;  /* 0x00000002560a7824 */ /* 0x000fe200078e0208 */
[----:B------:R-:W-:Y:S02]  /*63d00*/  IADD3 R4, P1, PT, R8, R92, RZ ;  /* 0x0000005c08047210 */ /* 0x000fe40007f3e0ff */
[----:B------:R-:W-:Y:S01]  /*63d10*/  LEA.HI R15, R93, 0x14e, RZ, 0x1a ;  /* 0x0000014e5d0f7811 */ /* 0x000fe200078fd0ff */
[----:B------:R-:W-:Y:S01]  /*63d20*/  IMAD R9, R86, 0x2, R10 ;  /* 0x0000000256097824 */ /* 0x000fe200078e020a */
[----:B------:R-:W-:Y:S01]  /*63d30*/  LEA.HI.X.SX32 R5, R8, R0, 0x1, P1 ;  /* 0x0000000008057211 */ /* 0x000fe200008f0eff */
[----:B------:R-:W2:Y:S01]  /*63d40*/  LDL.LU R64, [R1+0xac] ;  /* 0x0000ac0001407983 */ /* 0x000ea20000300800 */
[----:B------:R-:W-:Y:S01]  /*63d50*/  IADD3 R2, P1, PT, R10, R92, RZ ;  /* 0x0000005c0a027210 */ /* 0x000fe20007f3e0ff */
[----:B------:R-:W-:Y:S02]  /*63d60*/  IMAD R11, R86, 0x2, R9 ;  /* 0x00000002560b7824 */ /* 0x000fe400078e0209 */
[----:B------:R-:W-:Y:S01]  /*63d70*/  IMAD R15, R15, R86, RZ ;  /* 0x000000560f0f7224 */ /* 0x000fe200078e02ff */
[----:B------:R-:W-:Y:S01]  /*63d80*/  LEA.HI.X.SX32 R3, R10, R0, 0x1, P1 ;  /* 0x000000000a037211 */ /* 0x000fe200008f0eff */
[----:B------:R-:W2:Y:S04]  /*63d90*/  LDL.LU R65, [R1+0xb0] ;  /* 0x0000b00001417983 */ /* 0x000ea80000300800 */
[----:B----4-:R0:W-:Y:S02]  /*63da0*/  STG.E.U8 desc[UR8][R4.64], R66 ;  /* 0x0000004204007986 */ /* 0x0101e4000c101108 */
[----:B0-----:R-:W-:-:S02]  /*63db0*/  IADD3 R4, P1, PT, R9, R92, RZ ;  /* 0x0000005c09047210 */ /* 0x001fc40007f3e0ff */
[----:B------:R-:W4:Y:S02]  /*63dc0*/  LDL.LU R66, [R1+0xb4] ;  /* 0x0000b40001427983 */ /* 0x000f240000300800 */
[----:B------:R-:W-:Y:S02]  /*63dd0*/  LEA.HI.X.SX32 R5, R9, R0, 0x1, P1 ;  /* 0x0000000009057211 */ /* 0x000fe400008f0eff */
[C---:B------:R-:W-:Y:S01]  /*63de0*/  IADD3 R6, P1, PT, R11.reuse, R92, RZ ;  /* 0x0000005c0b067210 */ /* 0x040fe20007f3e0ff */
[----:B---3--:R0:W-:Y:S03]  /*63df0*/  STG.E.U8 desc[UR8][R2.64], R90 ;  /* 0x0000005a02007986 */ /* 0x0081e6000c101108 */
[----:B------:R-:W-:Y:S02]  /*63e00*/  LEA.HI.X.SX32 R7, R11, R0, 0x1, P1 ;  /* 0x000000000b077211 */ /* 0x000fe400008f0eff */
[C---:B0-----:R-:W-:Y:S01]  /*63e10*/  IADD3 R2, P2, PT, R15.reuse, R92, RZ ;  /* 0x0000005c0f027210 */ /* 0x041fe20007f5e0ff */
[----:B------:R-:W3:Y:S03]  /*63e20*/  LDL.LU R90, [R1+0x94] ;  /* 0x00009400015a7983 */ /* 0x000ee60000300800 */
[----:B------:R-:W-:Y:S01]  /*63e30*/  LEA.HI.X.SX32 R3, R15, R0, 0x1, P2 ;  /* 0x000000000f037211 */ /* 0x000fe200010f0eff */
[----:B------:R0:W-:Y:S04]  /*63e40*/  STG.E.U8 desc[UR8][R4.64], R48 ;  /* 0x0000003004007986 */ /* 0x0001e8000c101108 */
[----:B------:R1:W-:Y:S04]  /*63e50*/  STG.E.U8 desc[UR8][R6.64], R49 ;  /* 0x0000003106007986 */ /* 0x0003e8000c101108 */
[----:B0-----:R-:W3:Y:S04]  /*63e60*/  LDL.LU R48, [R1+0x9c] ;  /* 0x00009c0001307983 */ /* 0x001ee80000300800 */
[----:B-1----:R-:W3:Y:S01]  /*63e70*/  LDL.LU R49, [R1+0xa0] ;  /* 0x0000a00001317983 */ /* 0x002ee20000300800 */
[----:B------:R-:W-:-:S03]  /*63e80*/  IMAD R13, R86, 0x4, R11 ;  /* 0x00000004560d7824 */ /* 0x000fc600078e020b */
[----:B--2---:R0:W-:Y:S04]  /*63e90*/  STG.E.U8 desc[UR8][R2.64], R88 ;  /* 0x0000005802007986 */ /* 0x0041e8000c101108 */
[----:B0-----:R-:W2:Y:S01]  /*63ea0*/  LDL.LU R88, [R1+0xa4] ;  /* 0x0000a40001587983 */ /* 0x001ea20000300800 */
[----:B------:R-:W-:-:S04]  /*63eb0*/  IMAD R14, R86, 0x2, R13 ;  /* 0x00000002560e7824 */ /* 0x000fc800078e020d */
        /* <DEDUP_REMOVED lines=8> */
[----:B------:R-:W-:Y:S01]  /*63f40*/  IMAD R30, R86, 0x2, R34 ;  /* 0x00000002561e7824 */ /* 0x000fe200078e0222 */
[----:B------:R-:W-:-:S03]  /*63f50*/  IADD3 R4, P1, PT, R13, R92, RZ ;  /* 0x0000005c0d047210 */ /* 0x000fc60007f3e0ff */
[----:B------:R-:W-:Y:S01]  /*63f60*/  IMAD R32, R86, 0x2, R30 ;  /* 0x0000000256207824 */ /* 0x000fe200078e021e */
[----:B------:R-:W-:-:S03]  /*63f70*/  LEA.HI.X.SX32 R5, R13, R0, 0x1, P1 ;  /* 0x000000000d057211 */ /* 0x000fc600008f0eff */
[----:B------:R-:W-:Y:S01]  /*63f80*/  IMAD R33, R86, 0x2, R32 ;  /* 0x0000000256217824 */ /* 0x000fe200078e0220 */
[----:B------:R-:W-:-:S03]  /*63f90*/  IADD3 R6, P1, PT, R14, R92, RZ ;  /* 0x0000005c0e067210 */ /* 0x000fc60007f3e0ff */
[----:B------:R-:W-:Y:S01]  /*63fa0*/  IMAD R24, R86, 0x2, R33 ;  /* 0x0000000256187824 */ /* 0x000fe200078e0221 */
[----:B------:R-:W-:Y:S02]  /*63fb0*/  LEA.HI.X.SX32 R7, R14, R0, 0x1, P1 ;  /* 0x000000000e077211 */ /* 0x000fe400008f0eff */
[----:B------:R-:W-:Y:S01]  /*63fc0*/  IADD3 R2, P1, PT, R8, R92, RZ ;  /* 0x0000005c08027210 */ /* 0x000fe20007f3e0ff */
[----:B------:R-:W-:Y:S01]  /*63fd0*/  IMAD R26, R86, 0x4, R24 ;  /* 0x00000004561a7824 */ /* 0x000fe200078e0218 */
[----:B------:R0:W-:Y:S02]  /*63fe0*/  STG.E.U8 desc[UR8][R4.64], R68 ;  /* 0x0000004404007986 */ /* 0x0001e4000c101108 */
[----:B------:R-:W-:Y:S01]  /*63ff0*/  LEA.HI.X.SX32 R3, R8, R0, 0x1, P1 ;  /* 0x0000000008037211 */ /* 0x000fe200008f0eff */
[C---:B------:R-:W-:Y:S01]  /*64000*/  IMAD R28, R86.reuse, 0x2, R26 ;  /* 0x00000002561c7824 */ /* 0x040fe200078e021a */
[----:B------:R1:W-:Y:S03]  /*64010*/  STG.E.U8 desc[UR8][R6.64], R64 ;  /* 0x0000004006007986 */ /* 0x0003e6000c101108 */
[----:B------:R-:W-:Y:S01]  /*64020*/  IMAD R18, R86, 0x2, R28 ;  /* 0x0000000256127824 */ /* 0x000fe200078e021c */
[----:B0-----:R-:W-:-:S02]  /*64030*/  IADD3 R4, P1, PT, R12, R92, RZ ;  /* 0x0000005c0c047210 */ /* 0x001fc40007f3e0ff */
[----:B-1----:R-:W-:Y:S02]  /*64040*/  LEA.HI R6, R93, 0x15e, RZ, 0x1a ;  /* 0x0000015e5d067811 */ /* 0x002fe400078fd0ff */
[----:B------:R-:W-:Y:S02]  /*64050*/  LEA.HI.X.SX32 R5, R12, R0, 0x1, P1 ;  /* 0x000000000c057211 */ /* 0x000fe400008f0eff */
[C---:B------:R-:W-:Y:S01]  /*64060*/  IADD3 R8, P1, PT, R9.reuse, R92, RZ ;  /* 0x0000005c09087210 */ /* 0x040fe20007f3e0ff */
[----:B------:R0:W-:Y:S01]  /*64070*/  STG.E.U8 desc[UR8][R2.64], R65 ;  /* 0x0000004102007986 */ /* 0x0001e2000c101108 */
[C---:B------:R-:W-:Y:S02]  /*64080*/  IMAD R20, R86.reuse, 0x2, R18 ;  /* 0x0000000256147824 */ /* 0x040fe400078e0212 */
[----:B------:R-:W-:Y:S01]  /*64090*/  LEA.HI.X.SX32 R9, R9, R0, 0x1, P1 ;  /* 0x0000000009097211 */ /* 0x000fe200008f0eff */
[----:B----4-:R1:W-:Y:S01]  /*640a0*/  STG.E.U8 desc[UR8][R4.64], R66 ;  /* 0x0000004204007986 */ /* 0x0103e2000c101108 */
[----:B------:R-:W-:-:S02]  /*640b0*/  IMAD R22, R86, 0x2, R20 ;  /* 0x0000000256167824 */ /* 0x000fc400078e0214 */
[----:B0-----:R-:W-:Y:S01]  /*640c0*/  IMAD R3, R6, R86, RZ ;  /* 0x0000005606037224 */ /* 0x001fe200078e02ff */
[-C--:B------:R-:W-:Y:S02]  /*640d0*/  IADD3 R6, P2, PT, R11, R92.reuse, RZ ;  /* 0x0000005c0b067210 */ /* 0x080fe40007f5e0ff */
[CC--:B-1----:R-:W-:Y:S01]  /*640e0*/  IADD3 R4, P1, PT, R10.reuse, R92.reuse, RZ ;  /* 0x0000005c0a047210 */ /* 0x0c2fe20007f3e0ff */
[----:B---3--:R0:W-:Y:S01]  /*640f0*/  STG.E.U8 desc[UR8][R8.64], R90 ;  /* 0x0000005a08007986 */ /* 0x0081e2000c101108 */
[----:B------:R-:W-:Y:S02]  /*64100*/  IADD3 R2, P3, PT, R3, R92, RZ ;  /* 0x0000005c03027210 */ /* 0x000fe40007f7e0ff */
[-C--:B------:R-:W-:Y:S02]  /*64110*/  LEA.HI.X.SX32 R5, R10, R0.reuse, 0x1, P1 ;  /* 0x000000000a057211 */ /* 0x080fe400008f0eff */
[-C--:B------:R-:W-:Y:S02]  /*64120*/  LEA.HI.X.SX32 R7, R11, R0.reuse, 0x1, P2 ;  /* 0x000000000b077211 */ /* 0x080fe400010f0eff */
[----:B------:R-:W-:Y:S01]  /*64130*/  LEA.HI.X.SX32 R3, R3, R0, 0x1, P3 ;  /* 0x0000000003037211 */ /* 0x000fe200018f0eff */
[----:B0-----:R-:W-:Y:S01]  /*64140*/  IMAD R8, R86, 0x2, R22 ;  /* 0x0000000256087824 */ /* 0x001fe200078e0216 */
[----:B------:R0:W-:Y:S01]  /*64150*/  STG.E.U8 desc[UR8][R4.64], R48 ;  /* 0x0000003004007986 */ /* 0x0001e2000c101108 */
[----:B------:R-:W-:-:S02]  /*64160*/  LEA.HI R17, R93, 0x16e, RZ, 0x1a ;  /* 0x0000016e5d117811 */ /* 0x000fc400078fd0ff */
[C---:B------:R-:W-:Y:S01]  /*64170*/  IMAD R14, R86.reuse, 0x2, R8 ;  /* 0x00000002560e7824 */ /* 0x040fe200078e0208 */
[----:B------:R1:W-:Y:S01]  /*64180*/  STG.E.U8 desc[UR8][R6.64], R49 ;  /* 0x0000003106007986 */ /* 0x0003e2000c101108 */
[----:B------:R-:W-:Y:S02]  /*64190*/  LEA.HI R19, R93, 0x17e, RZ, 0x1a ;  /* 0x0000017e5d137811 */ /* 0x000fe400078fd0ff */
[C---:B------:R-:W-:Y:S02]  /*641a0*/  IMAD R16, R86.reuse, 0x4, R14 ;  /* 0x0000000456107824 */ /* 0x040fe400078e020e */
[-C--:B------:R-:W-:Y:S01]  /*641b0*/  IMAD R17, R17, R86.reuse, RZ ;  /* 0x0000005611117224 */ /* 0x080fe200078e02ff */
[----:B0-----:R-:W-:Y:S01]  /*641c0*/  LEA.HI R5, R93, 0x19e, RZ, 0x1a ;  /* 0x0000019e5d057811 */ /* 0x001fe200078fd0ff */
[C---:B------:R-:W-:Y:S02]  /*641d0*/  IMAD R9, R86.reuse, 0x2, R16 ;  /* 0x0000000256097824 */ /* 0x040fe400078e0210 */
[-C--:B------:R-:W-:Y:S01]  /*641e0*/  IMAD R19, R19, R86.reuse, RZ ;  /* 0x0000005613137224 */ /* 0x080fe200078e02ff */
[----:B-1----:R-:W-:Y:S01]  /*641f0*/  LEA.HI R7, R93, 0x1ae, RZ, 0x1a ;  /* 0x000001ae5d077811 */ /* 0x002fe200078fd0ff */
[----:B------:R-:W-:Y:S01]  /*64200*/  IMAD R5, R5, R86, RZ ;  /* 0x0000005605057224 */ /* 0x000fe200078e02ff */
[----:B------:R-:W-:Y:S01]  /*64210*/  IADD3 R40, P5, PT, R17, R92, RZ ;  /* 0x0000005c11287210 */ /* 0x000fe20007fbe0ff */
[----:B------:R-:W-:Y:S01]  /*64220*/  IMAD R10, R86, 0x2, R9 ;  /* 0x00000002560a7824 */ /* 0x000fe200078e0209 */
[----:B------:R-:W-:-:S02]  /*64230*/  LEA.HI R23, R93, 0x1be, RZ, 0x1a ;  /* 0x000001be5d177811 */ /* 0x000fc400078fd0ff */
[C---:B------:R-:W-:Y:S02]  /*64240*/  LEA.HI R27, R93.reuse, 0x1ee, RZ, 0x1a ;  /* 0x000001ee5d1b7811 */ /* 0x040fe400078fd0ff */
[C---:B------:R-:W-:Y:S02]  /*64250*/  LEA.HI R36, R93.reuse, 0x1ce, RZ, 0x1a ;  /* 0x000001ce5d247811 */ /* 0x040fe400078fd0ff */
[----:B------:R-:W-:Y:S02]  /*64260*/  LEA.HI R35, R93, 0x1fe, RZ, 0x1a ;  /* 0x000001fe5d237811 */ /* 0x000fe400078fd0ff */
[----:B------:R-:W-:Y:S02]  /*64270*/  IADD3 R38, P6, PT, R19, R92, RZ ;  /* 0x0000005c13267210 */ /* 0x000fe40007fde0ff */
[----:B------:R-:W-:Y:S01]  /*64280*/  LEA.HI R25, R93, 0x1de, RZ, 0x1a ;  /* 0x000001de5d197811 */ /* 0x000fe200078fd0ff */
[----:B------:R-:W-:Y:S01]  /*64290*/  IMAD R7, R7, R86, RZ ;  /* 0x0000005607077224 */ /* 0x000fe200078e02ff */
[----:B------:R-:W-:Y:S01]  /*642a0*/  LEA.HI.X.SX32 R41, R17, R0, 0x1, P5 ;  /* 0x0000000011297211 */ /* 0x000fe200028f0eff */
[----:B------:R-:W-:Y:S01]  /*642b0*/  IMAD R12, R86, 0x2, R10 ;  /* 0x00000002560c7824 */ /* 0x000fe200078e020a */
[----:B------:R-:W-:Y:S01]  /*642c0*/  IADD3 R4, P2, PT, R5, R92, RZ ;  /* 0x0000005c05047210 */ /* 0x000fe20007f5e0ff */
[----:B------:R-:W-:Y:S01]  /*642d0*/  IMAD R23, R23, R86, RZ ;  /* 0x0000005617177224 */ /* 0x000fe200078e02ff */
[----:B------:R-:W-:Y:S01]  /*642e0*/  LEA.HI.X.SX32 R39, R19, R0, 0x1, P6 ;  /* 0x0000000013277211 */ /* 0x000fe200030f0eff */
[----:B------:R-:W-:-:S02]  /*642f0*/  IMAD R27, R27, R86, RZ ;  /* 0x000000561b1b7224 */ /* 0x000fc400078e02ff */
[-C--:B------:R-:W-:Y:S02]  /*64300*/  IMAD R36, R36, R86.reuse, RZ ;  /* 0x0000005624247224 */ /* 0x080fe400078e02ff */
[-C--:B------:R-:W-:Y:S01]  /*64310*/  IMAD R35, R35, R86.reuse, RZ ;  /* 0x0000005623237224 */ /* 0x080fe200078e02ff */
[----:B------:R-:W-:Y:S01]  /*64320*/  STL.64 [R1+0x58], R40 ;  /* 0x0000582801007387 */ /* 0x000fe20000100a00 */
[----:B------:R-:W-:Y:S01]  /*64330*/  IMAD R25, R25, R86, RZ ;  /* 0x0000005619197224 */ /* 0x000fe200078e02ff */
[----:B------:R-:W-:Y:S01]  /*64340*/  LEA.HI.X.SX32 R5, R5, R0, 0x1, P2 ;  /* 0x0000000005057211 */ /* 0x000fe200010f0eff */
[C---:B------:R-:W-:Y:S01]  /*64350*/  IMAD R11, R86.reuse, 0x2, R12 ;  /* 0x00000002560b7824 */ /* 0x040fe200078e020c */
[-C--:B------:R-:W-:Y:S02]  /*64360*/  IADD3 R6, P3, PT, R7, R92.reuse, RZ ;  /* 0x0000005c07067210 */ /* 0x080fe40007f7e0ff */
[-C--:B------:R-:W-:Y:S01]  /*64370*/  IADD3 R46, P4, PT, R23, R92.reuse, RZ ;  /* 0x0000005c172e7210 */ /* 0x080fe20007f9e0ff */
[----:B------:R-:W-:Y:S01]  /*64380*/  IMAD R13, R86, 0x2, R11 ;  /* 0x00000002560d7824 */ /* 0x000fe200078e020b */
[----:B------:R-:W-:-:S02]  /*64390*/  IADD3 R44, P5, PT, R36, R92, RZ ;  /* 0x0000005c242c7210 */ /* 0x000fc40007fbe0ff */
[----:B------:R-:W-:Y:S02]  /*643a0*/  IADD3 R42, P6, PT, R25, R92, RZ ;  /* 0x0000005c192a7210 */ /* 0x000fe40007fde0ff */
[-C--:B------:R-:W-:Y:S02]  /*643b0*/  LEA.HI.X.SX32 R7, R7, R0.reuse, 0x1, P3 ;  /* 0x0000000007077211 */ /* 0x080fe400018f0eff */
[-C--:B------:R-:W-:Y:S01]  /*643c0*/  LEA.HI.X.SX32 R47, R23, R0.reuse, 0x1, P4 ;  /* 0x00000000172f7211 */ /* 0x080fe200020f0eff */
[----:B------:R-:W-:Y:S01]  /*643d0*/  IMAD R15, R86, 0x2, R13 ;  /* 0x00000002560f7824 */ /* 0x000fe200078e020d */
[-C--:B------:R-:W-:Y:S02]  /*643e0*/  LEA.HI.X.SX32 R45, R36, R0.reuse, 0x1, P5 ;  /* 0x00000000242d7211 */ /* 0x080fe400028f0eff */
[----:B------:R-:W-:Y:S01]  /*643f0*/  LEA.HI.X.SX32 R43, R25, R0, 0x1, P6 ;  /* 0x00000000192b7211 */ /* 0x000fe200030f0eff */
[----:B------:R-:W-:-:S04]  /*64400*/  IMAD R17, R86, 0x4, R15 ;  /* 0x0000000456117824 */ /* 0x000fc800078e020f */
[----:B------:R-:W-:-:S04]  /*64410*/  IMAD R19, R86, 0x2, R17 ;  /* 0x0000000256137824 */ /* 0x000fc800078e0211 */
[----:B------:R-:W-:-:S04]  /*64420*/  IMAD R21, R86, 0x2, R19 ;  /* 0x0000000256157824 */ /* 0x000fc800078e0213 */
[----:B------:R-:W-:-:S04]  /*64430*/  IMAD R23, R86, 0x2, R21 ;  /* 0x0000000256177824 */ /* 0x000fc800078e0215 */
[----:B------:R-:W-:Y:S01]  /*64440*/  IMAD R25, R86, 0x2, R23 ;  /* 0x0000000256197824 */ /* 0x000fe200078e0217 */
[----:B--2---:R0:W-:Y:S02]  /*64450*/  STG.E.U8 desc[UR8][R2.64], R88 ;  /* 0x0000005802007986 */ /* 0x0041e4000c101108 */
[----:B0-----:R-:W-:-:S05]  /*64460*/  LEA.HI R3, R93, 0x18e, RZ, 0x1a ;  /* 0x0000018e5d037811 */ /* 0x001fca00078fd0ff */
[----:B------:R-:W-:-:S05]  /*64470*/  IMAD R3, R3, R86, RZ ;  /* 0x0000005603037224 */ /* 0x000fca00078e02ff */
[----:B------:R-:W-:-:S04]  /*64480*/  IADD3 R2, P1, PT, R3, R92, RZ ;  /* 0x0000005c03027210 */ /* 0x000fc80007f3e0ff */
[----:B------:R-:W-:Y:S01]  /*64490*/  LEA.HI.X.SX32 R3, R3, R0, 0x1, P1 ;  /* 0x0000000003037211 */ /* 0x000fe200008f0eff */
[----:B------:R-:W-:Y:S01]  /*644a0*/  STL [R1+0x2514], R2 ;  /* 0x0025140201007387 */ /* 0x000fe20000100800 */
[----:B------:R-:W-:-:S03]  /*644b0*/  IADD3 R40, P1, PT, R27, R92, RZ ;  /* 0x0000005c1b287210 */ /* 0x000fc60007f3e0ff */
[----:B------:R0:W-:Y:S01]  /*644c0*/  STL.64 [R1+0x18], R38 ;  /* 0x0000182601007387 */ /* 0x0001e20000100a00 */
[----:B------:R-:W-:-:S03]  /*644d0*/  LEA.HI.X.SX32 R41, R27, R0, 0x1, P1 ;  /* 0x000000001b297211 */ /* 0x000fc600008f0eff */
[----:B------:R-:W-:Y:S04]  /*644e0*/  STL [R1+0x2510], R3 ;  /* 0x0025100301007387 */ /* 0x000fe80000100800 */
[----:B------:R1:W-:Y:S01]  /*644f0*/  STL [R1+0x251c], R4 ;  /* 0x00251c0401007387 */ /* 0x0003e20000100800 */
[----:B0-----:R-:W-:-:S03]  /*64500*/  IADD3 R38, P2, PT, R35, R92, RZ ;  /* 0x0000005c23267210 */ /* 0x001fc60007f5e0ff */
[----:B------:R-:W-:Y:S01]  /*64510*/  STL [R1+0x2518], R5 ;  /* 0x0025180501007387 */ /* 0x000fe20000100800 */
[----:B------:R-:W-:Y:S02]  /*64520*/  IADD3 R2, P3, PT, R34, R92, RZ ;  /* 0x0000005c22027210 */ /* 0x000fe40007f7e0ff */
[----:B------:R-:W-:Y:S01]  /*64530*/  LEA.HI.X.SX32 R39, R35, R0, 0x1, P2 ;  /* 0x0000000023277211 */ /* 0x000fe200010f0eff */
[----:B------:R0:W-:Y:S01]  /*64540*/  STL [R1+0x2504], R6 ;  /* 0x0025040601007387 */ /* 0x0001e20000100800 */
[----:B-1----:R-:W-:-:S03]  /*64550*/  IADD3 R4, P2, PT, R31, R92, RZ ;  /* 0x0000005c1f047210 */ /* 0x002fc60007f5e0ff */
[----:B------:R1:W-:Y:S01]  /*64560*/  STL [R1+0x2500], R7 ;  /* 0x0025000701007387 */ /* 0x0003e20000100800 */
[----:B0-----:R-:W-:-:S03]  /*64570*/  IADD3 R6, P1, PT, R29, R92, RZ ;  /* 0x0000005c1d067210 */ /* 0x001fc60007f3e0ff */
[----:B------:R-:W-:Y:S01]  /*64580*/  STL.64 [R1+0x108], R46 ;  /* 0x0001082e01007387 */ /* 0x000fe20000100a00 */
[-C--:B------:R-:W-:Y:S02]  /*64590*/  LEA.HI.X.SX32 R5, R31, R0.reuse, 0x1, P2 ;  /* 0x000000001f057211 */ /* 0x080fe400010f0eff */
[-C--:B-1----:R-:W-:Y:S01]  /*645a0*/  LEA.HI.X.SX32 R7, R29, R0.reuse, 0x1, P1 ;  /* 0x000000001d077211 */ /* 0x082fe200008f0eff */
[----:B------:R-:W-:Y:S01]  /*645b0*/  STL.64 [R1+0x100], R44 ;  /* 0x0001002c01007387 */ /* 0x000fe20000100a00 */
[----:B------:R-:W-:-:S03]  /*645c0*/  LEA.HI.X.SX32 R3, R34, R0, 0x1, P3 ;  /* 0x0000000022037211 */ /* 0x000fc600018f0eff */
[----:B------:R-:W-:Y:S04]  /*645d0*/  STL.64 [R1+0xf8], R42 ;  /* 0x0000f82a01007387 */ /* 0x000fe80000100a00 */
[----:B------:R-:W-:Y:S04]  /*645e0*/  STL.64 [R1+0xf0], R40 ;  /* 0x0000f02801007387 */ /* 0x000fe80000100a00 */
[----:B------:R-:W-:Y:S04]  /*645f0*/  STL.64 [R1+0xe8], R38 ;  /* 0x0000e82601007387 */ /* 0x000fe80000100a00 */
[----:B------:R0:W-:Y:S04]  /*64600*/  STL.64 [R1+0xe0], R6 ;  /* 0x0000e00601007387 */ /* 0x0001e80000100a00 */
[----:B------:R1:W-:Y:S04]  /*64610*/  STL.64 [R1+0xd8], R4 ;  /* 0x0000d80401007387 */ /* 0x0003e80000100a00 */
[----:B------:R2:W-:Y:S01]  /*64620*/  STL.64 [R1+0xd0], R2 ;  /* 0x0000d00201007387 */ /* 0x0005e20000100a00 */
[----:B0-----:R-:W-:-:S02]  /*64630*/  IADD3 R6, P1, PT, R30, R92, RZ ;  /* 0x0000005c1e067210 */ /* 0x001fc40007f3e0ff */
[----:B-1----:R-:W-:Y:S02]  /*64640*/  IADD3 R4, P2, PT, R32, R92, RZ ;  /* 0x0000005c20047210 */ /* 0x002fe40007f5e0ff */
[----:B------:R-:W-:Y:S02]  /*64650*/  LEA.HI.X.SX32 R7, R30, R0, 0x1, P1 ;  /* 0x000000001e077211 */ /* 0x000fe400008f0eff */
[C---:B--2---:R-:W-:Y:S02]  /*64660*/  IADD3 R2, P3, PT, R33.reuse, R92, RZ ;  /* 0x0000005c21027210 */ /* 0x044fe40007f7e0ff */
[-C--:B------:R-:W-:Y:S02]  /*64670*/  LEA.HI.X.SX32 R5, R32, R0.reuse, 0x1, P2 ;  /* 0x0000000020057211 */ /* 0x080fe400010f0eff */
[----:B------:R-:W-:Y:S01]  /*64680*/  LEA.HI.X.SX32 R3, R33, R0, 0x1, P3 ;  /* 0x0000000021037211 */ /* 0x000fe200018f0eff */
[----:B------:R0:W-:Y:S04]  /*64690*/  STL.64 [R1+0xc8], R6 ;  /* 0x0000c80601007387 */ /* 0x0001e80000100a00 */
[----:B------:R1:W-:Y:S04]  /*646a0*/  STL.64 [R1+0xc0], R4 ;  /* 0x0000c00401007387 */ /* 0x0003e80000100a00 */
[----:B------:R2:W-:Y:S01]  /*646b0*/  STL.64 [R1+0x68], R2 ;  /* 0x0000680201007387 */ /* 0x0005e20000100a00 */
[----:B0-----:R-:W-:-:S02]  /*646c0*/  IADD3 R6, P1, PT, R24, R92, RZ ;  /* 0x0000005c18067210 */ /* 0x001fc40007f3e0ff */
[----:B-1----:R-:W-:Y:S01]  /*646d0*/  IADD3 R4, P2, PT, R26, R92, RZ ;  /* 0x0000005c1a047210 */ /* 0x002fe20007f5e0ff */
[----:B------:R-:W-:Y:S01]  /*646e0*/  IMAD R27, R86, 0x2, R25 ;  /* 0x00000002561b7824 */ /* 0x000fe200078e0219 */
[----:B------:R-:W-:Y:S02]  /*646f0*/  LEA.HI.X.SX32 R7, R24, R0, 0x1, P1 ;  /* 0x0000000018077211 */ /* 0x000fe400008f0eff */
[----:B--2---:R-:W-:Y:S02]  /*64700*/  IADD3 R2, P3, PT, R28, R92, RZ ;  /* 0x0000005c1c027210 */ /* 0x004fe40007f7e0ff */
[-C--:B------:R-:W-:Y:S02]  /*64710*/  LEA.HI.X.SX32 R5, R26, R0.reuse, 0x1, P2 ;  /* 0x000000001a057211 */ /* 0x080fe400010f0eff */
[----:B------:R-:W-:Y:S01]  /*64720*/  LEA.HI.X.SX32 R3, R28, R0, 0x1, P3 ;  /* 0x000000001c037211 */ /* 0x000fe200018f0eff */
[C---:B------:R-:W-:Y:S01]  /*64730*/  IMAD R29, R86.reuse, 0x2, R27 ;  /* 0x00000002561d7824 */ /* 0x040fe200078e021b */
[----:B------:R0:W-:Y:S04]  /*64740*/  STL.64 [R1+0x60], R6 ;  /* 0x0000600601007387 */ /* 0x0001e80000100a00 */
[----:B------:R1:W-:Y:S01]  /*64750*/  STL.64 [R1+0x50], R4 ;  /* 0x0000500401007387 */ /* 0x0003e20000100a00 */
[----:B------:R-:W-:-:S03]  /*64760*/  IMAD R31, R86, 0x4, R29 ;  /* 0x00000004561f7824 */ /* 0x000fc600078e021d */
[----:B------:R2:W-:Y:S01]  /*64770*/  STL.64 [R1+0x48], R2 ;  /* 0x0000480201007387 */ /* 0x0005e20000100a00 */
[-C--:B0-----:R-:W-:Y:S02]  /*64780*/  IADD3 R6, P1, PT, R18, R92.reuse, RZ ;  /* 0x0000005c12067210 */ /* 0x081fe40007f3e0ff */
[----:B-1----:R-:W-:Y:S02]  /*64790*/  IADD3 R4, P2, PT, R20, R92, RZ ;  /* 0x0000005c14047210 */ /* 0x002fe40007f5e0ff */
[----:B------:R-:W-:Y:S02]  /*647a0*/  LEA.HI.X.SX32 R7, R18, R0, 0x1, P1 ;  /* 0x0000000012077211 */ /* 0x000fe400008f0eff */
[----:B--2---:R-:W-:Y:S02]  /*647b0*/  IADD3 R2, P3, PT, R22, R92, RZ ;  /* 0x0000005c16027210 */ /* 0x004fe40007f7e0ff */
[-C--:B------:R-:W-:Y:S01]  /*647c0*/  LEA.HI.X.SX32 R5, R20, R0.reuse, 0x1, P2 ;  /* 0x0000000014057211 */ /* 0x080fe200010f0eff */
[----:B------:R-:W-:Y:S01]  /*647d0*/  IMAD R33, R86, 0x2, R31 ;  /* 0x0000000256217824 */ /* 0x000fe200078e021f */
[----:B------:R-:W-:Y:S01]  /*647e0*/  LEA.HI.X.SX32 R3, R22, R0, 0x1, P3 ;  /* 0x0000000016037211 */ /* 0x000fe200018f0eff */
[----:B------:R0:W-:Y:S02]  /*647f0*/  STL.64 [R1+0x40], R6 ;  /* 0x0000400601007387 */ /* 0x0001e40000100a00 */
[----:B------:R-:W-:-:S02]  /*64800*/  IMAD R35, R86, 0x2, R33 ;  /* 0x0000000256237824 */ /* 0x000fc400078e0221 */
[----:B------:R1:W-:Y:S04]  /*64810*/  STL.64 [R1+0x38], R4 ;  /* 0x0000380401007387 */ /* 0x0003e80000100a00 */
[----:B------:R2:W-:Y:S01]  /*64820*/  STL.64 [R1+0x30], R2 ;  /* 0x0000300201007387 */ /* 0x0005e20000100a00 */
[-C--:B0-----:R-:W-:Y:S02]  /*64830*/  IADD3 R6, P1, PT, R8, R92.reuse, RZ ;  /* 0x0000005c08067210 */ /* 0x081fe40007f3e0ff */
[----:B-1----:R-:W-:Y:S01]  /*64840*/  IADD3 R4, P2, PT, R14, R92, RZ ;  /* 0x0000005c0e047210 */ /* 0x002fe20007f5e0ff */
[----:B------:R-:W-:Y:S01]  /*64850*/  IMAD R37, R86, 0x2, R35 ;  /* 0x0000000256257824 */ /* 0x000fe200078e0223 */
[----:B------:R-:W-:Y:S02]  /*64860*/  LEA.HI.X.SX32 R7, R8, R0, 0x1, P1 ;  /* 0x0000000008077211 */ /* 0x000fe400008f0eff */
[----:B--2---:R-:W-:-:S02]  /*64870*/  IADD3 R2, P3, PT, R16, R92, RZ ;  /* 0x0000005c10027210 */ /* 0x004fc40007f7e0ff */
[-C--:B------:R-:W-:Y:S02]  /*64880*/  LEA.HI.X.SX32 R5, R14, R0.reuse, 0x1, P2 ;  /* 0x000000000e057211 */ /* 0x080fe400010f0eff */
[----:B------:R-:W-:Y:S01]  /*64890*/  LEA.HI.X.SX32 R3, R16, R0, 0x1, P3 ;  /* 0x0000000010037211 */ /* 0x000fe200018f0eff */
[----:B------:R-:W-:Y:S01]  /*648a0*/  IMAD R39, R86, 0x2, R37 ;  /* 0x0000000256277824 */ /* 0x000fe200078e0225 */
[----:B------:R-:W-:Y:S01]  /*648b0*/  STL.64 [R1+0x28], R6 ;  /* 0x0000280601007387 */ /* 0x000fe20000100a00 */
[----:B------:R-:W-:-:S03]  /*648c0*/  IADD3 R8, P3, PT, R12, R92, RZ ;  /* 0x0000005c0c087210 */ /* 0x000fc60007f7e0ff */
[----:B------:R0:W-:Y:S01]  /*648d0*/  STL.64 [R1+0x20], R4 ;  /* 0x0000200401007387 */ /* 0x0001e20000100a00 */
[----:B------:R-:W-:-:S03]  /*648e0*/  IMAD R41, R86, 0x2, R39 ;  /* 0x0000000256297824 */ /* 0x000fc600078e0227 */
[----:B------:R1:W-:Y:S01]  /*648f0*/  STL.64 [R1+0x10], R2 ;  /* 0x0000100201007387 */ /* 0x0003e20000100a00 */
[----:B------:R-:W-:Y:S01]  /*64900*/  IMAD R43, R86, 0x2, R41 ;  /* 0x00000002562b7824 */ /* 0x000fe200078e0229 */
[CC--:B0-----:R-:W-:Y:S02]  /*64910*/  IADD3 R4, P1, PT, R9.reuse, R92.reuse, RZ ;  /* 0x0000005c09047210 */ /* 0x0c1fe40007f3e0ff */
[C---:B-1----:R-:W-:Y:S02]  /*64920*/  IADD3 R2, P2, PT, R10.reuse, R92, RZ ;  /* 0x0000005c0a027210 */ /* 0x042fe40007f5e0ff */
[-C--:B------:R-:W-:Y:S02]  /*64930*/  LEA.HI.X.SX32 R5, R9, R0.reuse, 0x1, P1 ;  /* 0x0000000009057211 */ /* 0x080fe400008f0eff */
[-C--:B------:R-:W-:Y:S02]  /*64940*/  LEA.HI.X.SX32 R3, R10, R0.reuse, 0x1, P2 ;  /* 0x000000000a037211 */ /* 0x080fe400010f0eff */
[----:B------:R-:W-:-:S02]  /*64950*/  LEA.HI.X.SX32 R9, R12, R0, 0x1, P3 ;  /* 0x000000000c097211 */ /* 0x000fc400018f0eff */
[-C--:B------:R-:W-:Y:S02]  /*64960*/  IADD3 R10, P1, PT, R11, R92.reuse, RZ ;  /* 0x0000005c0b0a7210 */ /* 0x080fe40007f3e0ff */
[-C--:B------:R-:W-:Y:S02]  /*64970*/  IADD3 R12, P2, PT, R13, R92.reuse, RZ ;  /* 0x0000005c0d0c7210 */ /* 0x080fe40007f5e0ff */
[----:B------:R-:W-:Y:S01]  /*64980*/  IADD3 R14, P3, PT, R15, R92, RZ ;  /* 0x0000005c0f0e7210 */ /* 0x000fe20007f7e0ff */
[----:B------:R-:W-:Y:S01]  /*64990*/  IMAD R45, R86, 0x4, R43 ;  /* 0x00000004562d7824 */ /* 0x000fe200078e022b */
[-C--:B------:R-:W-:Y:S02]  /*649a0*/  LEA.HI.X.SX32 R11, R11, R0.reuse, 0x1, P1 ;  /* 0x000000000b0b7211 */ /* 0x080fe400008f0eff */
[----:B------:R-:W-:Y:S02]  /*649b0*/  LEA.HI.X.SX32 R13, R13, R0, 0x1, P2 ;  /* 0x000000000d0d7211 */ /* 0x000fe400010f0eff */
[----:B------:R-:W-:-:S02]  /*649c0*/  IADD3 R16, P1, PT, R17, R92, RZ ;  /* 0x0000005c11107210 */ /* 0x000fc40007f3e0ff */
[----:B------:R-:W-:Y:S02]  /*649d0*/  LEA.HI.X.SX32 R15, R15, R0, 0x1, P3 ;  /* 0x000000000f0f7211 */ /* 0x000fe400018f0eff */
[-C--:B------:R-:W-:Y:S01]  /*649e0*/  IADD3 R18, P2, PT, R19, R92.reuse, RZ ;  /* 0x0000005c13127210 */ /* 0x080fe20007f5e0ff */
[C---:B------:R-:W-:Y:S01]  /*649f0*/  IMAD R47, R86.reuse, 0x2, R45 ;  /* 0x00000002562f7824 */ /* 0x040fe200078e022d */
[----:B------:R-:W-:Y:S02]  /*64a00*/  IADD3 R20, P3, PT, R21, R92, RZ ;  /* 0x0000005c15147210 */ /* 0x000fe40007f7e0ff */
[-C--:B------:R-:W-:Y:S01]  /*64a10*/  LEA.HI.X.SX32 R17, R17, R0.reuse, 0x1, P1 ;  /* 0x0000000011117211 */ /* 0x080fe200008f0eff */
[----:B------:R-:W-:Y:S01]  /*64a20*/  STL.64 [R1+0x2520], R8 ;  /* 0x0025200801007387 */ /* 0x000fe20000100a00 */
[----:B------:R-:W-:Y:S02]  /*64a30*/  LEA.HI.X.SX32 R19, R19, R0, 0x1, P2 ;  /* 0x0000000013137211 */ /* 0x000fe400010f0eff */
[----:B------:R-:W-:Y:S01]  /*64a40*/  IADD3 R22, P1, PT, R23, R92, RZ ;  /* 0x0000005c17167210 */ /* 0x000fe20007f3e0ff */
[----:B------:R0:W-:Y:S01]  /*64a50*/  STL.64 [R1+0x8], R4 ;  /* 0x0000080401007387 */ /* 0x0001e20000100a00 */
[----:B------:R-:W-:Y:S01]  /*64a60*/  LEA.HI.X.SX32 R21, R21, R0, 0x1, P3 ;  /* 0x0000000015157211 */ /* 0x000fe200018f0eff */
[----:B------:R-:W-:Y:S01]  /*64a70*/  IMAD R49, R86, 0x2, R47 ;  /* 0x0000000256317824 */ /* 0x000fe200078e022f */
[-C--:B------:R-:W-:Y:S01]  /*64a80*/  IADD3 R24, P2, PT, R25, R92.reuse, RZ ;  /* 0x0000005c19187210 */ /* 0x080fe20007f5e0ff */
[----:B------:R1:W-:Y:S01]  /*64a90*/  STL.64 [R1], R2 ;  /* 0x0000000201007387 */ /* 0x0003e20000100a00 */
[----:B------:R-:W-:-:S02]  /*64aa0*/  IADD3 R26, P3, PT, R27, R92, RZ ;  /* 0x0000005c1b1a7210 */ /* 0x000fc40007f7e0ff */
[-C--:B------:R-:W-:Y:S01]  /*64ab0*/  LEA.HI.X.SX32 R23, R23, R0.reuse, 0x1, P1 ;  /* 0x0000000017177211 */ /* 0x080fe200008f0eff */
[----:B------:R-:W-:Y:S01]  /*64ac0*/  STL [R1+0x2538], R10 ;  /* 0x0025380a01007387 */ /* 0x000fe20000100800 */
[----:B------:R-:W-:Y:S01]  /*64ad0*/  LEA.HI.X.SX32 R25, R25, R0, 0x1, P2 ;  /* 0x0000000019197211 */ /* 0x000fe200010f0eff */
[----:B------:R-:W-:Y:S01]  /*64ae0*/  IMAD R51, R86, 0x2, R49 ;  /* 0x0000000256337824 */ /* 0x000fe200078e0231 */
[----:B------:R-:W-:Y:S01]  /*64af0*/  IADD3 R28, P1, PT, R29, R92, RZ ;  /* 0x0000005c1d1c7210 */ /* 0x000fe20007f3e0ff */
[----:B------:R-:W-:Y:S01]  /*64b00*/  STL [R1+0x2528], R11 ;  /* 0x0025280b01007387 */ /* 0x000fe20000100800 */
[----:B------:R-:W-:Y:S02]  /*64b10*/  LEA.HI.X.SX32 R27, R27, R0, 0x1, P3 ;  /* 0x000000001b1b7211 */ /* 0x000fe400018f0eff */
[-C--:B------:R-:W-:Y:S01]  /*64b20*/  IADD3 R30, P2, PT, R31, R92.reuse, RZ ;  /* 0x0000005c1f1e7210 */ /* 0x080fe20007f5e0ff */
[----:B------:R-:W-:Y:S01]  /*64b30*/  STL.64 [R1+0x2530], R12 ;  /* 0x0025300c01007387 */ /* 0x000fe20000100a00 */
[----:B------:R-:W-:-:S03]  /*64b40*/  IADD3 R32, P3, PT, R33, R92, RZ ;  /* 0x0000005c21207210 */ /* 0x000fc60007f7e0ff */
[----:B------:R-:W-:Y:S01]  /*64b50*/  STL.64 [R1+0x2540], R14 ;  /* 0x0025400e01007387 */ /* 0x000fe20000100a00 */
[-C--:B------:R-:W-:Y:S01]  /*64b60*/  LEA.HI.X.SX32 R29, R29, R0.reuse, 0x1, P1 ;  /* 0x000000001d1d7211 */ /* 0x080fe200008f0eff */
[----:B------:R-:W-:Y:S02]  /*64b70*/  IMAD R59, R86, 0x2, R51 ;  /* 0x00000002563b7824 */ /* 0x000fe400078e0233 */
[----:B------:R-:W-:Y:S01]  /*64b80*/  STL [R1+0x2558], R16 ;  /* 0x0025581001007387 */ /* 0x000fe20000100800 */
[----:B------:R-:W-:Y:S02]  /*64b90*/  LEA.HI.X.SX32 R31, R31, R0, 0x1, P2 ;  /* 0x000000001f1f7211 */ /* 0x000fe400010f0eff */
[----:B------:R-:W-:Y:S01]  /*64ba0*/  IADD3 R34, P1, PT, R35, R92, RZ ;  /* 0x0000005c23227210 */ /* 0x000fe20007f3e0ff */
[----:B------:R-:W-:Y:S01]  /*64bb0*/  STL [R1+0x2548], R17 ;  /* 0x0025481101007387 */ /* 0x000fe20000100800 */
[----:B------:R-:W-:Y:S02]  /*64bc0*/  LEA.HI.X.SX32 R33, R33, R0, 0x1, P3 ;  /* 0x0000000021217211 */ /* 0x000fe400018f0eff */
[-C--:B------:R-:W-:Y:S01]  /*64bd0*/  IADD3 R36, P2, PT, R37, R92.reuse, RZ ;  /* 0x0000005c25247210 */ /* 0x080fe20007f5e0ff */
[----:B------:R-:W-:Y:S01]  /*64be0*/  STL.64 [R1+0x2550], R18 ;  /* 0x0025501201007387 */ /* 0x000fe20000100a00 */
[----:B------:R-:W-:-:S03]  /*64bf0*/  IADD3 R38, P3, PT, R39, R92, RZ ;  /* 0x0000005c27267210 */ /* 0x000fc60007f7e0ff */
[----:B------:R-:W-:Y:S01]  /*64c00*/  STL.64 [R1+0x2560], R20 ;  /* 0x0025601401007387 */ /* 0x000fe20000100a00 */
[----:B------:R-:W-:Y:S01]  /*64c10*/  IMAD R60, R86, 0x2, R59 ;  /* 0x00000002563c7824 */ /* 0x000fe200078e023b */
[-C--:B------:R-:W-:Y:S02]  /*64c20*/  LEA.HI.X.SX32 R35, R35, R0.reuse, 0x1, P1 ;  /* 0x0000000023237211 */ /* 0x080fe400008f0eff */
[----:B------:R-:W-:Y:S01]  /*64c30*/  STL [R1+0x2578], R22 ;  /* 0x0025781601007387 */ /* 0x000fe20000100800 */
[----:B------:R-:W-:-:S03]  /*64c40*/  LEA.HI.X.SX32 R37, R37, R0, 0x1, P2 ;  /* 0x0000000025257211 */ /* 0x000fc600010f0eff */
[----:B------:R-:W-:Y:S01]  /*64c50*/  STL [R1+0x2568], R23 ;  /* 0x0025681701007387 */ /* 0x000fe20000100800 */
[----:B------:R-:W-:-:S03]  /*64c60*/  IADD3 R40, P1, PT, R41, R92, RZ ;  /* 0x0000005c29287210 */ /* 0x000fc60007f3e0ff */
[----:B------:R-:W-:Y:S01]  /*64c70*/  STL.64 [R1+0x2570], R24 ;  /* 0x0025701801007387 */ /* 0x000fe20000100a00 */
[----:B------:R-:W-:Y:S02]  /*64c80*/  LEA.HI.X.SX32 R39, R39, R0, 0x1, P3 ;  /* 0x0000000027277211 */ /* 0x000fe400018f0eff */
[-C--:B------:R-:W-:Y:S01]  /*64c90*/  IADD3 R42, P2, PT, R43, R92.reuse, RZ ;  /* 0x0000005c2b2a7210 */ /* 0x080fe20007f5e0ff */
[----:B------:R-:W-:Y:S01]  /*64ca0*/  STL.64 [R1+0x2580], R26 ;  /* 0x0025801a01007387 */ /* 0x000fe20000100a00 */
[----:B------:R-:W-:Y:S01]  /*64cb0*/  IADD3 R44, P3, PT, R45, R92, RZ ;  /* 0x0000005c2d2c7210 */ /* 0x000fe20007f7e0ff */
[----:B------:R-:W-:Y:S02]  /*64cc0*/  IMAD R58, R86, 0x2, R60 ;  /* 0x00000002563a7824 */ /* 0x000fe400078e023c */
[----:B------:R-:W-:Y:S01]  /*64cd0*/  STL [R1+0x2598], R28 ;  /* 0x0025981c01007387 */ /* 0x000fe20000100800 */
[----:B------:R-:W-:-:S03]  /*64ce0*/  LEA.HI.X.SX32 R41, R41, R0, 0x1, P1 ;  /* 0x0000000029297211 */ /* 0x000fc600008f0eff */
[----:B------:R-:W-:Y:S01]  /*64cf0*/  STL [R1+0x2588], R29 ;  /* 0x0025881d01007387 */ /* 0x000fe20000100800 */
[----:B------:R-:W-:-:S03]  /*64d00*/  LEA.HI.X.SX32 R43, R43, R0, 0x1, P2 ;  /* 0x000000002b2b7211 */ /* 0x000fc600010f0eff */
[----:B------:R-:W-:Y:S01]  /*64d10*/  STL.64 [R1+0x2590], R30 ;  /* 0x0025901e01007387 */ /* 0x000fe20000100a00 */
[----:B------:R-:W-:-:S03]  /*64d20*/  IADD3 R46, P1, PT, R47, R92, RZ ;  /* 0x0000005c2f2e7210 */ /* 0x000fc60007f3e0ff */
[----:B------:R-:W-:Y:S01]  /*64d30*/  STL.64 [R1+0x25a0], R32 ;  /* 0x0025a02001007387 */ /* 0x000fe20000100a00 */
[----:B------:R-:W-:Y:S01]  /*64d40*/  LEA.HI.X.SX32 R45, R45, R0, 0x1, P3 ;  /* 0x000000002d2d7211 */ /* 0x000fe200018f0eff */
[----:B------:R-:W-:Y:S01]  /*64d50*/  IMAD R55, R86, 0x4, R58 ;  /* 0x0000000456377824 */ /* 0x000fe200078e023a */
[-C--:B------:R-:W-:Y:S01]  /*64d60*/  IADD3 R48, P2, PT, R49, R92.reuse, RZ ;  /* 0x0000005c31307210 */ /* 0x080fe20007f5e0ff */
[----:B------:R-:W-:Y:S01]  /*64d70*/  STL [R1+0x25b8], R34 ;  /* 0x0025b82201007387 */ /* 0x000fe20000100800 */
[----:B------:R-:W-:-:S03]  /*64d80*/  IADD3 R50, P3, PT, R51, R92, RZ ;  /* 0x0000005c33327210 */ /* 0x000fc60007f7e0ff */
[----:B------:R-:W-:Y:S01]  /*64d90*/  STL [R1+0x25a8], R35 ;  /* 0x0025a82301007387 */ /* 0x000fe20000100800 */
[----:B------:R-:W-:-:S03]  /*64da0*/  LEA.HI.X.SX32 R47, R47, R0, 0x1, P1 ;  /* 0x000000002f2f7211 */ /* 0x000fc600008f0eff */
[----:B------:R-:W-:Y:S01]  /*64db0*/  STL.64 [R1+0x25b0], R36 ;  /* 0x0025b02401007387 */ /* 0x000fe20000100a00 */
[----:B------:R-:W-:-:S03]  /*64dc0*/  LEA.HI.X.SX32 R49, R49, R0, 0x1, P2 ;  /* 0x0000000031317211 */ /* 0x000fc600010f0eff */
[----:B------:R-:W-:Y:S01]  /*64dd0*/  STL [R1+0x25c8], R38 ;  /* 0x0025c82601007387 */ /* 0x000fe20000100800 */
[----:B------:R-:W-:Y:S01]  /*64de0*/  IADD3 R6, P1, PT, R59, R92, RZ ;  /* 0x0000005c3b067210 */ /* 0x000fe20007f3e0ff */
[----:B------:R-:W-:Y:S02]  /*64df0*/  IMAD R56, R86, 0x2, R55 ;  /* 0x0000000256387824 */ /* 0x000fe400078e0237 */
[----:B------:R-:W-:Y:S01]  /*64e00*/  STL [R1+0x250c], R39 ;  /* 0x00250c2701007387 */ /* 0x000fe20000100800 */
[----:B------:R-:W-:Y:S02]  /*64e10*/  LEA.HI.X.SX32 R51, R51, R0, 0x1, P3 ;  /* 0x0000000033337211 */ /* 0x000fe400018f0eff */
[-C--:B0-----:R-:W-:Y:S01]  /*64e20*/  IADD3 R4, P2, PT, R60, R92.reuse, RZ ;  /* 0x0000005c3c047210 */ /* 0x081fe20007f5e0ff */
[----:B------:R-:W-:Y:S01]  /*64e30*/  STL [R1+0x25d8], R40 ;  /* 0x0025d82801007387 */ /* 0x000fe20000100800 */
[----:B-1----:R-:W-:-:S03]  /*64e40*/  IADD3 R2, P3, PT, R58, R92, RZ ;  /* 0x0000005c3a027210 */ /* 0x002fc60007f7e0ff */
[----:B------:R-:W-:Y:S01]  /*64e50*/  STL [R1+0x2508], R41 ;  /* 0x0025082901007387 */ /* 0x000fe20000100800 */
[----:B------:R-:W-:-:S03]  /*64e60*/  LEA.HI.X.SX32 R7, R59, R0, 0x1, P1 ;  /* 0x000000003b077211 */ /* 0x000fc600008f0eff */
[----:B------:R-:W-:Y:S01]  /*64e70*/  STL.64 [R1+0x25c0], R42 ;  /* 0x0025c02a01007387 */ /* 0x000fe20000100a00 */
[----:B------:R-:W-:Y:S01]  /*64e80*/  IMAD R57, R86, 0x2, R56 ;  /* 0x0000000256397824 */ /* 0x000fe200078e0238 */
[-C--:B------:R-:W-:Y:S02]  /*64e90*/  LEA.HI.X.SX32 R5, R60, R0.reuse, 0x1, P2 ;  /* 0x000000003c057211 */ /* 0x080fe400010f0eff */
[----:B------:R-:W-:Y:S01]  /*64ea0*/  STL [R1+0x25e8], R44 ;  /* 0x0025e82c01007387 */ /* 0x000fe20000100800 */
[----:B------:R-:W-:-:S03]  /*64eb0*/  LEA.HI.X.SX32 R3, R58, R0, 0x1, P3 ;  /* 0x000000003a037211 */ /* 0x000fc600018f0eff */
[----:B------:R-:W-:Y:S04]  /*64ec0*/  STL [R1+0x24fc], R45 ;  /* 0x0024fc2d01007387 */ /* 0x000fe80000100800 */
[----:B------:R-:W-:Y:S01]  /*64ed0*/  STL [R1+0x25f8], R46 ;  /* 0x0025f82e01007387 */ /* 0x000fe20000100800 */
[----:B------:R-:W-:-:S03]  /*64ee0*/  IMAD R52, R86, 0x2, R57 ;  /* 0x0000000256347824 */ /* 0x000fc600078e0239 */
[----:B------:R-:W-:Y:S04]  /*64ef0*/  STL [R1+0x24f8], R47 ;  /* 0x0024f82f01007387 */ /* 0x000fe80000100800 */
[----:B------:R-:W-:Y:S04]  /*64f00*/  STL.64 [R1+0x25d0], R48 ;  /* 0x0025d03001007387 */ /* 0x000fe80000100a00 */
[----:B------:R-:W-:Y:S04]  /*64f10*/  STL.64 [R1+0x25e0], R50 ;  /* 0x0025e03201007387 */ /* 0x000fe80000100a00 */
[----:B------:R0:W-:Y:S01]  /*64f20*/  STL.64 [R1+0xb8], R6 ;  /* 0x0000b80601007387 */ /* 0x0001e20000100a00 */
[----:B------:R-:W-:-:S03]  /*64f30*/  IMAD R53, R86, 0x2, R52 ;  /* 0x0000000256357824 */ /* 0x000fc600078e0234 */
[----:B------:R1:W-:Y:S04]  /*64f40*/  STL.64 [R1+0xb0], R4 ;  /* 0x0000b00401007387 */ /* 0x0003e80000100a00 */
[----:B------:R2:W-:Y:S01]  /*64f50*/  STL.64 [R1+0xa8], R2 ;  /* 0x0000a80201007387 */ /* 0x0005e20000100a00 */
[CC--:B0-----:R-:W-:Y:S02]  /*64f60*/  IADD3 R6, P1, PT, R55.reuse, R92.reuse, RZ ;  /* 0x0000005c37067210 */ /* 0x0c1fe40007f3e0ff */
[----:B-1----:R-:W-:Y:S02]  /*64f70*/  IADD3 R4, P2, PT, R56, R92, RZ ;  /* 0x0000005c38047210 */ /* 0x002fe40007f5e0ff */
[----:B------:R-:W-:Y:S02]  /*64f80*/  LEA.HI.X.SX32 R7, R55, R0, 0x1, P1 ;  /* 0x0000000037077211 */ /* 0x000fe400008f0eff */
[----:B--2---:R-:W-:-:S02]  /*64f90*/  IADD3 R2, P3, PT, R57, R92, RZ ;  /* 0x0000005c39027210 */ /* 0x004fc40007f7e0ff */
[-C--:B------:R-:W-:Y:S01]  /*64fa0*/  LEA.HI.X.SX32 R5, R56, R0.reuse, 0x1, P2 ;  /* 0x0000000038057211 */ /* 0x080fe200010f0eff */
[----:B------:R-:W-:Y:S01]  /*64fb0*/  IMAD R54, R86, 0x2, R53 ;  /* 0x0000000256367824 */ /* 0x000fe200078e0235 */
[----:B------:R-:W-:Y:S01]  /*64fc0*/  LEA.HI.X.SX32 R3, R57, R0, 0x1, P3 ;  /* 0x0000000039037211 */ /* 0x000fe200018f0eff */
[----:B------:R0:W-:Y:S04]  /*64fd0*/  STL.64 [R1+0xa0], R6 ;  /* 0x0000a00601007387 */ /* 0x0001e80000100a00 */
[----:B------:R-:W-:Y:S04]  /*64fe0*/  STL.64 [R1+0x98], R4 ;  /* 0x0000980401007387 */ /* 0x000fe80000100a00 */
[----:B------:R1:W-:Y:S01]  /*64ff0*/  STL.64 [R1+0x90], R2 ;  /* 0x0000900201007387 */ /* 0x0003e20000100a00 */
[----:B0-----:R-:W-:Y:S01]  /*65000*/  IADD3 R6, P1, PT, R52, R92, RZ ;  /* 0x0000005c34067210 */ /* 0x001fe20007f3e0ff */
[----:B------:R-:W-:-:S03]  /*65010*/  IMAD R64, R86, 0x2, R54 ;  /* 0x0000000256407824 */ /* 0x000fc600078e0236 */
[----:B------:R-:W-:Y:S02]  /*65020*/  LEA.HI.X.SX32 R7, R52, R0, 0x1, P1 ;  /* 0x0000000034077211 */ /* 0x000fe400008f0eff */
[----:B-1----:R-:W-:-:S04]  /*65030*/  IADD3 R2, P3, PT, R54, R92, RZ ;  /* 0x0000005c36027210 */ /* 0x002fc80007f7e0ff */
[----:B------:R-:W-:Y:S01]  /*65040*/  LEA.HI.X.SX32 R3, R54, R0, 0x1, P3 ;  /* 0x0000000036037211 */ /* 0x000fe200018f0eff */
[----:B------:R-:W-:Y:S01]  /*65050*/  STL.64 [R1+0x88], R6 ;  /* 0x0000880601007387 */ /* 0x000fe20000100a00 */
[----:B------:R-:W-:-:S03]  /*65060*/  IADD3 R4, P2, PT, R53, R92, RZ ;  /* 0x0000005c35047210 */ /* 0x000fc60007f5e0ff */
[----:B------:R0:W-:Y:S01]  /*65070*/  STL.64 [R1+0x78], R2 ;  /* 0x0000780201007387 */ /* 0x0001e20000100a00 */
[----:B------:R-:W-:Y:S02]  /*65080*/  LEA.HI.X.SX32 R5, R53, R0, 0x1, P2 ;  /* 0x0000000035057211 */ /* 0x000fe400010f0eff */
[----:B0-----:R-:W-:-:S03]  /*65090*/  IADD3 R2, P1, PT, R64, R92, RZ ;  /* 0x0000005c40027210 */ /* 0x001fc60007f3e0ff */
[----:B------:R-:W-:Y:S01]  /*650a0*/  STL.64 [R1+0x80], R4 ;  /* 0x0000800401007387 */ /* 0x000fe20000100a00 */
[----:B------:R-:W-:-:S03]  /*650b0*/  LEA.HI.X.SX32 R3, R64, R0, 0x1, P1 ;  /* 0x0000000040037211 */ /* 0x000fc600008f0eff */
[----:B------:R-:W2:Y:S04]  /*650c0*/  LDL.LU R39, [R1+0x23c] ;  /* 0x00023c0001277983 */ /* 0x000ea80000300800 */
[----:B------:R0:W-:Y:S04]  /*650d0*/  STL.64 [R1+0x70], R2 ;  /* 0x0000700201007387 */ /* 0x0001e80000100a00 */
[----:B0-----:R-:W3:Y:S04]  /*650e0*/  LDL.LU R3, [R1+0x24c] ;  /* 0x00024c0001037983 */ /* 0x001ee80000300800 */
[----:B------:R-:W4:Y:S04]  /*650f0*/  LDL.LU R7, [R1+0x250] ;  /* 0x0002500001077983 */ /* 0x000f280000300800 */
[----:B------:R-:W4:Y:S04]  /*65100*/  LDL.LU R6, [R1+0x254] ;  /* 0x0002540001067983 */ /* 0x000f280000300800 */
[----:B----4-:R0:W-:Y:S04]  /*65110*/  STL.64 [R1+0x2618], R6 ;  /* 0x0026180601007387 */ /* 0x0101e80000100a00 */
[----:B0-----:R-:W4:Y:S04]  /*65120*/  LDL.LU.64 R6, [R1+0xd8] ;  /* 0x0000d80001067983 */ /* 0x001f280000300a00 */
[----:B----4-:R0:W-:Y:S04]  /*65130*/  STL.64 [R1+0x2620], R6 ;  /* 0x0026200601007387 */ /* 0x0101e80000100a00 */
[----:B0-----:R-:W2:Y:S04]  /*65140*/  LDL.LU.64 R6, [R1+0xe0] ;  /* 0x0000e00001067983 */ /* 0x001ea80000300a00 */
[----:B------:R-:W4:Y:S04]  /*65150*/  LDL.LU R46, [R1+0x22c] ;  /* 0x00022c00012e7983 */ /* 0x000f280000300800 */
[----:B----4-:R0:W-:Y:S04]  /*65160*/  STL [R1+0x2608], R46 ;  /* 0x0026082e01007387 */ /* 0x0101e80000100800 */
[----:B0-----:R-:W4:Y:S04]  /*65170*/  LDL.LU.64 R46, [R1+0xc8] ;  /* 0x0000c800012e7983 */ /* 0x001f280000300a00 */
[----:B----4-:R0:W-:Y:S04]  /*65180*/  STL.64 [R1+0x2610], R46 ;  /* 0x0026102e01007387 */ /* 0x0101e80000100a00 */
[----:B0-----:R-:W4:Y:S04]  /*65190*/  LDL.LU.64 R46, [R1+0xd0] ;  /* 0x0000d000012e7983 */ /* 0x001f280000300a00 */
[----:B------:R-:W2:Y:S04]  /*651a0*/  LDL.LU R44, [R1+0x240] ;  /* 0x00024000012c7983 */ /* 0x000ea80000300800 */
[----:B------:R-:W2:Y:S04]  /*651b0*/  LDL.LU.64 R50, [R1+0x60] ;  /* 0x0000600001327983 */ /* 0x000ea80000300a00 */
[----:B--2---:R0:W-:Y:S04]  /*651c0*/  STL.64 [R1+0x25f0], R50 ;  /* 0x0025f03201007387 */ /* 0x0041e80000100a00 */
[----:B0-----:R-:W2:Y:S04]  /*651d0*/  LDL.LU.64 R50, [R1+0x68] ;  /* 0x0000680001327983 */ /* 0x001ea80000300a00 */
[----:B------:R-:W-:Y:S04]  /*651e0*/  STG.E.U8 desc[UR8][R6.64], R39 ;  /* 0x0000002706007986 */ /* 0x000fe8000c101108 */
[----:B--2---:R0:W-:Y:S04]  /*651f0*/  STL.64 [R1+0x2600], R50 ;  /* 0x0026003201007387 */ /* 0x0041e80000100a00 */
[----:B0-----:R-:W2:Y:S04]  /*65200*/  LDL.LU.64 R50, [R1+0xc0] ;  /* 0x0000c00001327983 */ /* 0x001ea80000300a00 */
[----:B------:R-:W2:Y:S04]  /*65210*/  LDL.LU R40, [R1+0x244] ;  /* 0x0002440001287983 */ /* 0x000ea80000300800 */
[----:B------:R-:W2:Y:S04]  /*65220*/  LDL.LU.64 R48, [R1+0x58] ;  /* 0x0000580001307983 */ /* 0x000ea80000300a00 */
        /* <DEDUP_REMOVED lines=21> */
[----:B------:R-:W2:Y:S04]  /*65380*/  LDL.LU.64 R8, [R1] ;  /* 0x0000000001087983 */ /* 0x000ea80000300a00 */
[----:B------:R-:W2:Y:S04]  /*65390*/  LDL.LU R4, [R1+0x210] ;  /* 0x0002100001047983 */ /* 0x000ea80000300800 */
[----:B------:R-:W2:Y:S04]  /*653a0*/  LDL.LU R5, [R1+0x214] ;  /* 0x0002140001057983 */ /* 0x000ea80000300800 */
[----:B------:R-:W2:Y:S04]  /*653b0*/  LDL.LU R2, [R1+0x1ec] ;  /* 0x0001ec0001027983 */ /* 0x000ea80000300800 */
[----:B------:R-:W3:Y:S04]  /*653c0*/  LDL.LU.64 R6, [R1+0x2620] ;  /* 0x0026200001067983 */ /* 0x000ee80000300a00 */
[----:B---3--:R0:W-:Y:S04]  /*653d0*/  STG.E.U8 desc[UR8][R6.64], R3 ;  /* 0x0000000306007986 */ /* 0x0081e8000c101108 */
[----:B0-----:R-:W4:Y:S04]  /*653e0*/  LDL.LU.64 R6, [R1+0x2618] ;  /* 0x0026180001067983 */ /* 0x001f280000300a00 */
[----:B------:R-:W3:Y:S04]  /*653f0*/  LDL.LU R3, [R1+0x200] ;  /* 0x0002000001037983 */ /* 0x000ee80000300800 */
[----:B----4-:R0:W-:Y:S04]  /*65400*/  STG.E.U8 desc[UR8][R46.64], R7 ;  /* 0x000000072e007986 */ /* 0x0101e8000c101108 */
[----:B0-----:R-:W4:Y:S01]  /*65410*/  LDL.LU.64 R46, [R1+0x2610] ;  /* 0x00261000012e7983 */ /* 0x001f220000300a00 */
        /* <DEDUP_REMOVED lines=11> */
[C---:B------:R-:W-:Y:S01]  /*654d0*/  IMAD R75, R86.reuse, 0x2, R73 ;  /* 0x00000002564b7824 */ /* 0x040fe200078e0249 */
[----:B----4-:R0:W-:Y:S04]  /*654e0*/  STG.E.U8 desc[UR8][R46.64], R6 ;  /* 0x000000062e007986 */ /* 0x0101e8000c101108 */
[----:B0-----:R-:W2:Y:S01]  /*654f0*/  LDL.LU R46, [R1+0x2608] ;  /* 0x00260800012e7983 */ /* 0x001ea20000300800 */
[----:B------:R-:W-:Y:S01]  /*65500*/  IMAD R77, R86, 0x2, R75 ;  /* 0x00000002564d7824 */ /* 0x000fe200078e024b */
[----:B------:R-:W-:-:S03]  /*65510*/  IADD3 R52, P2, PT, R63, R92, RZ ;  /* 0x0000005c3f347210 */ /* 0x000fc60007f5e0ff */
[----:B------:R-:W-:Y:S01]  /*65520*/  IMAD R79, R86, 0x2, R77 ;  /* 0x00000002564f7824 */ /* 0x000fe200078e024d */
[----:B------:R-:W-:-:S03]  /*65530*/  IADD3 R54, P3, PT, R62, R92, RZ ;  /* 0x0000005c3e367210 */ /* 0x000fc60007f7e0ff */
[----:B------:R-:W-:Y:S01]  /*65540*/  IMAD R81, R86, 0x4, R79 ;  /* 0x0000000456517824 */ /* 0x000fe200078e024f */
[-C--:B------:R-:W-:Y:S02]  /*65550*/  LEA.HI.X.SX32 R53, R63, R0.reuse, 0x1, P2 ;  /* 0x000000003f357211 */ /* 0x080fe400010f0eff */
[----:B------:R-:W-:Y:S01]  /*65560*/  LEA.HI.X.SX32 R55, R62, R0, 0x1, P3 ;  /* 0x000000003e377211 */ /* 0x000fe200018f0eff */
[----:B------:R-:W-:Y:S01]  /*65570*/  IMAD R83, R86, 0x2, R81 ;  /* 0x0000000256537824 */ /* 0x000fe200078e0251 */
[-C--:B------:R-:W-:Y:S02]  /*65580*/  IADD3 R56, P1, PT, R68, R92.reuse, RZ ;  /* 0x0000005c44387210 */ /* 0x080fe40007f3e0ff */
[-C--:B------:R-:W-:Y:S02]  /*65590*/  IADD3 R58, P2, PT, R66, R92.reuse, RZ ;  /* 0x0000005c423a7210 */ /* 0x080fe40007f5e0ff */
[----:B------:R-:W-:Y:S01]  /*655a0*/  IADD3 R60, P3, PT, R61, R92, RZ ;  /* 0x0000005c3d3c7210 */ /* 0x000fe20007f7e0ff */
[----:B------:R-:W-:Y:S01]  /*655b0*/  IMAD R85, R86, 0x2, R83 ;  /* 0x0000000256557824 */ /* 0x000fe200078e0253 */
[----:B------:R-:W-:-:S02]  /*655c0*/  LEA.HI.X.SX32 R57, R68, R0, 0x1, P1 ;  /* 0x0000000044397211 */ /* 0x000fc400008f0eff */
[-C--:B------:R-:W-:Y:S02]  /*655d0*/  LEA.HI.X.SX32 R59, R66, R0.reuse, 0x1, P2 ;  /* 0x00000000423b7211 */ /* 0x080fe400010f0eff */
[----:B------:R-:W-:Y:S02]  /*655e0*/  LEA.HI.X.SX32 R61, R61, R0, 0x1, P3 ;  /* 0x000000003d3d7211 */ /* 0x000fe400018f0eff */
        /* <DEDUP_REMOVED lines=20> */
[----:B------:R-:W-:Y:S01]  /*65730*/  LEA.HI.X.SX32 R79, R79, R0, 0x1, P3 ;  /* 0x000000004f4f7211 */ /* 0x000fe200018f0eff */
[----:B------:R-:W-:Y:S01]  /*65740*/  IMAD R93, R86, 0x2, R91 ;  /* 0x00000002565d7824 */ /* 0x000fe200078e025b */
[-C--:B------:R-:W-:Y:S02]  /*65750*/  IADD3 R80, P1, PT, R81, R92.reuse, RZ ;  /* 0x0000005c51507210 */ /* 0x080fe40007f3e0ff */
[-C--:B------:R-:W-:Y:S02]  /*65760*/  IADD3 R82, P2, PT, R83, R92.reuse, RZ ;  /* 0x0000005c53527210 */ /* 0x080fe40007f5e0ff */
[----:B------:R-:W-:Y:S02]  /*65770*/  IADD3 R84, P3, PT, R85, R92, RZ ;  /* 0x0000005c55547210 */ /* 0x000fe40007f7e0ff */
[----:B------:R-:W-:-:S02]  /*65780*/  LEA.HI.X.SX32 R81, R81, R0, 0x1, P1 ;  /* 0x0000000051517211 */ /* 0x000fc400008f0eff */
[-C--:B------:R-:W-:Y:S02]  /*65790*/  LEA.HI.X.SX32 R83, R83, R0.reuse, 0x1, P2 ;  /* 0x0000000053537211 */ /* 0x080fe400010f0eff */
[----:B------:R-:W-:Y:S02]  /*657a0*/  LEA.HI.X.SX32 R85, R85, R0, 0x1, P3 ;  /* 0x0000000055557211 */ /* 0x000fe400018f0eff */
[-C--:B------:R-:W-:Y:S02]  /*657b0*/  IADD3 R86, P1, PT, R87, R92.reuse, RZ ;  /* 0x0000005c57567210 */ /* 0x080fe40007f3e0ff */
[-C--:B------:R-:W-:Y:S02]  /*657c0*/  IADD3 R88, P2, PT, R89, R92.reuse, RZ ;  /* 0x0000005c59587210 */ /* 0x080fe40007f5e0ff */
[-C--:B------:R-:W-:Y:S02]  /*657d0*/  IADD3 R90, P3, PT, R91, R92.reuse, RZ ;  /* 0x0000005c5b5a7210 */ /* 0x080fe40007f7e0ff */
[----:B------:R-:W-:-:S02]  /*657e0*/  IADD3 R92, P4, PT, R93, R92, RZ ;  /* 0x0000005c5d5c7210 */ /* 0x000fc40007f9e0ff */
[-C--:B------:R-:W-:Y:S02]  /*657f0*/  LEA.HI.X.SX32 R87, R87, R0.reuse, 0x1, P1 ;  /* 0x0000000057577211 */ /* 0x080fe400008f0eff */
[-C--:B------:R-:W-:Y:S02]  /*65800*/  LEA.HI.X.SX32 R89, R89, R0.reuse, 0x1, P2 ;  /* 0x0000000059597211 */ /* 0x080fe400010f0eff */
[-C--:B------:R-:W-:Y:S02]  /*65810*/  LEA.HI.X.SX32 R91, R91, R0.reuse, 0x1, P3 ;  /* 0x000000005b5b7211 */ /* 0x080fe400018f0eff */
[----:B------:R-:W-:Y:S02]  /*65820*/  LEA.HI.X.SX32 R93, R93, R0, 0x1, P4 ;  /* 0x000000005d5d7211 */ /* 0x000fe400020f0eff */
[----:B------:R-:W4:Y:S04]  /*65830*/  LDL.LU R0, [R1+0x1d8] ;  /* 0x0001d80001007983 */ /* 0x000f280000300800 */
[----:B------:R-:W3:Y:S04]  /*65840*/  LDL.LU R47, [R1+0x1e0] ;  /* 0x0001e000012f7983 */ /* 0x000ee80000300800 */
[----:B------:R-:W3:Y:S04]  /*65850*/  LDL.LU R45, [R1+0x1e4] ;  /* 0x0001e400012d7983 */ /* 0x000ee80000300800 */
[----:B------:R-:W3:Y:S04]  /*65860*/  LDL.LU R41, [R1+0x1e8] ;  /* 0x0001e80001297983 */ /* 0x000ee80000300800 */
[----:B------:R-:W3:Y:S04]  /*65870*/  LDL.LU R39, [R1+0x1ac] ;  /* 0x0001ac0001277983 */ /* 0x000ee80000300800 */
[----:B------:R-:W3:Y:S04]  /*65880*/  LDL.LU R7, [R1+0x1bc] ;  /* 0x0001bc0001077983 */ /* 0x000ee80000300800 */
[----:B------:R-:W3:Y:S04]  /*65890*/  LDL.LU R6, [R1+0x1c0] ;  /* 0x0001c00001067983 */ /* 0x000ee80000300800 */
[----:B--2---:R0:W-:Y:S04]  /*658a0*/  STG.E.U8 desc[UR8][R50.64], R46 ;  /* 0x0000002e32007986 */ /* 0x0041e8000c101108 */
[----:B0-----:R-:W2:Y:S04]  /*658b0*/  LDL.LU.64 R50, [R1+0x2600] ;  /* 0x0026000001327983 */ /* 0x001ea80000300a00 */
[----:B------:R-:W3:Y:S04]  /*658c0*/  LDL.LU R46, [R1+0x25f8] ;  /* 0x0025f800012e7983 */ /* 0x000ee80000300800 */
[----:B--2---:R0:W-:Y:S04]  /*658d0*/  STG.E.U8 desc[UR8][R50.64], R44 ;  /* 0x0000002c32007986 */ /* 0x0041e8000c101108 */
[----:B0-----:R-:W2:Y:S04]  /*658e0*/  LDL.LU.64 R50, [R1+0x25f0] ;  /* 0x0025f00001327983 */ /* 0x001ea80000300a00 */
[----:B------:R-:W3:Y:S04]  /*658f0*/  LDL.LU R44, [R1+0x25e8] ;  /* 0x0025e800012c7983 */ /* 0x000ee80000300800 */
[----:B--2---:R0:W-:Y:S04]  /*65900*/  STG.E.U8 desc[UR8][R50.64], R40 ;  /* 0x0000002832007986 */ /* 0x0041e8000c101108 */
[----:B------:R1:W-:Y:S04]  /*65910*/  STG.E.U8 desc[UR8][R48.64], R38 ;  /* 0x0000002630007986 */ /* 0x0003e8000c101108 */
[----:B------:R2:W-:Y:S04]  /*65920*/  STG.E.U8 desc[UR8][R42.64], R34 ;  /* 0x000000222a007986 */ /* 0x0005e8000c101108 */
[----:B0-----:R-:W3:Y:S04]  /*65930*/  LDL.LU.64 R50, [R1+0x25e0] ;  /* 0x0025e00001327983 */ /* 0x001ee80000300a00 */
[----:B------:R-:W3:Y:S04]  /*65940*/  LDL.LU R40, [R1+0x25d8] ;  /* 0x0025d80001287983 */ /* 0x000ee80000300800 */
[----:B-1----:R-:W3:Y:S04]  /*65950*/  LDL.LU.64 R48, [R1+0x25d0] ;  /* 0x0025d00001307983 */ /* 0x002ee80000300a00 */
[----:B------:R-:W3:Y:S04]  /*65960*/  LDL.LU R38, [R1+0x25c8] ;  /* 0x0025c80001267983 */ /* 0x000ee80000300800 */
[----:B--2---:R-:W2:Y:S04]  /*65970*/  LDL.LU.64 R42, [R1+0x25c0] ;  /* 0x0025c000012a7983 */ /* 0x004ea80000300a00 */
[----:B------:R-:W2:Y:S04]  /*65980*/  LDL.LU R34, [R1+0x25b8] ;  /* 0x0025b80001227983 */ /* 0x000ea80000300800 */
[----:B------:R0:W-:Y:S04]  /*65990*/  STG.E.U8 desc[UR8][R36.64], R35 ;  /* 0x0000002324007986 */ /* 0x0001e8000c101108 */
[----:B------:R1:W-:Y:S04]  /*659a0*/  STG.E.U8 desc[UR8][R32.64], R28 ;  /* 0x0000001c20007986 */ /* 0x0003e8000c101108 */
[----:B------:R1:W-:Y:S04]  /*659b0*/  STG.E.U8 desc[UR8][R30.64], R29 ;  /* 0x0000001d1e007986 */ /* 0x0003e8000c101108 */
[----:B0-----:R-:W2:Y:S04]  /*659c0*/  LDL.LU.64 R36, [R1+0x25b0] ;  /* 0x0025b00001247983 */ /* 0x001ea80000300a00 */
[----:B------:R-:W2:Y:S04]  /*659d0*/  LDL.LU R35, [R1+0x25a8] ;  /* 0x0025a80001237983 */ /* 0x000ea80000300800 */
[----:B-1----:R-:W2:Y:S04]  /*659e0*/  LDL.LU.64 R32, [R1+0x25a0] ;  /* 0x0025a00001207983 */ /* 0x002ea80000300a00 */
[----:B------:R-:W2:Y:S04]  /*659f0*/  LDL.LU R28, [R1+0x2598] ;  /* 0x00259800011c7983 */ /* 0x000ea80000300800 */
[----:B------:R-:W2:Y:S04]  /*65a00*/  LDL.LU.64 R30, [R1+0x2590] ;  /* 0x00259000011e7983 */ /* 0x000ea80000300a00 */
[----:B------:R-:W2:Y:S04]  /*65a10*/  LDL.LU R29, [R1+0x2588] ;  /* 0x00258800011d7983 */ /* 0x000ea80000300800 */
[----:B------:R0:W-:Y:S04]  /*65a20*/  STG.E.U8 desc[UR8][R26.64], R22 ;  /* 0x000000161a007986 */ /* 0x0001e8000c101108 */
[----:B------:R1:W-:Y:S04]  /*65a30*/  STG.E.U8 desc[UR8][R24.64], R23 ;  /* 0x0000001718007986 */ /* 0x0003e8000c101108 */
[----:B------:R1:W-:Y:S04]  /*65a40*/  STG.E.U8 desc[UR8][R20.64], R16 ;  /* 0x0000001014007986 */ /* 0x0003e8000c101108 */
[----:B0-----:R-:W2:Y:S04]  /*65a50*/  LDL.LU.64 R26, [R1+0x2580] ;  /* 0x00258000011a7983 */ /* 0x001ea80000300a00 */
[----:B------:R-:W2:Y:S04]  /*65a60*/  LDL.LU R22, [R1+0x2578] ;  /* 0x0025780001167983 */ /* 0x000ea80000300800 */
[----:B-1----:R-:W4:Y:S04]  /*65a70*/  LDL.LU.64 R24, [R1+0x2570] ;  /* 0x0025700001187983 */ /* 0x002f280000300a00 */
        /* <DEDUP_REMOVED lines=10> */
[----:B------:R-:W3:Y:S04]  /*65b20*/  LDL.LU.64 R12, [R1+0x2530] ;  /* 0x00253000010c7983 */ /* 0x000ee80000300a00 */
[----:B------:R-:W2:Y:S04]  /*65b30*/  LDL.LU R11, [R1+0x2528] ;  /* 0x00252800010b7983 */ /* 0x000ea80000300800 */
[----:B------:R0:W-:Y:S04]  /*65b40*/  STG.E.U8 desc[UR8][R8.64], R4 ;  /* 0x0000000408007986 */ /* 0x0001e8000c101108 */
[----:B0-----:R-:W2:Y:S04]  /*65b50*/  LDL.LU.64 R8, [R1+0x2520] ;  /* 0x0025200001087983 */ /* 0x001ea80000300a00 */
[----:B------:R-:W3:Y:S04]  /*65b60*/  LDL.LU R4, [R1+0x251c] ;  /* 0x00251c0001047983 */ /* 0x000ee80000300800 */
[----:B--2---:R0:W-:Y:S04]  /*65b70*/  STG.E.U8 desc[UR8][R8.64], R5 ;  /* 0x0000000508007986 */ /* 0x0041e8000c101108 */
[----:B------:R1:W-:Y:S04]  /*65b80*/  STG.E.U8 desc[UR8][R10.64], R2 ;  /* 0x000000020a007986 */ /* 0x0003e8000c101108 */
[----:B0-----:R-:W2:Y:S04]  /*65b90*/  LDL.LU R5, [R1+0x2518] ;  /* 0x0025180001057983 */ /* 0x001ea80000300800 */
[----:B------:R-:W2:Y:S04]  /*65ba0*/  LDL.LU R8, [R1+0x1f4] ;  /* 0x0001f40001087983 */ /* 0x000ea80000300800 */
[----:B------:R-:W2:Y:S04]  /*65bb0*/  LDL.LU R9, [R1+0x1f8] ;  /* 0x0001f80001097983 */ /* 0x000ea80000300800 */
[----:B-1----:R-:W2:Y:S04]  /*65bc0*/  LDL.LU R2, [R1+0x2514] ;  /* 0x0025140001027983 */ /* 0x002ea80000300800 */
[----:B------:R-:W2:Y:S04]  /*65bd0*/  LDL.LU R10, [R1+0x1dc] ;  /* 0x0001dc00010a7983 */ /* 0x000ea80000300800 */
[----:B------:R-:W2:Y:S04]  /*65be0*/  LDL.LU R11, [R1+0x1f0] ;  /* 0x0001f000010b7983 */ /* 0x000ea80000300800 */
[----:B---3--:R0:W-:Y:S04]  /*65bf0*/  STG.E.U8 desc[UR8][R12.64], R3 ;  /* 0x000000030c007986 */ /* 0x0081e8000c101108 */
[----:B0-----:R-:W2:Y:S04]  /*65c00*/  LDL.LU R3, [R1+0x2510] ;  /* 0x0025100001037983 */ /* 0x001ea80000300800 */
[----:B------:R-:W3:Y:S04]  /*65c10*/  LDL.LU R12, [R1+0x204] ;  /* 0x00020400010c7983 */ /* 0x000ee80000300800 */
[----:B------:R-:W2:Y:S04]  /*65c20*/  LDL.LU R13, [R1+0x208] ;  /* 0x00020800010d7983 */ /* 0x000ea80000300800 */
[----:B---3--:R-:W-:Y:S04]  /*65c30*/  STG.E.U8 desc[UR8][R14.64], R12 ;  /* 0x0000000c0e007986 */ /* 0x008fe8000c101108 */
[----:B--2---:R-:W-:Y:S04]  /*65c40*/  STG.E.U8 desc[UR8][R2.64], R13 ;  /* 0x0000000d02007986 */ /* 0x004fe8000c101108 */
[----:B------:R-:W-:Y:S04]  /*65c50*/  STG.E.U8 desc[UR8][R16.64], R10 ;  /* 0x0000000a10007986 */ /* 0x000fe8000c101108 */
[----:B------:R-:W-:Y:S04]  /*65c60*/  STG.E.U8 desc[UR8][R18.64], R11 ;  /* 0x0000000b12007986 */ /* 0x000fe8000c101108 */
[----:B------:R-:W-:Y:S04]  /*65c70*/  STG.E.U8 desc[UR8][R20.64], R8 ;  /* 0x0000000814007986 */ /* 0x000fe8000c101108 */
[----:B------:R-:W-:Y:S04]  /*65c80*/  STG.E.U8 desc[UR8][R22.64], R9 ;  /* 0x0000000916007986 */ /* 0x000fe8000c101108 */
[----:B----4-:R-:W-:Y:S04]  /*65c90*/  STG.E.U8 desc[UR8][R24.64], R0 ;  /* 0x0000000018007986 */ /* 0x010fe8000c101108 */
[----:B------:R-:W-:Y:S04]  /*65ca0*/  STG.E.U8 desc[UR8][R26.64], R47 ;  /* 0x0000002f1a007986 */ /* 0x000fe8000c101108 */
[----:B------:R-:W-:Y:S04]  /*65cb0*/  STG.E.U8 desc[UR8][R28.64], R45 ;  /* 0x0000002d1c007986 */ /* 0x000fe8000c101108 */
[----:B------:R-:W-:Y:S04]  /*65cc0*/  STG.E.U8 desc[UR8][R4.64], R41 ;  /* 0x0000002904007986 */ /* 0x000fe8000c101108 */
[----:B------:R0:W-:Y:S04]  /*65cd0*/  STG.E.U8 desc[UR8][R30.64], R39 ;  /* 0x000000271e007986 */ /* 0x0001e8000c101108 */
[----:B0-----:R-:W2:Y:S04]  /*65ce0*/  LDL.LU R39, [R1+0x1c4] ;  /* 0x0001c40001277983 */ /* 0x001ea80000300800 */
[----:B------:R-:W-:Y:S04]  /*65cf0*/  STG.E.U8 desc[UR8][R32.64], R7 ;  /* 0x0000000720007986 */ /* 0x000fe8000c101108 */
[----:B------:R0:W-:Y:S04]  /*65d00*/  STG.E.U8 desc[UR8][R34.64], R6 ;  /* 0x0000000622007986 */ /* 0x0001e8000c101108 */
[----:B------:R-:W3:Y:S04]  /*65d10*/  LDL.LU R41, [R1+0x19c] ;  /* 0x00019c0001297983 */ /* 0x000ee80000300800 */
[----:B0-----:R-:W4:Y:S04]  /*65d20*/  LDL.LU R6, [R1+0x1b0] ;  /* 0x0001b00001067983 */ /* 0x001f280000300800 */
[----:B------:R-:W3:Y:S04]  /*65d30*/  LDL.LU R7, [R1+0x1b4] ;  /* 0x0001b40001077983 */ /* 0x000ee80000300800 */
[----:B------:R-:W3:Y:S04]  /*65d40*/  LDL.LU R45, [R1+0x1b8] ;  /* 0x0001b800012d7983 */ /* 0x000ee80000300800 */
[----:B------:R-:W3:Y:S04]  /*65d50*/  LDL.LU R47, [R1+0x198] ;  /* 0x00019800012f7983 */ /* 0x000ee80000300800 */
[----:B------:R-:W3:Y:S04]  /*65d60*/  LDL.LU R4, [R1+0x1a8] ;  /* 0x0001a80001047983 */ /* 0x000ee80000300800 */
[----:B------:R-:W3:Y:S04]  /*65d70*/  LDL.LU R5, [R1+0x25c] ;  /* 0x00025c0001057983 */ /* 0x000ee80000300800 */
[----:B------:R-:W3:Y:S04]  /*65d80*/  LDL.LU.64 R34, [R1+0x98] ;  /* 0x0000980001227983 */ /* 0x000ee80000300a00 */
        /* <DEDUP_REMOVED lines=20> */
[----:B------:R-:W3:Y:S04]  /*65ed0*/  LDL.LU.64 R8, [R1+0xf8] ;  /* 0x0000f80001087983 */ /* 0x000ee80000300a00 */
[----:B------:R-:W3:Y:S04]  /*65ee0*/  LDL.LU R0, [R1+0x168] ;  /* 0x0001680001007983 */ /* 0x000ee80000300800 */
[----:B--2---:R0:W-:Y:S04]  /*65ef0*/  STG.E.U8 desc[UR8][R36.64], R39 ;  /* 0x0000002724007986 */ /* 0x0041e8000c101108 */
[----:B0-----:R-:W3:Y:S04]  /*65f00*/  LDL.LU R39, [R1+0x250c] ;  /* 0x00250c0001277983 */ /* 0x001ee80000300800 */
[----:B------:R-:W2:Y:S04]  /*65f10*/  LDL.LU R36, [R1+0x1d4] ;  /* 0x0001d40001247983 */ /* 0x000ea80000300800 */
[----:B------:R-:W2:Y:S04]  /*65f20*/  LDL.LU R37, [R1+0x17c] ;  /* 0x00017c0001257983 */ /* 0x000ea80000300800 */
[----:B---3--:R0:W-:Y:S04]  /*65f30*/  STG.E.U8 desc[UR8][R38.64], R41 ;  /* 0x0000002926007986 */ /* 0x0081e8000c101108 */
[----:B0-----:R-:W4:Y:S04]  /*65f40*/  LDL.LU R41, [R1+0x2508] ;  /* 0x0025080001297983 */ /* 0x001f280000300800 */
[----:B------:R-:W3:Y:S04]  /*65f50*/  LDL.LU.64 R38, [R1+0xa0] ;  /* 0x0000a00001267983 */ /* 0x000ee80000300a00 */
[----:B----4-:R0:W-:Y:S04]  /*65f60*/  STG.E.U8 desc[UR8][R40.64], R6 ;  /* 0x0000000628007986 */ /* 0x0101e8000c101108 */
[----:B------:R1:W-:Y:S04]  /*65f70*/  STG.E.U8 desc[UR8][R42.64], R7 ;  /* 0x000000072a007986 */ /* 0x0003e8000c101108 */
[----:B0-----:R-:W4:Y:S04]  /*65f80*/  LDL.LU R6, [R1+0x2504] ;  /* 0x0025040001067983 */ /* 0x001f280000300800 */
[----:B------:R-:W2:Y:S04]  /*65f90*/  LDL.LU.64 R40, [R1+0x108] ;  /* 0x0001080001287983 */ /* 0x000ea80000300a00 */
[----:B-1----:R-:W4:Y:S04]  /*65fa0*/  LDL.LU R7, [R1+0x2500] ;  /* 0x0025000001077983 */ /* 0x002f280000300800 */
[----:B------:R-:W2:Y:S04]  /*65fb0*/  LDL.LU R42, [R1+0x1cc] ;  /* 0x0001cc00012a7983 */ /* 0x000ea80000300800 */
[----:B------:R-:W2:Y:S04]  /*65fc0*/  LDL.LU R43, [R1+0x1d0] ;  /* 0x0001d000012b7983 */ /* 0x000ea80000300800 */
[----:B----4-:R0:W-:Y:S04]  /*65fd0*/  STG.E.U8 desc[UR8][R6.64], R45 ;  /* 0x0000002d06007986 */ /* 0x0101e8000c101108 */
[----:B0-----:R-:W4:Y:S04]  /*65fe0*/  LDL.LU R45, [R1+0x24fc] ;  /* 0x0024fc00012d7983 */ /* 0x001f280000300800 */
[----:B------:R-:W2:Y:S04]  /*65ff0*/  LDL.LU R6, [R1+0x1a0] ;  /* 0x0001a00001067983 */ /* 0x000ea80000300800 */
[----:B------:R-:W2:Y:S04]  /*66000*/  LDL.LU R7, [R1+0x1a4] ;  /* 0x0001a40001077983 */ /* 0x000ea80000300800 */
[----:B----4-:R0:W-:Y:S04]  /*66010*/  STG.E.U8 desc[UR8][R44.64], R47 ;  /* 0x0000002f2c007986 */ /* 0x0101e8000c101108 */
[----:B0-----:R-:W2:Y:S04]  /*66020*/  LDL.LU R47, [R1+0x24f8] ;  /* 0x0024f800012f7983 */ /* 0x001ea80000300800 */
[----:B------:R-:W4:Y:S04]  /*66030*/  LDL.LU.64 R44, [R1+0xa8] ;  /* 0x0000a800012c7983 */ /* 0x000f280000300a00 */
[----:B--2---:R0:W-:Y:S04]  /*66040*/  STG.E.U8 desc[UR8][R46.64], R6 ;  /* 0x000000062e007986 */ /* 0x0041e8000c101108 */
[----:B------:R1:W-:Y:S04]  /*66050*/  STG.E.U8 desc[UR8][R48.64], R7 ;  /* 0x0000000730007986 */ /* 0x0003e8000c101108 */
[----:B------:R2:W-:Y:S04]  /*66060*/  STG.E.U8 desc[UR8][R50.64], R4 ;  /* 0x0000000432007986 */ /* 0x0005e8000c101108 */
[----:B0-----:R-:W3:Y:S04]  /*66070*/  LDL.LU.64 R46, [R1+0xb0] ;  /* 0x0000b000012e7983 */ /* 0x001ee80000300a00 */
[----:B-1----:R-:W3:Y:S04]  /*66080*/  LDL.LU R49, [R1+0x1c8] ;  /* 0x0001c80001317983 */ /* 0x002ee80000300800 */
[----:B--2---:R-:W3:Y:S04]  /*66090*/  LDL.LU.64 R50, [R1+0xb8] ;  /* 0x0000b80001327983 */ /* 0x004ee80000300a00 */
[----:B------:R-:W0:Y:S04]  /*660a0*/  LDS.128 R4, [R5+0x800] ;  /* 0x0008000005047984 */ /* 0x000e280000000c00 */
[----:B---3--:R-:W-:Y:S04]  /*660b0*/  STG.E.U8 desc[UR8][R50.64], R49 ;  /* 0x0000003132007986 */ /* 0x008fe8000c101108 */
[----:B------:R-:W-:Y:S04]  /*660c0*/  STG.E.U8 desc[UR8][R46.64], R42 ;  /* 0x0000002a2e007986 */ /* 0x000fe8000c101108 */
[----:B----4-:R-:W-:Y:S04]  /*660d0*/  STG.E.U8 desc[UR8][R44.64], R43 ;  /* 0x0000002b2c007986 */ /* 0x010fe8000c101108 */
[----:B------:R-:W-:Y:S04]  /*660e0*/  STG.E.U8 desc[UR8][R40.64], R36 ;  /* 0x0000002428007986 */ /* 0x000fe8000c101108 */
[----:B------:R-:W-:Y:S04]  /*660f0*/  STG.E.U8 desc[UR8][R38.64], R37 ;  /* 0x0000002526007986 */ /* 0x000fe8000c101108 */
[----:B------:R-:W-:Y:S04]  /*66100*/  STG.E.U8 desc[UR8][R34.64], R30 ;  /* 0x0000001e22007986 */ /* 0x000fe8000c101108 */
[----:B------:R1:W-:Y:S04]  /*66110*/  STG.E.U8 desc[UR8][R32.64], R31 ;  /* 0x0000001f20007986 */ /* 0x0003e8000c101108 */
[----:B-1----:R-:W2:Y:S04]  /*66120*/  LDL.LU.64 R32, [R1+0xf0] ;  /* 0x0000f00001207983 */ /* 0x002ea80000300a00 */
[----:B------:R-:W3:Y:S04]  /*66130*/  LDL.LU.64 R30, [R1+0xe8] ;  /* 0x0000e800011e7983 */ /* 0x000ee80000300a00 */
[----:B------:R-:W-:Y:S04]  /*66140*/  STG.E.U8 desc[UR8][R28.64], R24 ;  /* 0x000000181c007986 */ /* 0x000fe8000c101108 */
[----:B------:R-:W-:Y:S04]  /*66150*/  STG.E.U8 desc[UR8][R26.64], R25 ;  /* 0x000000191a007986 */ /* 0x000fe8000c101108 */
[----:B------:R-:W-:Y:S04]  /*66160*/  STG.E.U8 desc[UR8][R22.64], R18 ;  /* 0x0000001216007986 */ /* 0x000fe8000c101108 */
[----:B------:R-:W-:Y:S04]  /*66170*/  STG.E.U8 desc[UR8][R20.64], R19 ;  /* 0x0000001314007986 */ /* 0x000fe8000c101108 */
[----:B------:R-:W-:Y:S04]  /*66180*/  STG.E.U8 desc[UR8][R16.64], R2 ;  /* 0x0000000210007986 */ /* 0x000fe8000c101108 */
[----:B------:R-:W-:Y:S04]  /*66190*/  STG.E.U8 desc[UR8][R52.64], R3 ;  /* 0x0000000334007986 */ /* 0x000fe8000c101108 */
[----:B------:R1:W-:Y:S04]  /*661a0*/  STG.E.U8 desc[UR8][R54.64], R14 ;  /* 0x0000000e36007986 */ /* 0x0003e8000c101108 */
[----:B------:R-:W-:Y:S04]  /*661b0*/  STG.E.U8 desc[UR8][R56.64], R15 ;  /* 0x0000000f38007986 */ /* 0x000fe8000c101108 */
[----:B------:R4:W-:Y:S04]  /*661c0*/  STG.E.U8 desc[UR8][R58.64], R12 ;  /* 0x0000000c3a007986 */ /* 0x0009e8000c101108 */
[----:B-1----:R-:W3:Y:S04]  /*661d0*/  LDL.LU R14, [R1+0x264] ;  /* 0x00026400010e7983 */ /* 0x002ee80000300800 */
[----:B----4-:R-:W4:Y:S04]  /*661e0*/  LDL.LU R12, [R1+0x260] ;  /* 0x00026000010c7983 */ /* 0x010f280000300800 */
[----:B------:R-:W-:Y:S04]  /*661f0*/  STG.E.U8 desc[UR8][R60.64], R13 ;  /* 0x0000000d3c007986 */ /* 0x000fe8000c101108 */
[----:B------:R-:W-:Y:S04]  /*66200*/  STG.E.U8 desc[UR8][R62.64], R10 ;  /* 0x0000000a3e007986 */ /* 0x000fe8000c101108 */
[----:B------:R-:W-:Y:S04]  /*66210*/  STG.E.U8 desc[UR8][R64.64], R11 ;  /* 0x0000000b40007986 */ /* 0x000fe8000c101108 */
[----:B------:R1:W-:Y:S04]  /*66220*/  STG.E.U8 desc[UR8][R8.64], R0 ;  /* 0x0000000008007986 */ /* 0x0003e8000c101108 */
[----:B-1----:R-:W4:Y:S01]  /*66230*/  LDL.LU R8, [R1+0x24ec] ;  /* 0x0024ec0001087983 */ /* 0x002f220000300800 */
[C---:B0-----:R-:W-:Y:S01]  /*66240*/  PRMT R29, R4.reuse, 0x7770, RZ ;  /* 0x00007770041d7816 */ /* 0x041fe200000000ff */
[----:B------:R-:W0:Y:S01]  /*66250*/  S2R R16, SR_TID.X ;  /* 0x0000000000107919 */ /* 0x000e220000002100 */
[----:B------:R-:W-:-:S02]  /*66260*/  PRMT R27, R4, 0x7771, RZ ;  /* 0x00007771041b7816 */ /* 0x000fc400000000ff */
[C---:B------:R-:W-:Y:S02]  /*66270*/  PRMT R25, R4.reuse, 0x7772, RZ ;  /* 0x0000777204197816 */ /* 0x040fe400000000ff */
[----:B------:R-:W-:Y:S01]  /*66280*/  PRMT R23, R4, 0x7773, RZ ;  /* 0x0000777304177816 */ /* 0x000fe200000000ff */
[----:B------:R-:W-:Y:S01]  /*66290*/  STG.E.U8 desc[UR8][R66.64], R29 ;  /* 0x0000001d42007986 */ /* 0x000fe2000c101108 */
[C---:B------:R-:W-:Y:S02]  /*662a0*/  PRMT R21, R5.reuse, 0x7770, RZ ;  /* 0x0000777005157816 */ /* 0x040fe400000000ff */
[C---:B------:R-:W-:Y:S01]  /*662b0*/  PRMT R19, R5.reuse, 0x7771, RZ ;  /* 0x0000777105137816 */ /* 0x040fe200000000ff */
[----:B------:R-:W-:Y:S01]  /*662c0*/  STG.E.U8 desc[UR8][R68.64], R27 ;  /* 0x0000001b44007986 */ /* 0x000fe2000c101108 */
[C---:B------:R-:W-:Y:S02]  /*662d0*/  PRMT R17, R5.reuse, 0x7772, RZ ;  /* 0x0000777205117816 */ /* 0x040fe400000000ff */
[----:B------:R-:W-:Y:S01]  /*662e0*/  PRMT R2, R5, 0x7773, RZ ;  /* 0x0000777305027816 */ /* 0x000fe200000000ff */
[----:B------:R-:W-:Y:S01]  /*662f0*/  STG.E.U8 desc[UR8][R70.64], R25 ;  /* 0x0000001946007986 */ /* 0x000fe2000c101108 */
[----:B------:R-:W-:-:S02]  /*66300*/  PRMT R15, R6, 0x7770, RZ ;  /* 0x00007770060f7816 */ /* 0x000fc400000000ff */
[C---:B------:R-:W-:Y:S01]  /*66310*/  PRMT R13, R6.reuse, 0x7771, RZ ;  /* 0x00007771060d7816 */ /* 0x040fe200000000ff */
[----:B------:R-:W-:Y:S01]  /*66320*/  STG.E.U8 desc[UR8][R72.64], R23 ;  /* 0x0000001748007986 */ /* 0x000fe2000c101108 */
[----:B------:R-:W-:-:S03]  /*66330*/  PRMT R11, R6, 0x7772, RZ ;  /* 0x00007772060b7816 */ /* 0x000fc600000000ff */
[----:B------:R-:W-:Y:S01]  /*66340*/  STG.E.U8 desc[UR8][R74.64], R21 ;  /* 0x000000154a007986 */ /* 0x000fe2000c101108 */
[----:B------:R-:W-:Y:S02]  /*66350*/  PRMT R9, R6, 0x7773, RZ ;  /* 0x0000777306097816 */ /* 0x000fe400000000ff */
[C---:B------:R-:W-:Y:S01]  /*66360*/  PRMT R0, R7.reuse, 0x7773, RZ ;  /* 0x0000777307007816 */ /* 0x040fe200000000ff */
[----:B------:R-:W-:Y:S01]  /*66370*/  STG.E.U8 desc[UR8][R76.64], R19 ;  /* 0x000000134c007986 */ /* 0x000fe2000c101108 */
[C---:B------:R-:W-:Y:S02]  /*66380*/  PRMT R3, R7.reuse, 0x7772, RZ ;  /* 0x0000777207037816 */ /* 0x040fe400000000ff */
[C---:B------:R-:W-:Y:S01]  /*66390*/  PRMT R5, R7.reuse, 0x7771, RZ ;  /* 0x0000777107057816 */ /* 0x040fe200000000ff */
[----:B------:R-:W-:Y:S01]  /*663a0*/  STG.E.U8 desc[UR8][R78.64], R17 ;  /* 0x000000114e007986 */ /* 0x000fe2000c101108 */
[----:B------:R-:W-:Y:S02]  /*663b0*/  PRMT R7, R7, 0x7770, RZ ;  /* 0x0000777007077816 */ /* 0x000fe400000000ff */
[----:B0-----:R-:W-:-:S04]  /*663c0*/  SHF.R.U32.HI R10, RZ, 0x2, R16 ;  /* 0x00000002ff0a7819 */ /* 0x001fc80000011610 */
[----:B------:R-:W-:-:S04]  /*663d0*/  LOP3.LUT R10, R10, 0x18, RZ, 0xc0, !PT ;  /* 0x000000180a0a7812 */ /* 0x000fc800078ec0ff */
[----:B------:R-:W-:-:S05]  /*663e0*/  LOP3.LUT R10, R10, 0x1f, R16, 0xf8, !PT ;  /* 0x0000001f0a0a7812 */ /* 0x000fca00078ef810 */
[----:B------:R-:W-:Y:S02]  /*663f0*/  IMAD.SHL.U32 R4, R10, 0x10, RZ ;  /* 0x000000100a047824 */ /* 0x000fe400078e00ff */
[----:B------:R-:W0:Y:S03]  /*66400*/  S2R R10, SR_TID.X ;  /* 0x00000000000a7919 */ /* 0x000e260000002100 */
[----:B------:R-:W-:Y:S01]  /*66410*/  LOP3.LUT R6, R4, 0xf0, RZ, 0xc0, !PT ;  /* 0x000000f004067812 */ /* 0x000fe200078ec0ff */
[----:B--2---:R1:W-:Y:S04]  /*66420*/  STG.E.U8 desc[UR8][R32.64], R2 ;  /* 0x0000000220007986 */ /* 0x0043e8000c101108 */
[----:B------:R-:W-:Y:S04]  /*66430*/  STG.E.U8 desc[UR8][R80.64], R15 ;  /* 0x0000000f50007986 */ /* 0x000fe8000c101108 */
[----:B------:R-:W-:Y:S04]  /*66440*/  STG.E.U8 desc[UR8][R82.64], R13 ;  /* 0x0000000d52007986 */ /* 0x000fe8000c101108 */
[----:B------:R-:W-:Y:S01]  /*66450*/  STG.E.U8 desc[UR8][R84.64], R11 ;  /* 0x0000000b54007986 */ /* 0x000fe2000c101108 */
[----:B-1----:R-:W1:Y:S03]  /*66460*/  LDC R2, c[0x0][0x3ec] ;  /* 0x0000fb00ff027b82 */ /* 0x002e660000000800 */
[----:B------:R-:W-:Y:S04]  /*66470*/  STG.E.U8 desc[UR8][R86.64], R9 ;  /* 0x0000000956007986 */ /* 0x000fe8000c101108 */
[----:B------:R-:W-:Y:S04]  /*66480*/  STG.E.U8 desc[UR8][R88.64], R7 ;  /* 0x0000000758007986 */ /* 0x000fe8000c101108 */
[----:B------:R-:W-:Y:S04]  /*66490*/  STG.E.U8 desc[UR8][R90.64], R5 ;  /* 0x000000055a007986 */ /* 0x000fe8000c101108 */
[----:B------:R-:W-:Y:S04]  /*664a0*/  STG.E.U8 desc[UR8][R92.64], R3 ;  /* 0x000000035c007986 */ /* 0x000fe8000c101108 */
[----:B---3--:R-:W-:Y:S01]  /*664b0*/  STG.E.U8 desc[UR8][R30.64], R0 ;  /* 0x000000001e007986 */ /* 0x008fe2000c101108 */
[----:B------:R-:W-:Y:S06]  /*664c0*/  BAR.SYNC.DEFER_BLOCKING 0x0 ;  /* 0x0000000000007b1d */ /* 0x000fec0000010000 */
[----:B----4-:R2:W-:Y:S02]  /*664d0*/  STSM.16.M88 [R14], R12 ;  /* 0x0000000c0e007844 */ /* 0x0105e40000000000 */
[----:B------:R-:W-:Y:S06]  /*664e0*/  BAR.SYNC.DEFER_BLOCKING 0x0 ;  /* 0x0000000000007b1d */ /* 0x000fec0000010000 */
[----:B--2---:R-:W1:Y:S01]  /*664f0*/  S2R R14, SR_CTAID.Y ;  /* 0x00000000000e7919 */ /* 0x004e620000002600 */
[----:B0-----:R-:W-:-:S02]  /*66500*/  LOP3.LUT R12, R10, 0x7f, RZ, 0xc0, !PT ;  /* 0x0000007f0a0c7812 */ /* 0x001fc400078ec0ff */
[----:B------:R-:W0:Y:S01]  /*66510*/  LDC.64 R10, c[0x0][0x3a0] ;  /* 0x0000e800ff0a7b82 */ /* 0x000e220000000a00 */
[----:B------:R-:W2:Y:S01]  /*66520*/  LDSM.16.M88 R9, [R6+UR4] ;  /* 0x000000040609783b */ /* 0x000ea20008000000 */
[----:B------:R-:W-:Y:S01]  /*66530*/  IMAD.SHL.U32 R4, R8, 0x4, RZ ;  /* 0x0000000408047824 */ /* 0x000fe200078e00ff */
[----:B------:R-:W-:Y:S01]  /*66540*/  ISETP.GE.U32.AND P1, PT, R12, 0x40, PT ;  /* 0x000000400c00780c */ /* 0x000fe20003f26070 */
[----:B------:R-:W-:-:S04]  /*66550*/  IMAD.HI R5, R8, 0x4, RZ ;  /* 0x0000000408057827 */ /* 0x000fc800078e02ff */
[----:B-1----:R-:W-:-:S04]  /*66560*/  IMAD R2, R14, R2, RZ ;  /* 0x000000020e027224 */ /* 0x002fc800078e02ff */
[C---:B------:R-:W-:Y:S02]  /*66570*/  IMAD.SHL.U32 R3, R2.reuse, 0x4, RZ ;  /* 0x0000000402037824 */ /* 0x040fe400078e00ff */
[----:B------:R-:W-:-:S03]  /*66580*/  IMAD.HI R0, R2, 0x4, RZ ;  /* 0x0000000402007827 */ /* 0x000fc600078e02ff */
[----:B0-----:R-:W-:-:S04]  /*66590*/  IADD3 R2, P2, P3, R4, R10, R3 ;  /* 0x0000000a04027210 */ /* 0x001fc80007b5e003 */
[----:B------:R-:W-:-:S05]  /*665a0*/  IADD3.X R3, PT, PT, R5, R11, R0, P2, P3 ;  /* 0x0000000b05037210 */ /* 0x000fca00017e6400 */
[----:B--2---:R0:W-:Y:S01]  /*665b0*/  @!P1 STG.E desc[UR8][R2.64], R9 ;  /* 0x0000000902009986 */ /* 0x0041e2000c101908 */
[----:B------:R-:W-:Y:S06]  /*665c0*/  BAR.SYNC.DEFER_BLOCKING 0x0 ;  /* 0x0000000000007b1d */ /* 0x000fec0000010000 */
[----:B------:R-:W-:Y:S05]  /*665d0*/  @P0 BRA `(.L_x_20) ;  /* 0x0000000000a00947 */ /* 0x000fea0003800000 */
[----:B0-----:R-:W0:Y:S01]  /*665e0*/  S2R R3, SR_CgaCtaId ;  /* 0x0000000000037919 */ /* 0x001e220000008800 */
[----:B------:R-:W-:Y:S01]  /*665f0*/  NOP ;  /* 0x0000000000007918 */ /* 0x000fe20000000000 */
[----:B------:R-:W-:Y:S01]  /*66600*/  MOV R0, 0x50 ;  /* 0x0000005000007802 */ /* 0x000fe20000000f00 */
[----:B------:R-:W-:-:S03]  /*66610*/  IMAD.MOV.U32 R7, RZ, RZ, 0x1 ;  /* 0x00000001ff077424 */ /* 0x000fc600078e00ff */
[----:B0-----:R-:W-:Y:S01]  /*66620*/  LEA R9, R3, R0, 0x18 ;  /* 0x0000000003097211 */ /* 0x001fe200078ec0ff */
[----:B------:R-:W-:Y:S02]  /*66630*/  IMAD.U32 R0, RZ, RZ, UR5 ;  /* 0x00000005ff007e24 */ /* 0x000fe4000f8e00ff */
[----:B------:R-:W-:Y:S02]  /*66640*/  IMAD.MOV.U32 R3, RZ, RZ, 0xffff ;  /* 0x0000ffffff037424 */ /* 0x000fe400078e00ff */
[----:B------:R-:W0:Y:S01]  /*66650*/  LDS R5, [R9] ;  /* 0x0000000009057984 */ /* 0x000e220000000800 */
[----:B------:R-:W-:-:S04]  /*66660*/  LOP3.LUT R0, R0, 0xffff, RZ, 0xc0, !PT ;  /* 0x0000ffff00007812 */ /* 0x000fc800078ec0ff */
[----:B------:R-:W-:-:S05]  /*66670*/  SHF.R.U32.HI R0, RZ, 0x5, R0 ;  /* 0x00000005ff007819 */ /* 0x000fca0000011600 */
[----:B------:R-:W-:Y:S01]  /*66680*/  VIADD R2, R0, 0x10 ;  /* 0x0000001000027836 */ /* 0x000fe20000000000 */
[----:B------:R-:W-:-:S04]  /*66690*/  SHF.L.U32 R0, R3, R0, RZ ;  /* 0x0000000003007219 */ /* 0x000fc800000006ff */
[----:B------:R-:W-:-:S04]  /*666a0*/  SHF.L.U32 R3, R7, R2, RZ ;  /* 0x0000000207037219 */ /* 0x000fc800000006ff */
[----:B------:R-:W-:-:S04]  /*666b0*/  LOP3.LUT R0, R3, R0, RZ, 0xfc, !PT ;  /* 0x0000000003007212 */ /* 0x000fc800078efcff */
[C---:B------:R-:W-:Y:S02]  /*666c0*/  LOP3.LUT R2, R0.reuse, 0xffff, RZ, 0xc0, !PT ;  /* 0x0000ffff00027812 */ /* 0x040fe400078ec0ff */
[----:B0-----:R-:W-:-:S04]  /*666d0*/  LOP3.LUT R3, R0, 0xffff, R5, 0x80, !PT ;  /* 0x0000ffff00037812 */ /* 0x001fc800078e8005 */
[----:B------:R-:W-:-:S13]  /*666e0*/  ISETP.NE.AND P0, PT, R3, R2, PT ;  /* 0x000000020300720c */ /* 0x000fda0003f05270 */
[----:B------:R-:W-:Y:S05]  /*666f0*/  @P0 BRA `(.L_x_21) ;  /* 0x0000000000500947 */ /* 0x000fea0003800000 */
[----:B------:R-:W-:Y:S02]  /*66700*/  SHF.R.U32.HI R5, RZ, 0x10, R5 ;  /* 0x00000010ff057819 */ /* 0x000fe40000011605 */
[----:B------:R-:W-:-:S04]  /*66710*/  SHF.R.U32.HI R2, RZ, 0x10, R0 ;  /* 0x00000010ff027819 */ /* 0x000fc80000011600 */
[----:B------:R-:W-:-:S04]  /*66720*/  LOP3.LUT R5, R5, R2, RZ, 0xc0, !PT ;  /* 0x0000000205057212 */ /* 0x000fc800078ec0ff */
[----:B------:R-:W-:-:S13]  /*66730*/  ISETP.NE.AND P0, PT, R5, R2, PT ;  /* 0x000000020500720c */ /* 0x000fda0003f05270 */
[----:B------:R-:W-:Y:S05]  /*66740*/  @P0 BRA `(.L_x_22) ;  /* 0x0000000000300947 */ /* 0x000fea0003800000 */
[----:B------:R-:W-:Y:S01]  /*66750*/  R2UR UR4, R0 ;  /* 0x00000000000472ca */ /* 0x000fe200000e0000 */
[----:B------:R-:W0:Y:S01]  /*66760*/  S2R R3, SR_LANEID ;  /* 0x0000000000037919 */ /* 0x000e220000000000 */
[----:B------:R-:W-:-:S06]  /*66770*/  VOTE.ANY R2, PT, PT ;  /* 0x0000000000027806 */ /* 0x000fcc00038e0100 */
[----:B------:R-:W0:Y:S05]  /*66780*/  FLO.U32 R2, R2 ;  /* 0x0000000200027300 */ /* 0x000e2a00000e0000 */
[----:B------:R-:W-:-:S06]  /*66790*/  ULOP3.LUT UR4, URZ, UR4, URZ, 0x33, !UPT ;  /* 0x00000004ff047292 */ /* 0x000fcc000f8e33ff */
[----:B------:R-:W-:-:S04]  /*667a0*/  IMAD.U32 R4, RZ, RZ, UR4 ;  /* 0x00000004ff047e24 */ /* 0x000fc8000f8e00ff */
[----:B------:R-:W1:Y:S02]  /*667b0*/  REDUX UR5, R4 ;  /* 0x00000000040573c4 */ /* 0x000e640000000000 */
[----:B------:R2:W-:Y:S01]  /*667c0*/  UTCATOMSWS.AND URZ, UR4 ;  /* 0x0000000400ff79e3 */ /* 0x0005e20008000000 */
[----:B0-----:R-:W-:Y:S01]  /*667d0*/  ISETP.EQ.U32.AND P0, PT, R2, R3, PT ;  /* 0x000000030200720c */ /* 0x001fe20003f02070 */
[----:B-1----:R-:W-:-:S12]  /*667e0*/  IMAD.U32 R0, RZ, RZ, UR5 ;  /* 0x00000005ff007e24 */ /* 0x002fd8000f8e00ff */
[----:B------:R2:W-:Y:S01]  /*667f0*/  @P0 ATOMS.AND RZ, [R9], R0 ;  /* 0x0000000009ff038c */ /* 0x0005e20002800000 */
[----:B------:R-:W-:Y:S05]  /*66800*/  BRA `(.L_x_20) ;  /* 0x0000000000147947 */ /* 0x000fea0003800000 */
.L_x_22:
[----:B------:R-:W-:-:S07]  /*66810*/  MOV R2, 0x66830 ;  /* 0x0006683000027802 */ /* 0x000fce0000000f00 */
[----:B------:R-:W-:Y:S05]  /*66820*/  CALL.REL.NOINC `($__internal_0_$__cuda_sm10x_tcgen05_guardrail_trap_col_being_dealloced_not_returned_by_alloc) ;  /* 0x0000000000447944 */ /* 0x000fea0003c00000 */
[----:B------:R-:W-:Y:S05]  /*66830*/  BRA `(.L_x_20) ;  /* 0x0000000000087947 */ /* 0x000fea0003800000 */
.L_x_21:
[----:B------:R-:W-:-:S07]  /*66840*/  MOV R2, 0x66860 ;  /* 0x0006686000027802 */ /* 0x000fce0000000f00 */
[----:B------:R-:W-:Y:S05]  /*66850*/  CALL.REL.NOINC `($__internal_2_$__cuda_sm10x_tcgen05_guardrail_trap_unallocated_columns_being_dealloced) ;  /* 0x0000000000507944 */ /* 0x000fea0003c00000 */
.L_x_20:
[----:B------:R-:W-:Y:S01]  /*66860*/  NOP ;  /* 0x0000000000007918 */ /* 0x000fe20000000000 */
[----:B--2---:R-:W-:Y:S05]  /*66870*/  EXIT ;  /* 0x000000000000794d */ /* 0x004fea0003800000 */
.L_x_8:
[----:B------:R-:W2:Y:S02]  /*66880*/  SYNCS.PHASECHK.TRANS64.TRYWAIT P4, [UR4+0x10000], RZ ;  /* 0x010000ffff0075a7 */ /* 0x000ea40008081104 */
[----:B--2---:R-:W-:Y:S05]  /*66890*/  @!P4 BRA `(.L_x_8) ;  /* 0xfffffffc00f8c947 */ /* 0x004fea000383ffff */
[----:B------:R-:W-:Y:S05]  /*668a0*/  BRA `(.L_x_7) ;  /* 0xfffffb30008c7947 */ /* 0x000fea000383ffff */
.L_x_14:
[----:B------:R-:W0:Y:S02]  /*668b0*/  SYNCS.PHASECHK.TRANS64.TRYWAIT P3, [UR4+0x3a010], RZ ;  /* 0x03a010ffff0075a7 */ /* 0x000e240008061104 */
[----:B0-----:R-:W-:Y:S05]  /*668c0*/  @!P3 BRA `(.L_x_14) ;  /* 0xfffffffc00f8b947 */ /* 0x001fea000383ffff */
[----:B------:R-:W-:Y:S05]  /*668d0*/  BRA `(.L_x_23) ;  /* 0xfffffdcc00447947 */ /* 0x000fea000383ffff */
.L_x_15:
[----:B------:R-:W0:Y:S02]  /*668e0*/  SYNCS.PHASECHK.TRANS64.TRYWAIT P3, [UR7], R4 ;  /* 0x00000004ff0075a7 */ /* 0x000e240008061107 */
[----:B0-----:R-:W-:Y:S05]  /*668f0*/  @!P3 BRA `(.L_x_15) ;  /* 0xfffffffc00f8b947 */ /* 0x001fea000383ffff */
[----:B------:R-:W-:Y:S05]  /*66900*/  BRA `(.L_x_24) ;  /* 0xfffffde400947947 */ /* 0x000fea000383ffff */
.L_x_19:
[----:B------:R-:W2:Y:S02]  /*66910*/  SYNCS.PHASECHK.TRANS64.TRYWAIT P2, [UR7], R6 ;  /* 0x00000006ff0075a7 */ /* 0x000ea40008041107 */
[----:B--2---:R-:W-:Y:S05]  /*66920*/  @!P2 BRA `(.L_x_19) ;  /* 0xfffffffc00f8a947 */ /* 0x004fea000383ffff */
[----:B------:R-:W-:Y:S05]  /*66930*/  BRA `(.L_x_18) ;  /* 0xffffff0c00747947 */ /* 0x000fea000383ffff */
        .weak           $__internal_0_$__cuda_sm10x_tcgen05_guardrail_trap_col_being_dealloced_not_returned_by_alloc
        .type           $__internal_0_$__cuda_sm10x_tcgen05_guardrail_trap_col_being_dealloced_not_returned_by_alloc,@function
        .size           $__internal_0_$__cuda_sm10x_tcgen05_guardrail_trap_col_being_dealloced_not_returned_by_alloc,($__internal_1_$__cuda_sm10x_tcgen05_guardrail_trap_phase_invalid_during_alloc - $__internal_0_$__cuda_sm10x_tcgen05_guardrail_trap_col_being_dealloced_not_returned_by_alloc)
$__internal_0_$__cuda_sm10x_tcgen05_guardrail_trap_col_being_dealloced_not_returned_by_alloc:
[----:B------:R-:W-:Y:S05]  /*66940*/  BPT.TRAP 0x1 ;  /* 0x000000040000795c */ /* 0x000fea0000300000 */
[----:B------:R-:W-:-:S04]  /*66950*/  IMAD.MOV.U32 R3, RZ, RZ, 0x0 ;  /* 0x00000000ff037424 */ /* 0x000fc800078e00ff */
[----:B------:R-:W-:Y:S05]  /*66960*/  RET.REL.NODEC R2 `(attn_fwd) ;  /* 0xfffff99402a47950 */ /* 0x000fea0003c3ffff */
        .weak           $__internal_1_$__cuda_sm10x_tcgen05_guardrail_trap_phase_invalid_during_alloc
        .type           $__internal_1_$__cuda_sm10x_tcgen05_guardrail_trap_phase_invalid_during_alloc,@function
        .size           $__internal_1_$__cuda_sm10x_tcgen05_guardrail_trap_phase_invalid_during_alloc,($__internal_2_$__cuda_sm10x_tcgen05_guardrail_trap_unallocated_columns_being_dealloced - $__internal_1_$__cuda_sm10x_tcgen05_guardrail_trap_phase_invalid_during_alloc)
$__internal_1_$__cuda_sm10x_tcgen05_guardrail_trap_phase_invalid_during_alloc:
[----:B------:R-:W-:Y:S05]  /*66970*/  BPT.TRAP 0x1 ;  /* 0x000000040000795c */ /* 0x000fea0000300000 */
[----:B------:R-:W-:-:S04]  /*66980*/  IMAD.MOV.U32 R3, RZ, RZ, 0x0 ;  /* 0x00000000ff037424 */ /* 0x000fc800078e00ff */
[----:B------:R-:W-:Y:S05]  /*66990*/  RET.REL.NODEC R2 `(attn_fwd) ;  /* 0xfffff99402987950 */ /* 0x000fea0003c3ffff */
        .weak           $__internal_2_$__cuda_sm10x_tcgen05_guardrail_trap_unallocated_columns_being_dealloced
        .type           $__internal_2_$__cuda_sm10x_tcgen05_guardrail_trap_unallocated_columns_being_dealloced,@function
        .size           $__internal_2_$__cuda_sm10x_tcgen05_guardrail_trap_unallocated_columns_being_dealloced,(.L_x_28 - $__internal_2_$__cuda_sm10x_tcgen05_guardrail_trap_unallocated_columns_being_dealloced)
$__internal_2_$__cuda_sm10x_tcgen05_guardrail_trap_unallocated_columns_being_dealloced:
[----:B------:R-:W-:Y:S05]  /*669a0*/  BPT.TRAP 0x1 ;  /* 0x000000040000795c */ /* 0x000fea0000300000 */
[----:B------:R-:W-:-:S04]  /*669b0*/  IMAD.MOV.U32 R3, RZ, RZ, 0x0 ;  /* 0x00000000ff037424 */ /* 0x000fc800078e00ff */
[----:B------:R-:W-:Y:S05]  /*669c0*/  RET.REL.NODEC R2 `(attn_fwd) ;  /* 0xfffff994028c7950 */ /* 0x000fea0003c3ffff */
.L_x_25:
[----:B------:R-:W-:-:S00]  /*669d0*/  BRA `(.L_x_25) ;  /* 0xfffffffc00fc7947 */ /* 0x000fc0000383ffff */
[----:B------:R-:W-:-:S00]  /*669e0*/  NOP ;  /* 0x0000000000007918 */ /* 0x000fc00000000000 */
        /* <DEDUP_REMOVED lines=9> */
.L_x_28:


//--------------------- .nv.global.init           --------------------------
	.section	.nv.global.init,"aw",@progbits
.nv.global.init:
	.type		_$_str,@object
	.size		_$_str,(.L_3 - _$_str)
_$_str:
        /*0000*/ 	.byte	0x5f, 0x5f, 0x43, 0x55, 0x44, 0x41, 0x5f, 0x46, 0x54, 0x5a, 0x00
.L_3:


//--------------------- .nv.shared.attn_fwd       --------------------------
	.section	.nv.shared.attn_fwd,"aw",@nobits
	.sectionflags	@""
	.align	16
	.zero		1024


//--------------------- .nv.shared.reserved.0     --------------------------
	.section	.nv.shared.reserved.0,"aw",@nobits
	.align	8
	.weak		__nv_reservedSMEM_offset_0_alias
	.size		__nv_reservedSMEM_offset_0_alias, 0, 64
	.other		__nv_reservedSMEM_offset_0_alias,@"STO_CUDA_RESERVED_SHARED STV_DEFAULT"
__nv_reservedSMEM_offset_0_alias:
	.zero		0
.nv.shared.reserved.0:
	.zero		64
	.weak		__nv_reservedSMEM_allocation_phase
	.type		__nv_reservedSMEM_allocation_phase,@object
	.size		__nv_reservedSMEM_allocation_phase,(.L_0 - __nv_reservedSMEM_allocation_phase)
__nv_reservedSMEM_allocation_phase:
	.zero		1
.L_0:
	.zero		7
	.weak		__nv_reservedSMEM_devtool_atexit_pc
	.type		__nv_reservedSMEM_devtool_atexit_pc,@object
	.size		__nv_reservedSMEM_devtool_atexit_pc,(__nv_reservedSMEM_allocation_mask - __nv_reservedSMEM_devtool_atexit_pc)
__nv_reservedSMEM_devtool_atexit_pc:
	.zero		8
	.weak		__nv_reservedSMEM_allocation_mask
	.type		__nv_reservedSMEM_allocation_mask,@object
	.size		__nv_reservedSMEM_allocation_mask,(.L_2 - __nv_reservedSMEM_allocation_mask)
__nv_reservedSMEM_allocation_mask:
	.zero		4
.L_2:


//--------------------- .nv.constant0.attn_fwd    --------------------------
	.section	.nv.constant0.attn_fwd,"a",@progbits
	.sectionflags	@""
	.align	4
.nv.constant0.attn_fwd:
	.zero		1032


//--------------------- SYMBOLS --------------------------

	.type		.nv.reservedSmem.offset0,@object
	.size		.nv.reservedSmem.offset0,0x4
	.type		.nv.reservedSmem.cap,@object
	.size		.nv.reservedSmem.cap,0x4
